//
// Generated by NVIDIA NVVM Compiler
//
// Compiler Build ID: CL-36424714
// Cuda compilation tools, release 13.0, V13.0.88
// Based on NVVM 20.0.0
//

.version 9.0
.target sm_100
.address_size 64

	// .globl	_Z10map_kernelPiP8KeyValuei
// _ZZN3cub18CUB_300001_SM_10006detail10radix_sort31DeviceRadixSortSingleTileKernelINS1_5radix10policy_hubIiiyE10Policy1000ELNS0_9SortOrderE0EiiyNS1_21identity_decomposer_tEEEvPKT1_PSA_PKT2_PSE_T3_iiT4_E12temp_storage has been demoted
// _ZZN3cub18CUB_300001_SM_10006detail10radix_sort30DeviceRadixSortHistogramKernelINS1_5radix10policy_hubIiiyE10Policy1000ELNS0_9SortOrderE0EiyNS1_21identity_decomposer_tEEEvPT2_PKT1_SA_iiT3_E12temp_storage has been demoted
// _ZZN3cub18CUB_300001_SM_10006detail10radix_sort33DeviceRadixSortExclusiveSumKernelINS1_5radix10policy_hubIiiyE10Policy1000EyEEvPT0_E12temp_storage has been demoted
// _ZZN3cub18CUB_300001_SM_10006detail10radix_sort29DeviceRadixSortOnesweepKernelINS1_5radix10policy_hubIiiyE10Policy1000ELNS0_9SortOrderE0EiiyiiNS1_21identity_decomposer_tEEEvPT5_SB_PT3_PKSC_PT1_PKSG_PT2_PKSK_T4_iiT6_E1s has been demoted
.global .align 1 .b8 _ZN34_INTERNAL_b225da5f_4_k_cu_93de88f14cuda3std3__45__cpo5beginE[1];
.global .align 1 .b8 _ZN34_INTERNAL_b225da5f_4_k_cu_93de88f14cuda3std3__45__cpo3endE[1];
.global .align 1 .b8 _ZN34_INTERNAL_b225da5f_4_k_cu_93de88f14cuda3std3__45__cpo6cbeginE[1];
.global .align 1 .b8 _ZN34_INTERNAL_b225da5f_4_k_cu_93de88f14cuda3std3__45__cpo4cendE[1];
.global .align 1 .b8 _ZN34_INTERNAL_b225da5f_4_k_cu_93de88f14cuda3std3__45__cpo6rbeginE[1];
.global .align 1 .b8 _ZN34_INTERNAL_b225da5f_4_k_cu_93de88f14cuda3std3__45__cpo4rendE[1];
.global .align 1 .b8 _ZN34_INTERNAL_b225da5f_4_k_cu_93de88f14cuda3std3__45__cpo7crbeginE[1];
.global .align 1 .b8 _ZN34_INTERNAL_b225da5f_4_k_cu_93de88f14cuda3std3__45__cpo5crendE[1];
.global .align 1 .b8 _ZN34_INTERNAL_b225da5f_4_k_cu_93de88f14cuda3std3__436_GLOBAL__N__b225da5f_4_k_cu_93de88f16ignoreE[1];
.global .align 1 .b8 _ZN34_INTERNAL_b225da5f_4_k_cu_93de88f14cuda3std3__419piecewise_constructE[1];
.global .align 1 .b8 _ZN34_INTERNAL_b225da5f_4_k_cu_93de88f14cuda3std3__48in_placeE[1];
.global .align 1 .b8 _ZN34_INTERNAL_b225da5f_4_k_cu_93de88f14cuda3std3__420unreachable_sentinelE[1];
.global .align 1 .b8 _ZN34_INTERNAL_b225da5f_4_k_cu_93de88f14cuda3std3__47nulloptE[1];
.global .align 1 .b8 _ZN34_INTERNAL_b225da5f_4_k_cu_93de88f14cuda3std3__48unexpectE[1];
.global .align 1 .b8 _ZN34_INTERNAL_b225da5f_4_k_cu_93de88f14cuda3std6ranges3__45__cpo4swapE[1];
.global .align 1 .b8 _ZN34_INTERNAL_b225da5f_4_k_cu_93de88f14cuda3std6ranges3__45__cpo9iter_moveE[1];
.global .align 1 .b8 _ZN34_INTERNAL_b225da5f_4_k_cu_93de88f14cuda3std6ranges3__45__cpo5beginE[1];
.global .align 1 .b8 _ZN34_INTERNAL_b225da5f_4_k_cu_93de88f14cuda3std6ranges3__45__cpo3endE[1];
.global .align 1 .b8 _ZN34_INTERNAL_b225da5f_4_k_cu_93de88f14cuda3std6ranges3__45__cpo6cbeginE[1];
.global .align 1 .b8 _ZN34_INTERNAL_b225da5f_4_k_cu_93de88f14cuda3std6ranges3__45__cpo4cendE[1];
.global .align 1 .b8 _ZN34_INTERNAL_b225da5f_4_k_cu_93de88f14cuda3std6ranges3__45__cpo7advanceE[1];
.global .align 1 .b8 _ZN34_INTERNAL_b225da5f_4_k_cu_93de88f14cuda3std6ranges3__45__cpo9iter_swapE[1];
.global .align 1 .b8 _ZN34_INTERNAL_b225da5f_4_k_cu_93de88f14cuda3std6ranges3__45__cpo4nextE[1];
.global .align 1 .b8 _ZN34_INTERNAL_b225da5f_4_k_cu_93de88f14cuda3std6ranges3__45__cpo4prevE[1];
.global .align 1 .b8 _ZN34_INTERNAL_b225da5f_4_k_cu_93de88f14cuda3std6ranges3__45__cpo4dataE[1];
.global .align 1 .b8 _ZN34_INTERNAL_b225da5f_4_k_cu_93de88f14cuda3std6ranges3__45__cpo5cdataE[1];
.global .align 1 .b8 _ZN34_INTERNAL_b225da5f_4_k_cu_93de88f14cuda3std6ranges3__45__cpo4sizeE[1];
.global .align 1 .b8 _ZN34_INTERNAL_b225da5f_4_k_cu_93de88f14cuda3std6ranges3__45__cpo5ssizeE[1];
.global .align 1 .b8 _ZN34_INTERNAL_b225da5f_4_k_cu_93de88f14cuda3std6ranges3__45__cpo8distanceE[1];
.global .align 1 .b8 _ZN34_INTERNAL_b225da5f_4_k_cu_93de88f16thrust24THRUST_300001_SM_1000_NS8cuda_cub3parE[1];
.global .align 1 .b8 _ZN34_INTERNAL_b225da5f_4_k_cu_93de88f16thrust24THRUST_300001_SM_1000_NS8cuda_cub10par_nosyncE[1];
.global .align 1 .b8 _ZN34_INTERNAL_b225da5f_4_k_cu_93de88f16thrust24THRUST_300001_SM_1000_NS6system6detail10sequential3seqE[1];
.global .align 1 .b8 _ZN34_INTERNAL_b225da5f_4_k_cu_93de88f16thrust24THRUST_300001_SM_1000_NS6system3cpp3parE[1];
.global .align 1 .b8 _ZN34_INTERNAL_b225da5f_4_k_cu_93de88f16thrust24THRUST_300001_SM_1000_NS12placeholders2_1E[1];
.global .align 1 .b8 _ZN34_INTERNAL_b225da5f_4_k_cu_93de88f16thrust24THRUST_300001_SM_1000_NS12placeholders2_2E[1];
.global .align 1 .b8 _ZN34_INTERNAL_b225da5f_4_k_cu_93de88f16thrust24THRUST_300001_SM_1000_NS12placeholders2_3E[1];
.global .align 1 .b8 _ZN34_INTERNAL_b225da5f_4_k_cu_93de88f16thrust24THRUST_300001_SM_1000_NS12placeholders2_4E[1];
.global .align 1 .b8 _ZN34_INTERNAL_b225da5f_4_k_cu_93de88f16thrust24THRUST_300001_SM_1000_NS12placeholders2_5E[1];
.global .align 1 .b8 _ZN34_INTERNAL_b225da5f_4_k_cu_93de88f16thrust24THRUST_300001_SM_1000_NS12placeholders2_6E[1];
.global .align 1 .b8 _ZN34_INTERNAL_b225da5f_4_k_cu_93de88f16thrust24THRUST_300001_SM_1000_NS12placeholders2_7E[1];
.global .align 1 .b8 _ZN34_INTERNAL_b225da5f_4_k_cu_93de88f16thrust24THRUST_300001_SM_1000_NS12placeholders2_8E[1];
.global .align 1 .b8 _ZN34_INTERNAL_b225da5f_4_k_cu_93de88f16thrust24THRUST_300001_SM_1000_NS12placeholders2_9E[1];
.global .align 1 .b8 _ZN34_INTERNAL_b225da5f_4_k_cu_93de88f16thrust24THRUST_300001_SM_1000_NS12placeholders3_10E[1];
.global .align 1 .b8 _ZN34_INTERNAL_b225da5f_4_k_cu_93de88f16thrust24THRUST_300001_SM_1000_NS3seqE[1];
.global .align 1 .b8 _ZN34_INTERNAL_b225da5f_4_k_cu_93de88f16thrust24THRUST_300001_SM_1000_NS6deviceE[1];
.extern .shared .align 16 .b8 _ZN6thrust24THRUST_300001_SM_1000_NS8cuda_cub4core6detail5shmemE[];

.visible .entry _Z10map_kernelPiP8KeyValuei(
	.param .u64 .ptr .align 1 _Z10map_kernelPiP8KeyValuei_param_0,
	.param .u64 .ptr .align 1 _Z10map_kernelPiP8KeyValuei_param_1,
	.param .u32 _Z10map_kernelPiP8KeyValuei_param_2
)
{
	.reg .pred 	%p<2>;
	.reg .b32 	%r<8>;
	.reg .b64 	%rd<9>;

	ld.param.u64 	%rd1, [_Z10map_kernelPiP8KeyValuei_param_0];
	ld.param.u64 	%rd2, [_Z10map_kernelPiP8KeyValuei_param_1];
	ld.param.u32 	%r2, [_Z10map_kernelPiP8KeyValuei_param_2];
	mov.u32 	%r3, %ctaid.x;
	mov.u32 	%r4, %ntid.x;
	mov.u32 	%r5, %tid.x;
	mad.lo.s32 	%r1, %r3, %r4, %r5;
	setp.ge.s32 	%p1, %r1, %r2;
	@%p1 bra 	$L__BB0_2;
	cvta.to.global.u64 	%rd3, %rd1;
	cvta.to.global.u64 	%rd4, %rd2;
	mul.wide.s32 	%rd5, %r1, 4;
	add.s64 	%rd6, %rd3, %rd5;
	ld.global.u32 	%r6, [%rd6];
	mul.wide.s32 	%rd7, %r1, 8;
	add.s64 	%rd8, %rd4, %rd7;
	st.global.u32 	[%rd8], %r6;
	mov.b32 	%r7, 1;
	st.global.u32 	[%rd8+4], %r7;
$L__BB0_2:
	ret;

}
	// .globl	_Z13reduce_kernelP8KeyValueS0_Pii
.visible .entry _Z13reduce_kernelP8KeyValueS0_Pii(
	.param .u64 .ptr .align 1 _Z13reduce_kernelP8KeyValueS0_Pii_param_0,
	.param .u64 .ptr .align 1 _Z13reduce_kernelP8KeyValueS0_Pii_param_1,
	.param .u64 .ptr .align 1 _Z13reduce_kernelP8KeyValueS0_Pii_param_2,
	.param .u32 _Z13reduce_kernelP8KeyValueS0_Pii_param_3
)
{
	.reg .pred 	%p<2>;
	.reg .b32 	%r<8>;
	.reg .b64 	%rd<9>;

	ld.param.u64 	%rd1, [_Z13reduce_kernelP8KeyValueS0_Pii_param_0];
	ld.param.u64 	%rd2, [_Z13reduce_kernelP8KeyValueS0_Pii_param_2];
	ld.param.u32 	%r2, [_Z13reduce_kernelP8KeyValueS0_Pii_param_3];
	mov.u32 	%r3, %ctaid.x;
	mov.u32 	%r4, %ntid.x;
	mov.u32 	%r5, %tid.x;
	mad.lo.s32 	%r1, %r3, %r4, %r5;
	setp.ge.s32 	%p1, %r1, %r2;
	@%p1 bra 	$L__BB1_2;
	cvta.to.global.u64 	%rd3, %rd1;
	cvta.to.global.u64 	%rd4, %rd2;
	mul.wide.s32 	%rd5, %r1, 8;
	add.s64 	%rd6, %rd3, %rd5;
	ld.global.u32 	%r6, [%rd6];
	mul.wide.s32 	%rd7, %r6, 4;
	add.s64 	%rd8, %rd4, %rd7;
	atom.global.add.u32 	%r7, [%rd8], 1;
$L__BB1_2:
	ret;

}
	// .globl	_Z15compact_resultsPiP8KeyValueiS_
.visible .entry _Z15compact_resultsPiP8KeyValueiS_(
	.param .u64 .ptr .align 1 _Z15compact_resultsPiP8KeyValueiS__param_0,
	.param .u64 .ptr .align 1 _Z15compact_resultsPiP8KeyValueiS__param_1,
	.param .u32 _Z15compact_resultsPiP8KeyValueiS__param_2,
	.param .u64 .ptr .align 1 _Z15compact_resultsPiP8KeyValueiS__param_3
)
{
	.reg .pred 	%p<3>;
	.reg .b32 	%r<9>;
	.reg .b64 	%rd<11>;

	ld.param.u64 	%rd2, [_Z15compact_resultsPiP8KeyValueiS__param_0];
	ld.param.u64 	%rd3, [_Z15compact_resultsPiP8KeyValueiS__param_1];
	ld.param.u32 	%r2, [_Z15compact_resultsPiP8KeyValueiS__param_2];
	ld.param.u64 	%rd4, [_Z15compact_resultsPiP8KeyValueiS__param_3];
	mov.u32 	%r3, %ctaid.x;
	mov.u32 	%r4, %ntid.x;
	mov.u32 	%r5, %tid.x;
	mad.lo.s32 	%r1, %r3, %r4, %r5;
	setp.ge.s32 	%p1, %r1, %r2;
	@%p1 bra 	$L__BB2_3;
	cvta.to.global.u64 	%rd5, %rd2;
	mul.wide.s32 	%rd6, %r1, 4;
	add.s64 	%rd1, %rd5, %rd6;
	ld.global.u32 	%r6, [%rd1];
	setp.lt.s32 	%p2, %r6, 1;
	@%p2 bra 	$L__BB2_3;
	cvta.to.global.u64 	%rd7, %rd4;
	atom.global.add.u32 	%r7, [%rd7], 1;
	cvta.to.global.u64 	%rd8, %rd3;
	mul.wide.s32 	%rd9, %r7, 8;
	add.s64 	%rd10, %rd8, %rd9;
	st.global.u32 	[%rd10], %r1;
	ld.global.u32 	%r8, [%rd1];
	st.global.u32 	[%rd10+4], %r8;
$L__BB2_3:
	ret;

}
	// .globl	_ZN6thrust24THRUST_300001_SM_1000_NS8cuda_cub4core6detail13_kernel_agentINS1_15__reduce_by_key9InitAgentIN3cub18CUB_300001_SM_100024ReduceByKeyScanTileStateIiiLb1EEEiPiEEJSA_iSB_EEEvDpT0_
.visible .entry _ZN6thrust24THRUST_300001_SM_1000_NS8cuda_cub4core6detail13_kernel_agentINS1_15__reduce_by_key9InitAgentIN3cub18CUB_300001_SM_100024ReduceByKeyScanTileStateIiiLb1EEEiPiEEJSA_iSB_EEEvDpT0_(
	.param .align 8 .b8 _ZN6thrust24THRUST_300001_SM_1000_NS8cuda_cub4core6detail13_kernel_agentINS1_15__reduce_by_key9InitAgentIN3cub18CUB_300001_SM_100024ReduceByKeyScanTileStateIiiLb1EEEiPiEEJSA_iSB_EEEvDpT0__param_0[8],
	.param .u32 _ZN6thrust24THRUST_300001_SM_1000_NS8cuda_cub4core6detail13_kernel_agentINS1_15__reduce_by_key9InitAgentIN3cub18CUB_300001_SM_100024ReduceByKeyScanTileStateIiiLb1EEEiPiEEJSA_iSB_EEEvDpT0__param_1,
	.param .u64 .ptr .align 1 _ZN6thrust24THRUST_300001_SM_1000_NS8cuda_cub4core6detail13_kernel_agentINS1_15__reduce_by_key9InitAgentIN3cub18CUB_300001_SM_100024ReduceByKeyScanTileStateIiiLb1EEEiPiEEJSA_iSB_EEEvDpT0__param_2
)
.maxntid 128
{
	.reg .pred 	%p<6>;
	.reg .b32 	%r<9>;
	.reg .b64 	%rd<12>;

	ld.param.u64 	%rd3, [_ZN6thrust24THRUST_300001_SM_1000_NS8cuda_cub4core6detail13_kernel_agentINS1_15__reduce_by_key9InitAgentIN3cub18CUB_300001_SM_100024ReduceByKeyScanTileStateIiiLb1EEEiPiEEJSA_iSB_EEEvDpT0__param_0];
	ld.param.u32 	%r4, [_ZN6thrust24THRUST_300001_SM_1000_NS8cuda_cub4core6detail13_kernel_agentINS1_15__reduce_by_key9InitAgentIN3cub18CUB_300001_SM_100024ReduceByKeyScanTileStateIiiLb1EEEiPiEEJSA_iSB_EEEvDpT0__param_1];
	ld.param.u64 	%rd2, [_ZN6thrust24THRUST_300001_SM_1000_NS8cuda_cub4core6detail13_kernel_agentINS1_15__reduce_by_key9InitAgentIN3cub18CUB_300001_SM_100024ReduceByKeyScanTileStateIiiLb1EEEiPiEEJSA_iSB_EEEvDpT0__param_2];
	cvta.to.global.u64 	%rd1, %rd3;
	mov.u32 	%r1, %ctaid.x;
	mov.u32 	%r5, %ntid.x;
	mov.u32 	%r2, %tid.x;
	mad.lo.s32 	%r3, %r1, %r5, %r2;
	setp.ge.s32 	%p1, %r3, %r4;
	@%p1 bra 	$L__BB3_2;
	mul.wide.s32 	%rd4, %r3, 16;
	add.s64 	%rd5, %rd1, %rd4;
	mov.b64 	%rd6, 99;
	mov.b64 	%rd7, 0;
	st.global.v2.u64 	[%rd5+512], {%rd7, %rd6};
$L__BB3_2:
	setp.ne.s32 	%p2, %r1, 0;
	setp.gt.u32 	%p3, %r2, 31;
	or.pred  	%p4, %p2, %p3;
	@%p4 bra 	$L__BB3_4;
	mul.wide.u32 	%rd8, %r2, 16;
	add.s64 	%rd9, %rd1, %rd8;
	mov.b64 	%rd10, 0;
	st.global.v2.u64 	[%rd9], {%rd10, %rd10};
$L__BB3_4:
	or.b32  	%r7, %r1, %r2;
	setp.ne.s32 	%p5, %r7, 0;
	@%p5 bra 	$L__BB3_6;
	cvta.to.global.u64 	%rd11, %rd2;
	mov.b32 	%r8, 0;
	st.global.u32 	[%rd11], %r8;
$L__BB3_6:
	ret;

}
	// .globl	_ZN6thrust24THRUST_300001_SM_1000_NS8cuda_cub4core6detail13_kernel_agentINS1_15__reduce_by_key16ReduceByKeyAgentINS0_6detail15normal_iteratorINS0_10device_ptrIiEEEESB_SB_SB_N4cuda3std3__48equal_toIiEENSE_4plusIiEEPiiEEJSB_SB_SB_SB_SJ_N3cub18CUB_300001_SM_100024ReduceByKeyScanTileStateIiiLb1EEESG_SI_iiEEEvDpT0_
.visible .entry _ZN6thrust24THRUST_300001_SM_1000_NS8cuda_cub4core6detail13_kernel_agentINS1_15__reduce_by_key16ReduceByKeyAgentINS0_6detail15normal_iteratorINS0_10device_ptrIiEEEESB_SB_SB_N4cuda3std3__48equal_toIiEENSE_4plusIiEEPiiEEJSB_SB_SB_SB_SJ_N3cub18CUB_300001_SM_100024ReduceByKeyScanTileStateIiiLb1EEESG_SI_iiEEEvDpT0_(
	.param .align 8 .b8 _ZN6thrust24THRUST_300001_SM_1000_NS8cuda_cub4core6detail13_kernel_agentINS1_15__reduce_by_key16ReduceByKeyAgentINS0_6detail15normal_iteratorINS0_10device_ptrIiEEEESB_SB_SB_N4cuda3std3__48equal_toIiEENSE_4plusIiEEPiiEEJSB_SB_SB_SB_SJ_N3cub18CUB_300001_SM_100024ReduceByKeyScanTileStateIiiLb1EEESG_SI_iiEEEvDpT0__param_0[8],
	.param .align 8 .b8 _ZN6thrust24THRUST_300001_SM_1000_NS8cuda_cub4core6detail13_kernel_agentINS1_15__reduce_by_key16ReduceByKeyAgentINS0_6detail15normal_iteratorINS0_10device_ptrIiEEEESB_SB_SB_N4cuda3std3__48equal_toIiEENSE_4plusIiEEPiiEEJSB_SB_SB_SB_SJ_N3cub18CUB_300001_SM_100024ReduceByKeyScanTileStateIiiLb1EEESG_SI_iiEEEvDpT0__param_1[8],
	.param .align 8 .b8 _ZN6thrust24THRUST_300001_SM_1000_NS8cuda_cub4core6detail13_kernel_agentINS1_15__reduce_by_key16ReduceByKeyAgentINS0_6detail15normal_iteratorINS0_10device_ptrIiEEEESB_SB_SB_N4cuda3std3__48equal_toIiEENSE_4plusIiEEPiiEEJSB_SB_SB_SB_SJ_N3cub18CUB_300001_SM_100024ReduceByKeyScanTileStateIiiLb1EEESG_SI_iiEEEvDpT0__param_2[8],
	.param .align 8 .b8 _ZN6thrust24THRUST_300001_SM_1000_NS8cuda_cub4core6detail13_kernel_agentINS1_15__reduce_by_key16ReduceByKeyAgentINS0_6detail15normal_iteratorINS0_10device_ptrIiEEEESB_SB_SB_N4cuda3std3__48equal_toIiEENSE_4plusIiEEPiiEEJSB_SB_SB_SB_SJ_N3cub18CUB_300001_SM_100024ReduceByKeyScanTileStateIiiLb1EEESG_SI_iiEEEvDpT0__param_3[8],
	.param .u64 .ptr .align 1 _ZN6thrust24THRUST_300001_SM_1000_NS8cuda_cub4core6detail13_kernel_agentINS1_15__reduce_by_key16ReduceByKeyAgentINS0_6detail15normal_iteratorINS0_10device_ptrIiEEEESB_SB_SB_N4cuda3std3__48equal_toIiEENSE_4plusIiEEPiiEEJSB_SB_SB_SB_SJ_N3cub18CUB_300001_SM_100024ReduceByKeyScanTileStateIiiLb1EEESG_SI_iiEEEvDpT0__param_4,
	.param .align 8 .b8 _ZN6thrust24THRUST_300001_SM_1000_NS8cuda_cub4core6detail13_kernel_agentINS1_15__reduce_by_key16ReduceByKeyAgentINS0_6detail15normal_iteratorINS0_10device_ptrIiEEEESB_SB_SB_N4cuda3std3__48equal_toIiEENSE_4plusIiEEPiiEEJSB_SB_SB_SB_SJ_N3cub18CUB_300001_SM_100024ReduceByKeyScanTileStateIiiLb1EEESG_SI_iiEEEvDpT0__param_5[8],
	.param .align 1 .b8 _ZN6thrust24THRUST_300001_SM_1000_NS8cuda_cub4core6detail13_kernel_agentINS1_15__reduce_by_key16ReduceByKeyAgentINS0_6detail15normal_iteratorINS0_10device_ptrIiEEEESB_SB_SB_N4cuda3std3__48equal_toIiEENSE_4plusIiEEPiiEEJSB_SB_SB_SB_SJ_N3cub18CUB_300001_SM_100024ReduceByKeyScanTileStateIiiLb1EEESG_SI_iiEEEvDpT0__param_6[1],
	.param .align 1 .b8 _ZN6thrust24THRUST_300001_SM_1000_NS8cuda_cub4core6detail13_kernel_agentINS1_15__reduce_by_key16ReduceByKeyAgentINS0_6detail15normal_iteratorINS0_10device_ptrIiEEEESB_SB_SB_N4cuda3std3__48equal_toIiEENSE_4plusIiEEPiiEEJSB_SB_SB_SB_SJ_N3cub18CUB_300001_SM_100024ReduceByKeyScanTileStateIiiLb1EEESG_SI_iiEEEvDpT0__param_7[1],
	.param .u32 _ZN6thrust24THRUST_300001_SM_1000_NS8cuda_cub4core6detail13_kernel_agentINS1_15__reduce_by_key16ReduceByKeyAgentINS0_6detail15normal_iteratorINS0_10device_ptrIiEEEESB_SB_SB_N4cuda3std3__48equal_toIiEENSE_4plusIiEEPiiEEJSB_SB_SB_SB_SJ_N3cub18CUB_300001_SM_100024ReduceByKeyScanTileStateIiiLb1EEESG_SI_iiEEEvDpT0__param_8,
	.param .u32 _ZN6thrust24THRUST_300001_SM_1000_NS8cuda_cub4core6detail13_kernel_agentINS1_15__reduce_by_key16ReduceByKeyAgentINS0_6detail15normal_iteratorINS0_10device_ptrIiEEEESB_SB_SB_N4cuda3std3__48equal_toIiEENSE_4plusIiEEPiiEEJSB_SB_SB_SB_SJ_N3cub18CUB_300001_SM_100024ReduceByKeyScanTileStateIiiLb1EEESG_SI_iiEEEvDpT0__param_9
)
.maxntid 256
{
	.reg .pred 	%p<468>;
	.reg .b32 	%r<1954>;
	.reg .b64 	%rd<340>;

	ld.param.u64 	%rd1, [_ZN6thrust24THRUST_300001_SM_1000_NS8cuda_cub4core6detail13_kernel_agentINS1_15__reduce_by_key16ReduceByKeyAgentINS0_6detail15normal_iteratorINS0_10device_ptrIiEEEESB_SB_SB_N4cuda3std3__48equal_toIiEENSE_4plusIiEEPiiEEJSB_SB_SB_SB_SJ_N3cub18CUB_300001_SM_100024ReduceByKeyScanTileStateIiiLb1EEESG_SI_iiEEEvDpT0__param_5];
	ld.param.u64 	%rd2, [_ZN6thrust24THRUST_300001_SM_1000_NS8cuda_cub4core6detail13_kernel_agentINS1_15__reduce_by_key16ReduceByKeyAgentINS0_6detail15normal_iteratorINS0_10device_ptrIiEEEESB_SB_SB_N4cuda3std3__48equal_toIiEENSE_4plusIiEEPiiEEJSB_SB_SB_SB_SJ_N3cub18CUB_300001_SM_100024ReduceByKeyScanTileStateIiiLb1EEESG_SI_iiEEEvDpT0__param_0];
	ld.param.u64 	%rd3, [_ZN6thrust24THRUST_300001_SM_1000_NS8cuda_cub4core6detail13_kernel_agentINS1_15__reduce_by_key16ReduceByKeyAgentINS0_6detail15normal_iteratorINS0_10device_ptrIiEEEESB_SB_SB_N4cuda3std3__48equal_toIiEENSE_4plusIiEEPiiEEJSB_SB_SB_SB_SJ_N3cub18CUB_300001_SM_100024ReduceByKeyScanTileStateIiiLb1EEESG_SI_iiEEEvDpT0__param_1];
	ld.param.u64 	%rd58, [_ZN6thrust24THRUST_300001_SM_1000_NS8cuda_cub4core6detail13_kernel_agentINS1_15__reduce_by_key16ReduceByKeyAgentINS0_6detail15normal_iteratorINS0_10device_ptrIiEEEESB_SB_SB_N4cuda3std3__48equal_toIiEENSE_4plusIiEEPiiEEJSB_SB_SB_SB_SJ_N3cub18CUB_300001_SM_100024ReduceByKeyScanTileStateIiiLb1EEESG_SI_iiEEEvDpT0__param_3];
	ld.param.u64 	%rd59, [_ZN6thrust24THRUST_300001_SM_1000_NS8cuda_cub4core6detail13_kernel_agentINS1_15__reduce_by_key16ReduceByKeyAgentINS0_6detail15normal_iteratorINS0_10device_ptrIiEEEESB_SB_SB_N4cuda3std3__48equal_toIiEENSE_4plusIiEEPiiEEJSB_SB_SB_SB_SJ_N3cub18CUB_300001_SM_100024ReduceByKeyScanTileStateIiiLb1EEESG_SI_iiEEEvDpT0__param_2];
	ld.param.u32 	%r443, [_ZN6thrust24THRUST_300001_SM_1000_NS8cuda_cub4core6detail13_kernel_agentINS1_15__reduce_by_key16ReduceByKeyAgentINS0_6detail15normal_iteratorINS0_10device_ptrIiEEEESB_SB_SB_N4cuda3std3__48equal_toIiEENSE_4plusIiEEPiiEEJSB_SB_SB_SB_SJ_N3cub18CUB_300001_SM_100024ReduceByKeyScanTileStateIiiLb1EEESG_SI_iiEEEvDpT0__param_8];
	cvta.to.global.u64 	%rd4, %rd59;
	cvta.to.global.u64 	%rd5, %rd58;
	mov.u32 	%r1, %ctaid.x;
	mul.lo.s32 	%r2, %r1, 2304;
	sub.s32 	%r3, %r443, %r2;
	setp.lt.s32 	%p12, %r3, 2305;
	@%p12 bra 	$L__BB4_122;
	setp.ne.s32 	%p288, %r1, 0;
	@%p288 bra 	$L__BB4_52;
	mov.u32 	%r1876, %tid.x;
	and.b32  	%r1628, %r1876, 31;
	and.b32  	%r1629, %r1876, 992;
	add.s32 	%r1630, %r2, %r1628;
	mad.lo.s32 	%r1631, %r1629, 9, %r1630;
	mul.wide.u32 	%rd294, %r1631, 4;
	add.s64 	%rd276, %rd2, %rd294;
	// begin inline asm
	ld.global.nc.u32 %r1607, [%rd276];
	// end inline asm
	add.s64 	%rd277, %rd276, 128;
	// begin inline asm
	ld.global.nc.u32 %r1608, [%rd277];
	// end inline asm
	add.s64 	%rd278, %rd276, 256;
	// begin inline asm
	ld.global.nc.u32 %r1609, [%rd278];
	// end inline asm
	add.s64 	%rd279, %rd276, 384;
	// begin inline asm
	ld.global.nc.u32 %r1610, [%rd279];
	// end inline asm
	add.s64 	%rd280, %rd276, 512;
	// begin inline asm
	ld.global.nc.u32 %r1611, [%rd280];
	// end inline asm
	add.s64 	%rd281, %rd276, 640;
	// begin inline asm
	ld.global.nc.u32 %r1612, [%rd281];
	// end inline asm
	add.s64 	%rd282, %rd276, 768;
	// begin inline asm
	ld.global.nc.u32 %r1613, [%rd282];
	// end inline asm
	add.s64 	%rd283, %rd276, 896;
	// begin inline asm
	ld.global.nc.u32 %r1614, [%rd283];
	// end inline asm
	add.s64 	%rd284, %rd276, 1024;
	// begin inline asm
	ld.global.nc.u32 %r1615, [%rd284];
	// end inline asm
	// begin inline asm
	mov.u32 %r1616, %laneid;
	// end inline asm
	shr.u32 	%r6, %r1876, 5;
	mad.lo.s32 	%r1632, %r6, 288, %r1616;
	shl.b32 	%r1633, %r1632, 2;
	mov.u32 	%r1634, _ZN6thrust24THRUST_300001_SM_1000_NS8cuda_cub4core6detail5shmemE;
	add.s32 	%r1635, %r1634, %r1633;
	st.shared.u32 	[%r1635], %r1607;
	st.shared.u32 	[%r1635+128], %r1608;
	st.shared.u32 	[%r1635+256], %r1609;
	st.shared.u32 	[%r1635+384], %r1610;
	st.shared.u32 	[%r1635+512], %r1611;
	st.shared.u32 	[%r1635+640], %r1612;
	st.shared.u32 	[%r1635+768], %r1613;
	st.shared.u32 	[%r1635+896], %r1614;
	st.shared.u32 	[%r1635+1024], %r1615;
	bar.warp.sync 	-1;
	shl.b32 	%r1636, %r1616, 5;
	add.s32 	%r1637, %r1635, %r1636;
	ld.shared.u32 	%r7, [%r1637];
	ld.shared.u32 	%r8, [%r1637+4];
	ld.shared.u32 	%r9, [%r1637+8];
	ld.shared.u32 	%r10, [%r1637+12];
	ld.shared.u32 	%r11, [%r1637+16];
	ld.shared.u32 	%r12, [%r1637+20];
	ld.shared.u32 	%r13, [%r1637+24];
	ld.shared.u32 	%r14, [%r1637+28];
	ld.shared.u32 	%r15, [%r1637+32];
	bar.sync 	0;
	add.s64 	%rd285, %rd3, %rd294;
	// begin inline asm
	ld.global.nc.u32 %r1617, [%rd285];
	// end inline asm
	add.s64 	%rd286, %rd285, 128;
	// begin inline asm
	ld.global.nc.u32 %r1618, [%rd286];
	// end inline asm
	add.s64 	%rd287, %rd285, 256;
	// begin inline asm
	ld.global.nc.u32 %r1619, [%rd287];
	// end inline asm
	add.s64 	%rd288, %rd285, 384;
	// begin inline asm
	ld.global.nc.u32 %r1620, [%rd288];
	// end inline asm
	add.s64 	%rd289, %rd285, 512;
	// begin inline asm
	ld.global.nc.u32 %r1621, [%rd289];
	// end inline asm
	add.s64 	%rd290, %rd285, 640;
	// begin inline asm
	ld.global.nc.u32 %r1622, [%rd290];
	// end inline asm
	add.s64 	%rd291, %rd285, 768;
	// begin inline asm
	ld.global.nc.u32 %r1623, [%rd291];
	// end inline asm
	add.s64 	%rd292, %rd285, 896;
	// begin inline asm
	ld.global.nc.u32 %r1624, [%rd292];
	// end inline asm
	add.s64 	%rd293, %rd285, 1024;
	// begin inline asm
	ld.global.nc.u32 %r1625, [%rd293];
	// end inline asm
	st.shared.u32 	[%r1635], %r1617;
	st.shared.u32 	[%r1635+128], %r1618;
	st.shared.u32 	[%r1635+256], %r1619;
	st.shared.u32 	[%r1635+384], %r1620;
	st.shared.u32 	[%r1635+512], %r1621;
	st.shared.u32 	[%r1635+640], %r1622;
	st.shared.u32 	[%r1635+768], %r1623;
	st.shared.u32 	[%r1635+896], %r1624;
	st.shared.u32 	[%r1635+1024], %r1625;
	bar.warp.sync 	-1;
	ld.shared.u32 	%r16, [%r1637];
	ld.shared.u32 	%r17, [%r1637+4];
	ld.shared.u32 	%r18, [%r1637+8];
	ld.shared.u32 	%r19, [%r1637+12];
	ld.shared.u32 	%r20, [%r1637+16];
	ld.shared.u32 	%r21, [%r1637+20];
	ld.shared.u32 	%r22, [%r1637+24];
	ld.shared.u32 	%r23, [%r1637+28];
	ld.shared.u32 	%r24, [%r1637+32];
	bar.sync 	0;
	shl.b32 	%r1638, %r1876, 2;
	add.s32 	%r1639, %r1634, %r1638;
	add.s32 	%r25, %r1639, 1148;
	st.shared.u32 	[%r1639+1148], %r15;
	bar.sync 	0;
	setp.eq.s32 	%p398, %r1876, 0;
	mov.b32 	%r1870, 0;
	@%p398 bra 	$L__BB4_4;
	ld.shared.u32 	%r1871, [%r25+-4];
	setp.ne.s32 	%p399, %r1871, %r7;
	selp.u32 	%r1870, 1, 0, %p399;
$L__BB4_4:
	setp.ne.s32 	%p400, %r7, %r8;
	selp.u32 	%r1700, 1, 0, %p400;
	setp.ne.s32 	%p401, %r8, %r9;
	selp.u32 	%r1701, 1, 0, %p401;
	setp.ne.s32 	%p402, %r9, %r10;
	selp.u32 	%r1702, 1, 0, %p402;
	setp.ne.s32 	%p403, %r10, %r11;
	selp.u32 	%r1703, 1, 0, %p403;
	setp.ne.s32 	%p404, %r11, %r12;
	selp.u32 	%r1704, 1, 0, %p404;
	setp.ne.s32 	%p405, %r12, %r13;
	selp.u32 	%r1705, 1, 0, %p405;
	setp.ne.s32 	%p406, %r13, %r14;
	selp.u32 	%r1706, 1, 0, %p406;
	setp.ne.s32 	%p407, %r14, %r15;
	selp.u32 	%r1707, 1, 0, %p407;
	add.s32 	%r1708, %r1870, %r1700;
	selp.b32 	%r1709, 0, %r16, %p400;
	add.s32 	%r1710, %r17, %r1709;
	add.s32 	%r30, %r1708, %r1701;
	selp.b32 	%r1711, 0, %r1710, %p401;
	add.s32 	%r1712, %r18, %r1711;
	add.s32 	%r31, %r30, %r1702;
	selp.b32 	%r1713, 0, %r1712, %p402;
	add.s32 	%r1714, %r19, %r1713;
	add.s32 	%r1715, %r31, %r1703;
	selp.b32 	%r1716, 0, %r1714, %p403;
	add.s32 	%r1717, %r20, %r1716;
	add.s32 	%r1718, %r1715, %r1704;
	selp.b32 	%r1719, 0, %r1717, %p404;
	add.s32 	%r1720, %r21, %r1719;
	add.s32 	%r32, %r1718, %r1705;
	selp.b32 	%r1721, 0, %r1720, %p405;
	add.s32 	%r1722, %r22, %r1721;
	add.s32 	%r33, %r32, %r1706;
	selp.b32 	%r1723, 0, %r1722, %p406;
	add.s32 	%r1724, %r23, %r1723;
	add.s32 	%r1641, %r33, %r1707;
	selp.b32 	%r1725, 0, %r1724, %p407;
	add.s32 	%r1646, %r24, %r1725;
	mov.b32 	%r1697, 1;
	mov.b32 	%r1698, 0;
	mov.b32 	%r1699, -1;
	// begin inline asm
	shfl.sync.up.b32 %r1640, %r1641, %r1697, %r1698, %r1699;
	// end inline asm
	// begin inline asm
	shfl.sync.up.b32 %r1645, %r1646, %r1697, %r1698, %r1699;
	// end inline asm
	setp.eq.s32 	%p408, %r1641, 0;
	selp.b32 	%r1726, %r1645, 0, %p408;
	setp.lt.s32 	%p409, %r1616, 1;
	selp.b32 	%r1727, 0, %r1726, %p409;
	add.s32 	%r1656, %r1727, %r1646;
	selp.b32 	%r1728, 0, %r1640, %p409;
	add.s32 	%r1651, %r1728, %r1641;
	mov.b32 	%r1657, 2;
	// begin inline asm
	shfl.sync.up.b32 %r1650, %r1651, %r1657, %r1698, %r1699;
	// end inline asm
	// begin inline asm
	shfl.sync.up.b32 %r1655, %r1656, %r1657, %r1698, %r1699;
	// end inline asm
	setp.eq.s32 	%p410, %r1651, 0;
	selp.b32 	%r1729, %r1655, 0, %p410;
	setp.lt.s32 	%p411, %r1616, 2;
	selp.b32 	%r1730, 0, %r1729, %p411;
	add.s32 	%r1666, %r1730, %r1656;
	selp.b32 	%r1731, 0, %r1650, %p411;
	add.s32 	%r1661, %r1731, %r1651;
	mov.b32 	%r1667, 4;
	// begin inline asm
	shfl.sync.up.b32 %r1660, %r1661, %r1667, %r1698, %r1699;
	// end inline asm
	// begin inline asm
	shfl.sync.up.b32 %r1665, %r1666, %r1667, %r1698, %r1699;
	// end inline asm
	setp.eq.s32 	%p412, %r1661, 0;
	selp.b32 	%r1732, %r1665, 0, %p412;
	setp.lt.s32 	%p413, %r1616, 4;
	selp.b32 	%r1733, 0, %r1732, %p413;
	add.s32 	%r1676, %r1733, %r1666;
	selp.b32 	%r1734, 0, %r1660, %p413;
	add.s32 	%r1671, %r1734, %r1661;
	mov.b32 	%r1677, 8;
	// begin inline asm
	shfl.sync.up.b32 %r1670, %r1671, %r1677, %r1698, %r1699;
	// end inline asm
	// begin inline asm
	shfl.sync.up.b32 %r1675, %r1676, %r1677, %r1698, %r1699;
	// end inline asm
	setp.eq.s32 	%p414, %r1671, 0;
	selp.b32 	%r1735, %r1675, 0, %p414;
	setp.lt.s32 	%p415, %r1616, 8;
	selp.b32 	%r1736, 0, %r1735, %p415;
	add.s32 	%r1686, %r1736, %r1676;
	selp.b32 	%r1737, 0, %r1670, %p415;
	add.s32 	%r1681, %r1737, %r1671;
	mov.b32 	%r1687, 16;
	// begin inline asm
	shfl.sync.up.b32 %r1680, %r1681, %r1687, %r1698, %r1699;
	// end inline asm
	// begin inline asm
	shfl.sync.up.b32 %r1685, %r1686, %r1687, %r1698, %r1699;
	// end inline asm
	setp.eq.s32 	%p416, %r1681, 0;
	selp.b32 	%r1738, %r1685, 0, %p416;
	setp.lt.s32 	%p417, %r1616, 16;
	selp.b32 	%r1739, 0, %r1738, %p417;
	add.s32 	%r1696, %r1739, %r1686;
	selp.b32 	%r1740, 0, %r1680, %p417;
	add.s32 	%r1691, %r1740, %r1681;
	// begin inline asm
	shfl.sync.up.b32 %r1690, %r1691, %r1697, %r1698, %r1699;
	// end inline asm
	// begin inline asm
	shfl.sync.up.b32 %r1695, %r1696, %r1697, %r1698, %r1699;
	// end inline asm
	setp.ne.s32 	%p418, %r1616, 31;
	@%p418 bra 	$L__BB4_6;
	shl.b32 	%r1741, %r6, 3;
	mov.u32 	%r1742, _ZN6thrust24THRUST_300001_SM_1000_NS8cuda_cub4core6detail5shmemE;
	add.s32 	%r1743, %r1742, %r1741;
	st.shared.v2.u32 	[%r1743], {%r1691, %r1696};
$L__BB4_6:
	setp.ne.s32 	%p419, %r13, %r14;
	setp.ne.s32 	%p420, %r12, %r13;
	setp.ne.s32 	%p421, %r11, %r12;
	setp.ne.s32 	%p422, %r10, %r11;
	setp.ne.s32 	%p423, %r9, %r10;
	setp.ne.s32 	%p424, %r8, %r9;
	setp.ne.s32 	%p425, %r7, %r8;
	setp.ne.s32 	%p426, %r1876, 0;
	bar.sync 	0;
	ld.shared.v4.u32 	{%r38, %r1744, %r39, %r1745}, [_ZN6thrust24THRUST_300001_SM_1000_NS8cuda_cub4core6detail5shmemE];
	shr.u32 	%r1746, %r1876, 5;
	add.s32 	%r1747, %r39, %r38;
	setp.eq.s32 	%p427, %r39, 0;
	selp.b32 	%r1748, %r1744, 0, %p427;
	add.s32 	%r1749, %r1748, %r1745;
	setp.eq.s32 	%p428, %r1746, 2;
	selp.b32 	%r1750, %r1749, %r1744, %p428;
	selp.b32 	%r1751, %r1747, %r38, %p428;
	ld.shared.v4.u32 	{%r40, %r1752, %r41, %r1753}, [_ZN6thrust24THRUST_300001_SM_1000_NS8cuda_cub4core6detail5shmemE+16];
	add.s32 	%r1754, %r40, %r1747;
	setp.eq.s32 	%p429, %r40, 0;
	selp.b32 	%r1755, %r1749, 0, %p429;
	add.s32 	%r1756, %r1755, %r1752;
	setp.eq.s32 	%p430, %r1746, 3;
	selp.b32 	%r1757, %r1756, %r1750, %p430;
	selp.b32 	%r1758, %r1754, %r1751, %p430;
	add.s32 	%r1759, %r41, %r1754;
	setp.eq.s32 	%p431, %r41, 0;
	selp.b32 	%r1760, %r1756, 0, %p431;
	add.s32 	%r1761, %r1760, %r1753;
	setp.eq.s32 	%p432, %r1746, 4;
	selp.b32 	%r1762, %r1761, %r1757, %p432;
	selp.b32 	%r1763, %r1759, %r1758, %p432;
	ld.shared.v4.u32 	{%r42, %r1764, %r43, %r1765}, [_ZN6thrust24THRUST_300001_SM_1000_NS8cuda_cub4core6detail5shmemE+32];
	add.s32 	%r1766, %r42, %r1759;
	setp.eq.s32 	%p433, %r42, 0;
	selp.b32 	%r1767, %r1761, 0, %p433;
	add.s32 	%r1768, %r1767, %r1764;
	setp.eq.s32 	%p434, %r1746, 5;
	selp.b32 	%r1769, %r1768, %r1762, %p434;
	selp.b32 	%r1770, %r1766, %r1763, %p434;
	add.s32 	%r1771, %r43, %r1766;
	setp.eq.s32 	%p435, %r43, 0;
	selp.b32 	%r1772, %r1768, 0, %p435;
	add.s32 	%r1773, %r1772, %r1765;
	setp.eq.s32 	%p436, %r1746, 6;
	selp.b32 	%r1774, %r1773, %r1769, %p436;
	selp.b32 	%r1775, %r1771, %r1770, %p436;
	ld.shared.v4.u32 	{%r44, %r1776, %r45, %r1777}, [_ZN6thrust24THRUST_300001_SM_1000_NS8cuda_cub4core6detail5shmemE+48];
	add.s32 	%r1778, %r44, %r1771;
	setp.eq.s32 	%p437, %r44, 0;
	selp.b32 	%r1779, %r1773, 0, %p437;
	add.s32 	%r1780, %r1779, %r1776;
	setp.eq.s32 	%p438, %r1746, 7;
	selp.b32 	%r1781, %r1780, %r1774, %p438;
	selp.b32 	%r1782, %r1778, %r1775, %p438;
	setp.eq.s32 	%p439, %r45, 0;
	selp.b32 	%r1783, %r1780, 0, %p439;
	add.s32 	%r46, %r1783, %r1777;
	setp.lt.u32 	%p440, %r1876, 32;
	selp.b32 	%r1784, 0, %r1781, %p440;
	selp.b32 	%r1785, 0, %r1782, %p440;
	setp.eq.s32 	%p441, %r1690, 0;
	selp.b32 	%r1786, %r1784, 0, %p441;
	add.s32 	%r1787, %r1786, %r1695;
	setp.eq.s32 	%p442, %r1616, 0;
	selp.b32 	%r47, %r1784, %r1787, %p442;
	selp.b32 	%r1788, 0, %r1690, %p442;
	add.s32 	%r48, %r1785, %r1788;
	add.s32 	%r49, %r48, %r1870;
	setp.eq.s32 	%p443, %r1870, 0;
	selp.b32 	%r1789, %r47, 0, %p443;
	add.s32 	%r50, %r1789, %r16;
	selp.u32 	%r1790, 1, 0, %p425;
	add.s32 	%r1791, %r1870, %r1790;
	add.s32 	%r51, %r1791, %r48;
	selp.b32 	%r1792, 0, %r50, %p425;
	add.s32 	%r52, %r17, %r1792;
	add.s32 	%r53, %r30, %r48;
	selp.b32 	%r1793, 0, %r52, %p424;
	add.s32 	%r54, %r18, %r1793;
	add.s32 	%r55, %r31, %r48;
	selp.b32 	%r1794, 0, %r54, %p423;
	add.s32 	%r56, %r19, %r1794;
	selp.u32 	%r1795, 1, 0, %p422;
	add.s32 	%r57, %r55, %r1795;
	selp.b32 	%r1796, 0, %r56, %p422;
	add.s32 	%r58, %r20, %r1796;
	selp.u32 	%r1797, 1, 0, %p421;
	add.s32 	%r59, %r57, %r1797;
	selp.b32 	%r1798, 0, %r58, %p421;
	add.s32 	%r60, %r21, %r1798;
	add.s32 	%r61, %r32, %r48;
	selp.b32 	%r1799, 0, %r60, %p420;
	add.s32 	%r62, %r22, %r1799;
	add.s32 	%r63, %r33, %r48;
	selp.b32 	%r1800, 0, %r62, %p419;
	add.s32 	%r64, %r23, %r1800;
	@%p426 bra 	$L__BB4_8;
	add.s32 	%r1801, %r39, %r38;
	add.s32 	%r1802, %r40, %r1801;
	add.s32 	%r1803, %r41, %r1802;
	add.s32 	%r1804, %r42, %r1803;
	add.s32 	%r1805, %r43, %r1804;
	add.s32 	%r1806, %r44, %r1805;
	add.s32 	%r1807, %r45, %r1806;
	mov.b64 	%rd296, {%r1807, %r46};
	add.s64 	%rd295, %rd1, 512;
	mov.b64 	%rd297, 101;
	// begin inline asm
	st.relaxed.gpu.v2.u64 [%rd295], {%rd296, %rd297};
	// end inline asm
$L__BB4_8:
	add.s32 	%r1808, %r39, %r38;
	add.s32 	%r1809, %r40, %r1808;
	add.s32 	%r1810, %r41, %r1809;
	add.s32 	%r1811, %r42, %r1810;
	add.s32 	%r1812, %r43, %r1811;
	add.s32 	%r1813, %r44, %r1812;
	add.s32 	%r65, %r45, %r1813;
	setp.lt.s32 	%p444, %r65, 257;
	@%p444 bra 	$L__BB4_34;
	bar.sync 	0;
	@%p443 bra 	$L__BB4_11;
	shl.b32 	%r1814, %r48, 3;
	mov.u32 	%r1815, _ZN6thrust24THRUST_300001_SM_1000_NS8cuda_cub4core6detail5shmemE;
	add.s32 	%r1816, %r1815, %r1814;
	st.shared.v2.u32 	[%r1816], {%r1871, %r47};
$L__BB4_11:
	setp.eq.s32 	%p455, %r7, %r8;
	@%p455 bra 	$L__BB4_13;
	shl.b32 	%r1817, %r49, 3;
	mov.u32 	%r1818, _ZN6thrust24THRUST_300001_SM_1000_NS8cuda_cub4core6detail5shmemE;
	add.s32 	%r1819, %r1818, %r1817;
	st.shared.v2.u32 	[%r1819], {%r7, %r50};
$L__BB4_13:
	setp.eq.s32 	%p456, %r8, %r9;
	@%p456 bra 	$L__BB4_15;
	shl.b32 	%r1820, %r51, 3;
	mov.u32 	%r1821, _ZN6thrust24THRUST_300001_SM_1000_NS8cuda_cub4core6detail5shmemE;
	add.s32 	%r1822, %r1821, %r1820;
	st.shared.v2.u32 	[%r1822], {%r8, %r52};
$L__BB4_15:
	setp.eq.s32 	%p457, %r9, %r10;
	@%p457 bra 	$L__BB4_17;
	shl.b32 	%r1823, %r53, 3;
	mov.u32 	%r1824, _ZN6thrust24THRUST_300001_SM_1000_NS8cuda_cub4core6detail5shmemE;
	add.s32 	%r1825, %r1824, %r1823;
	st.shared.v2.u32 	[%r1825], {%r9, %r54};
$L__BB4_17:
	setp.eq.s32 	%p458, %r10, %r11;
	@%p458 bra 	$L__BB4_19;
	shl.b32 	%r1826, %r55, 3;
	mov.u32 	%r1827, _ZN6thrust24THRUST_300001_SM_1000_NS8cuda_cub4core6detail5shmemE;
	add.s32 	%r1828, %r1827, %r1826;
	st.shared.v2.u32 	[%r1828], {%r10, %r56};
$L__BB4_19:
	setp.eq.s32 	%p459, %r11, %r12;
	@%p459 bra 	$L__BB4_21;
	shl.b32 	%r1829, %r57, 3;
	mov.u32 	%r1830, _ZN6thrust24THRUST_300001_SM_1000_NS8cuda_cub4core6detail5shmemE;
	add.s32 	%r1831, %r1830, %r1829;
	st.shared.v2.u32 	[%r1831], {%r11, %r58};
$L__BB4_21:
	setp.eq.s32 	%p460, %r12, %r13;
	@%p460 bra 	$L__BB4_23;
	shl.b32 	%r1832, %r59, 3;
	mov.u32 	%r1833, _ZN6thrust24THRUST_300001_SM_1000_NS8cuda_cub4core6detail5shmemE;
	add.s32 	%r1834, %r1833, %r1832;
	st.shared.v2.u32 	[%r1834], {%r12, %r60};
$L__BB4_23:
	setp.eq.s32 	%p461, %r13, %r14;
	@%p461 bra 	$L__BB4_25;
	shl.b32 	%r1835, %r61, 3;
	mov.u32 	%r1836, _ZN6thrust24THRUST_300001_SM_1000_NS8cuda_cub4core6detail5shmemE;
	add.s32 	%r1837, %r1836, %r1835;
	st.shared.v2.u32 	[%r1837], {%r13, %r62};
$L__BB4_25:
	setp.eq.s32 	%p462, %r14, %r15;
	@%p462 bra 	$L__BB4_27;
	shl.b32 	%r1838, %r63, 3;
	mov.u32 	%r1839, _ZN6thrust24THRUST_300001_SM_1000_NS8cuda_cub4core6detail5shmemE;
	add.s32 	%r1840, %r1839, %r1838;
	st.shared.v2.u32 	[%r1840], {%r14, %r64};
$L__BB4_27:
	bar.sync 	0;
	setp.ge.u32 	%p463, %r1876, %r65;
	@%p463 bra 	$L__BB4_322;
	add.s32 	%r1841, %r39, %r40;
	add.s32 	%r1842, %r1841, %r41;
	add.s32 	%r1843, %r1842, %r42;
	add.s32 	%r1844, %r1843, %r43;
	add.s32 	%r1845, %r1844, %r44;
	add.s32 	%r1846, %r1845, %r45;
	add.s32 	%r1847, %r1846, %r38;
	not.b32 	%r1848, %r1876;
	add.s32 	%r66, %r1847, %r1848;
	and.b32  	%r1849, %r66, 768;
	setp.eq.s32 	%p464, %r1849, 768;
	@%p464 bra 	$L__BB4_31;
	shr.u32 	%r1850, %r66, 8;
	add.s32 	%r1851, %r1850, 1;
	and.b32  	%r1852, %r1851, 3;
	mul.wide.u32 	%rd325, %r1876, 4;
	add.s64 	%rd331, %rd5, %rd325;
	add.s64 	%rd330, %rd4, %rd325;
	shl.b32 	%r1853, %r1876, 3;
	mov.u32 	%r1854, _ZN6thrust24THRUST_300001_SM_1000_NS8cuda_cub4core6detail5shmemE;
	add.s32 	%r1873, %r1854, %r1853;
	neg.s32 	%r1872, %r1852;
	shl.b32 	%r1855, %r1851, 8;
	and.b32  	%r1856, %r1855, 768;
	add.s32 	%r1876, %r1876, %r1856;
$L__BB4_30:
	.pragma "nounroll";
	ld.shared.v2.u32 	{%r1857, %r1858}, [%r1873];
	st.global.u32 	[%rd330], %r1857;
	st.global.u32 	[%rd331], %r1858;
	add.s64 	%rd331, %rd331, 1024;
	add.s64 	%rd330, %rd330, 1024;
	add.s32 	%r1873, %r1873, 2048;
	add.s32 	%r1872, %r1872, 1;
	setp.ne.s32 	%p465, %r1872, 0;
	@%p465 bra 	$L__BB4_30;
$L__BB4_31:
	setp.lt.u32 	%p466, %r66, 768;
	@%p466 bra 	$L__BB4_322;
	mul.wide.u32 	%rd326, %r1876, 4;
	add.s64 	%rd327, %rd326, 2048;
	add.s64 	%rd333, %rd4, %rd327;
	add.s64 	%rd332, %rd5, %rd327;
	shl.b32 	%r1859, %r1876, 3;
	mov.u32 	%r1860, _ZN6thrust24THRUST_300001_SM_1000_NS8cuda_cub4core6detail5shmemE;
	add.s32 	%r1861, %r1859, %r1860;
	add.s32 	%r1875, %r1861, 4096;
$L__BB4_33:
	ld.shared.v2.u32 	{%r1862, %r1863}, [%r1875+-4096];
	st.global.u32 	[%rd333+-2048], %r1862;
	st.global.u32 	[%rd332+-2048], %r1863;
	ld.shared.v2.u32 	{%r1864, %r1865}, [%r1875+-2048];
	st.global.u32 	[%rd333+-1024], %r1864;
	st.global.u32 	[%rd332+-1024], %r1865;
	ld.shared.v2.u32 	{%r1866, %r1867}, [%r1875];
	st.global.u32 	[%rd333], %r1866;
	st.global.u32 	[%rd332], %r1867;
	ld.shared.v2.u32 	{%r1868, %r1869}, [%r1875+2048];
	st.global.u32 	[%rd333+1024], %r1868;
	st.global.u32 	[%rd332+1024], %r1869;
	add.s32 	%r1876, %r1876, 1024;
	add.s64 	%rd333, %rd333, 4096;
	add.s64 	%rd332, %rd332, 4096;
	add.s32 	%r1875, %r1875, 8192;
	setp.lt.s32 	%p467, %r1876, %r65;
	@%p467 bra 	$L__BB4_33;
	bra.uni 	$L__BB4_322;
$L__BB4_34:
	@%p443 bra 	$L__BB4_36;
	mul.wide.s32 	%rd298, %r48, 4;
	add.s64 	%rd299, %rd4, %rd298;
	st.global.u32 	[%rd299], %r1871;
	add.s64 	%rd300, %rd5, %rd298;
	st.global.u32 	[%rd300], %r47;
$L__BB4_36:
	setp.eq.s32 	%p446, %r7, %r8;
	@%p446 bra 	$L__BB4_38;
	mul.wide.s32 	%rd301, %r49, 4;
	add.s64 	%rd302, %rd4, %rd301;
	st.global.u32 	[%rd302], %r7;
	add.s64 	%rd303, %rd5, %rd301;
	st.global.u32 	[%rd303], %r50;
$L__BB4_38:
	setp.eq.s32 	%p447, %r8, %r9;
	@%p447 bra 	$L__BB4_40;
	mul.wide.s32 	%rd304, %r51, 4;
	add.s64 	%rd305, %rd4, %rd304;
	st.global.u32 	[%rd305], %r8;
	add.s64 	%rd306, %rd5, %rd304;
	st.global.u32 	[%rd306], %r52;
$L__BB4_40:
	setp.eq.s32 	%p448, %r9, %r10;
	@%p448 bra 	$L__BB4_42;
	mul.wide.s32 	%rd307, %r53, 4;
	add.s64 	%rd308, %rd4, %rd307;
	st.global.u32 	[%rd308], %r9;
	add.s64 	%rd309, %rd5, %rd307;
	st.global.u32 	[%rd309], %r54;
$L__BB4_42:
	setp.eq.s32 	%p449, %r10, %r11;
	@%p449 bra 	$L__BB4_44;
	mul.wide.s32 	%rd310, %r55, 4;
	add.s64 	%rd311, %rd4, %rd310;
	st.global.u32 	[%rd311], %r10;
	add.s64 	%rd312, %rd5, %rd310;
	st.global.u32 	[%rd312], %r56;
$L__BB4_44:
	setp.eq.s32 	%p450, %r11, %r12;
	@%p450 bra 	$L__BB4_46;
	mul.wide.s32 	%rd313, %r57, 4;
	add.s64 	%rd314, %rd4, %rd313;
	st.global.u32 	[%rd314], %r11;
	add.s64 	%rd315, %rd5, %rd313;
	st.global.u32 	[%rd315], %r58;
$L__BB4_46:
	setp.eq.s32 	%p451, %r12, %r13;
	@%p451 bra 	$L__BB4_48;
	mul.wide.s32 	%rd316, %r59, 4;
	add.s64 	%rd317, %rd4, %rd316;
	st.global.u32 	[%rd317], %r12;
	add.s64 	%rd318, %rd5, %rd316;
	st.global.u32 	[%rd318], %r60;
$L__BB4_48:
	setp.eq.s32 	%p452, %r13, %r14;
	@%p452 bra 	$L__BB4_50;
	mul.wide.s32 	%rd319, %r61, 4;
	add.s64 	%rd320, %rd4, %rd319;
	st.global.u32 	[%rd320], %r13;
	add.s64 	%rd321, %rd5, %rd319;
	st.global.u32 	[%rd321], %r62;
$L__BB4_50:
	setp.eq.s32 	%p453, %r14, %r15;
	@%p453 bra 	$L__BB4_322;
	mul.wide.s32 	%rd322, %r63, 4;
	add.s64 	%rd323, %rd4, %rd322;
	st.global.u32 	[%rd323], %r14;
	add.s64 	%rd324, %rd5, %rd322;
	st.global.u32 	[%rd324], %r64;
	bra.uni 	$L__BB4_322;
$L__BB4_52:
	mov.u32 	%r1892, %tid.x;
	and.b32  	%r1186, %r1892, 31;
	and.b32  	%r1187, %r1892, 992;
	add.s32 	%r1188, %r2, %r1186;
	mad.lo.s32 	%r81, %r1187, 9, %r1188;
	mul.wide.u32 	%rd211, %r81, 4;
	add.s64 	%rd202, %rd2, %rd211;
	// begin inline asm
	ld.global.nc.u32 %r1175, [%rd202];
	// end inline asm
	add.s64 	%rd203, %rd202, 128;
	// begin inline asm
	ld.global.nc.u32 %r1176, [%rd203];
	// end inline asm
	add.s64 	%rd204, %rd202, 256;
	// begin inline asm
	ld.global.nc.u32 %r1177, [%rd204];
	// end inline asm
	add.s64 	%rd205, %rd202, 384;
	// begin inline asm
	ld.global.nc.u32 %r1178, [%rd205];
	// end inline asm
	add.s64 	%rd206, %rd202, 512;
	// begin inline asm
	ld.global.nc.u32 %r1179, [%rd206];
	// end inline asm
	add.s64 	%rd207, %rd202, 640;
	// begin inline asm
	ld.global.nc.u32 %r1180, [%rd207];
	// end inline asm
	add.s64 	%rd208, %rd202, 768;
	// begin inline asm
	ld.global.nc.u32 %r1181, [%rd208];
	// end inline asm
	add.s64 	%rd209, %rd202, 896;
	// begin inline asm
	ld.global.nc.u32 %r1182, [%rd209];
	// end inline asm
	add.s64 	%rd210, %rd202, 1024;
	// begin inline asm
	ld.global.nc.u32 %r1183, [%rd210];
	// end inline asm
	// begin inline asm
	mov.u32 %r1184, %laneid;
	// end inline asm
	shr.u32 	%r83, %r1892, 5;
	mad.lo.s32 	%r1189, %r83, 288, %r1184;
	shl.b32 	%r1190, %r1189, 2;
	mov.u32 	%r1191, _ZN6thrust24THRUST_300001_SM_1000_NS8cuda_cub4core6detail5shmemE;
	add.s32 	%r84, %r1191, %r1190;
	st.shared.u32 	[%r84], %r1175;
	st.shared.u32 	[%r84+128], %r1176;
	st.shared.u32 	[%r84+256], %r1177;
	st.shared.u32 	[%r84+384], %r1178;
	st.shared.u32 	[%r84+512], %r1179;
	st.shared.u32 	[%r84+640], %r1180;
	st.shared.u32 	[%r84+768], %r1181;
	st.shared.u32 	[%r84+896], %r1182;
	st.shared.u32 	[%r84+1024], %r1183;
	bar.warp.sync 	-1;
	shl.b32 	%r1192, %r1184, 5;
	add.s32 	%r85, %r84, %r1192;
	ld.shared.u32 	%r86, [%r85];
	ld.shared.u32 	%r87, [%r85+4];
	ld.shared.u32 	%r88, [%r85+8];
	ld.shared.u32 	%r89, [%r85+12];
	ld.shared.u32 	%r90, [%r85+16];
	ld.shared.u32 	%r91, [%r85+20];
	ld.shared.u32 	%r92, [%r85+24];
	ld.shared.u32 	%r93, [%r85+28];
	ld.shared.u32 	%r94, [%r85+32];
	setp.ne.s32 	%p289, %r1892, 0;
	mov.b32 	%r1878, 0;
	@%p289 bra 	$L__BB4_54;
	mul.wide.u32 	%rd213, %r2, 4;
	add.s64 	%rd214, %rd2, %rd213;
	add.s64 	%rd212, %rd214, -4;
	// begin inline asm
	ld.global.nc.u32 %r1878, [%rd212];
	// end inline asm
$L__BB4_54:
	setp.eq.s32 	%p290, %r1892, 0;
	bar.sync 	0;
	add.s64 	%rd215, %rd3, %rd211;
	// begin inline asm
	ld.global.nc.u32 %r1194, [%rd215];
	// end inline asm
	add.s64 	%rd216, %rd215, 128;
	// begin inline asm
	ld.global.nc.u32 %r1195, [%rd216];
	// end inline asm
	add.s64 	%rd217, %rd215, 256;
	// begin inline asm
	ld.global.nc.u32 %r1196, [%rd217];
	// end inline asm
	add.s64 	%rd218, %rd215, 384;
	// begin inline asm
	ld.global.nc.u32 %r1197, [%rd218];
	// end inline asm
	add.s64 	%rd219, %rd215, 512;
	// begin inline asm
	ld.global.nc.u32 %r1198, [%rd219];
	// end inline asm
	add.s64 	%rd220, %rd215, 640;
	// begin inline asm
	ld.global.nc.u32 %r1199, [%rd220];
	// end inline asm
	add.s64 	%rd221, %rd215, 768;
	// begin inline asm
	ld.global.nc.u32 %r1200, [%rd221];
	// end inline asm
	add.s64 	%rd222, %rd215, 896;
	// begin inline asm
	ld.global.nc.u32 %r1201, [%rd222];
	// end inline asm
	add.s64 	%rd223, %rd215, 1024;
	// begin inline asm
	ld.global.nc.u32 %r1202, [%rd223];
	// end inline asm
	st.shared.u32 	[%r84], %r1194;
	st.shared.u32 	[%r84+128], %r1195;
	st.shared.u32 	[%r84+256], %r1196;
	st.shared.u32 	[%r84+384], %r1197;
	st.shared.u32 	[%r84+512], %r1198;
	st.shared.u32 	[%r84+640], %r1199;
	st.shared.u32 	[%r84+768], %r1200;
	st.shared.u32 	[%r84+896], %r1201;
	st.shared.u32 	[%r84+1024], %r1202;
	bar.warp.sync 	-1;
	ld.shared.u32 	%r97, [%r85];
	ld.shared.u32 	%r98, [%r85+4];
	ld.shared.u32 	%r99, [%r85+8];
	ld.shared.u32 	%r100, [%r85+12];
	ld.shared.u32 	%r101, [%r85+16];
	ld.shared.u32 	%r102, [%r85+20];
	ld.shared.u32 	%r103, [%r85+24];
	ld.shared.u32 	%r104, [%r85+28];
	ld.shared.u32 	%r105, [%r85+32];
	bar.sync 	0;
	shl.b32 	%r1203, %r1892, 2;
	add.s32 	%r1205, %r1191, %r1203;
	add.s32 	%r106, %r1205, 1148;
	st.shared.u32 	[%r1205+1148], %r94;
	bar.sync 	0;
	@%p290 bra 	$L__BB4_56;
	ld.shared.u32 	%r1878, [%r106+-4];
$L__BB4_56:
	setp.ne.s32 	%p291, %r1878, %r86;
	selp.u32 	%r1266, 1, 0, %p291;
	setp.ne.s32 	%p292, %r86, %r87;
	selp.u32 	%r1267, 1, 0, %p292;
	setp.ne.s32 	%p293, %r87, %r88;
	selp.u32 	%r1268, 1, 0, %p293;
	setp.ne.s32 	%p294, %r88, %r89;
	selp.u32 	%r1269, 1, 0, %p294;
	setp.ne.s32 	%p295, %r89, %r90;
	selp.u32 	%r1270, 1, 0, %p295;
	setp.ne.s32 	%p296, %r90, %r91;
	selp.u32 	%r1271, 1, 0, %p296;
	setp.ne.s32 	%p297, %r91, %r92;
	selp.u32 	%r1272, 1, 0, %p297;
	setp.ne.s32 	%p298, %r92, %r93;
	selp.u32 	%r1273, 1, 0, %p298;
	setp.ne.s32 	%p299, %r93, %r94;
	selp.u32 	%r1274, 1, 0, %p299;
	add.s32 	%r1275, %r1267, %r1266;
	selp.b32 	%r1276, 0, %r97, %p292;
	add.s32 	%r1277, %r98, %r1276;
	add.s32 	%r1278, %r1275, %r1268;
	selp.b32 	%r1279, 0, %r1277, %p293;
	add.s32 	%r1280, %r99, %r1279;
	add.s32 	%r1281, %r1278, %r1269;
	selp.b32 	%r1282, 0, %r1280, %p294;
	add.s32 	%r1283, %r100, %r1282;
	add.s32 	%r1284, %r1281, %r1270;
	selp.b32 	%r1285, 0, %r1283, %p295;
	add.s32 	%r1286, %r101, %r1285;
	add.s32 	%r1287, %r1284, %r1271;
	selp.b32 	%r1288, 0, %r1286, %p296;
	add.s32 	%r1289, %r102, %r1288;
	add.s32 	%r1290, %r1287, %r1272;
	selp.b32 	%r1291, 0, %r1289, %p297;
	add.s32 	%r1292, %r103, %r1291;
	add.s32 	%r1293, %r1290, %r1273;
	selp.b32 	%r1294, 0, %r1292, %p298;
	add.s32 	%r1295, %r104, %r1294;
	add.s32 	%r1207, %r1293, %r1274;
	selp.b32 	%r1296, 0, %r1295, %p299;
	add.s32 	%r1212, %r105, %r1296;
	mov.b32 	%r1263, 1;
	mov.b32 	%r1264, 0;
	mov.b32 	%r1265, -1;
	// begin inline asm
	shfl.sync.up.b32 %r1206, %r1207, %r1263, %r1264, %r1265;
	// end inline asm
	// begin inline asm
	shfl.sync.up.b32 %r1211, %r1212, %r1263, %r1264, %r1265;
	// end inline asm
	setp.eq.s32 	%p300, %r1207, 0;
	selp.b32 	%r1297, %r1211, 0, %p300;
	setp.lt.s32 	%p301, %r1184, 1;
	selp.b32 	%r1298, 0, %r1206, %p301;
	add.s32 	%r1217, %r1298, %r1207;
	selp.b32 	%r1299, 0, %r1297, %p301;
	add.s32 	%r1222, %r1299, %r1212;
	mov.b32 	%r1223, 2;
	// begin inline asm
	shfl.sync.up.b32 %r1216, %r1217, %r1223, %r1264, %r1265;
	// end inline asm
	// begin inline asm
	shfl.sync.up.b32 %r1221, %r1222, %r1223, %r1264, %r1265;
	// end inline asm
	setp.eq.s32 	%p302, %r1217, 0;
	selp.b32 	%r1300, %r1221, 0, %p302;
	setp.lt.s32 	%p303, %r1184, 2;
	selp.b32 	%r1301, 0, %r1216, %p303;
	add.s32 	%r1227, %r1301, %r1217;
	selp.b32 	%r1302, 0, %r1300, %p303;
	add.s32 	%r1232, %r1302, %r1222;
	mov.b32 	%r1233, 4;
	// begin inline asm
	shfl.sync.up.b32 %r1226, %r1227, %r1233, %r1264, %r1265;
	// end inline asm
	// begin inline asm
	shfl.sync.up.b32 %r1231, %r1232, %r1233, %r1264, %r1265;
	// end inline asm
	setp.eq.s32 	%p304, %r1227, 0;
	selp.b32 	%r1303, %r1231, 0, %p304;
	setp.lt.s32 	%p305, %r1184, 4;
	selp.b32 	%r1304, 0, %r1226, %p305;
	add.s32 	%r1237, %r1304, %r1227;
	selp.b32 	%r1305, 0, %r1303, %p305;
	add.s32 	%r1242, %r1305, %r1232;
	mov.b32 	%r1243, 8;
	// begin inline asm
	shfl.sync.up.b32 %r1236, %r1237, %r1243, %r1264, %r1265;
	// end inline asm
	// begin inline asm
	shfl.sync.up.b32 %r1241, %r1242, %r1243, %r1264, %r1265;
	// end inline asm
	setp.eq.s32 	%p306, %r1237, 0;
	selp.b32 	%r1306, %r1241, 0, %p306;
	setp.lt.s32 	%p307, %r1184, 8;
	selp.b32 	%r1307, 0, %r1236, %p307;
	add.s32 	%r1247, %r1307, %r1237;
	selp.b32 	%r1308, 0, %r1306, %p307;
	add.s32 	%r1252, %r1308, %r1242;
	mov.b32 	%r1253, 16;
	// begin inline asm
	shfl.sync.up.b32 %r1246, %r1247, %r1253, %r1264, %r1265;
	// end inline asm
	// begin inline asm
	shfl.sync.up.b32 %r1251, %r1252, %r1253, %r1264, %r1265;
	// end inline asm
	setp.eq.s32 	%p308, %r1247, 0;
	selp.b32 	%r1309, %r1251, 0, %p308;
	setp.lt.s32 	%p309, %r1184, 16;
	selp.b32 	%r1310, 0, %r1246, %p309;
	add.s32 	%r1257, %r1310, %r1247;
	selp.b32 	%r1311, 0, %r1309, %p309;
	add.s32 	%r1262, %r1311, %r1252;
	// begin inline asm
	shfl.sync.up.b32 %r1882, %r1257, %r1263, %r1264, %r1265;
	// end inline asm
	// begin inline asm
	shfl.sync.up.b32 %r1883, %r1262, %r1263, %r1264, %r1265;
	// end inline asm
	setp.ne.s32 	%p310, %r1184, 31;
	@%p310 bra 	$L__BB4_58;
	shl.b32 	%r1312, %r83, 3;
	mov.u32 	%r1313, _ZN6thrust24THRUST_300001_SM_1000_NS8cuda_cub4core6detail5shmemE;
	add.s32 	%r1314, %r1313, %r1312;
	st.shared.v2.u32 	[%r1314], {%r1257, %r1262};
$L__BB4_58:
	bar.sync 	0;
	ld.shared.v4.u32 	{%r1315, %r1316, %r1317, %r1318}, [_ZN6thrust24THRUST_300001_SM_1000_NS8cuda_cub4core6detail5shmemE];
	add.s32 	%r1319, %r1317, %r1315;
	setp.eq.s32 	%p311, %r1317, 0;
	selp.b32 	%r1320, %r1316, 0, %p311;
	add.s32 	%r1321, %r1320, %r1318;
	setp.eq.s32 	%p312, %r83, 2;
	selp.b32 	%r1322, %r1319, %r1315, %p312;
	selp.b32 	%r1323, %r1321, %r1316, %p312;
	ld.shared.v4.u32 	{%r1324, %r1325, %r1326, %r1327}, [_ZN6thrust24THRUST_300001_SM_1000_NS8cuda_cub4core6detail5shmemE+16];
	add.s32 	%r1328, %r1324, %r1319;
	setp.eq.s32 	%p313, %r1324, 0;
	selp.b32 	%r1329, %r1321, 0, %p313;
	add.s32 	%r1330, %r1329, %r1325;
	setp.eq.s32 	%p314, %r83, 3;
	selp.b32 	%r1331, %r1328, %r1322, %p314;
	selp.b32 	%r1332, %r1330, %r1323, %p314;
	add.s32 	%r1333, %r1326, %r1328;
	setp.eq.s32 	%p315, %r1326, 0;
	selp.b32 	%r1334, %r1330, 0, %p315;
	add.s32 	%r1335, %r1334, %r1327;
	setp.eq.s32 	%p316, %r83, 4;
	selp.b32 	%r1336, %r1333, %r1331, %p316;
	selp.b32 	%r1337, %r1335, %r1332, %p316;
	ld.shared.v4.u32 	{%r1338, %r1339, %r1340, %r1341}, [_ZN6thrust24THRUST_300001_SM_1000_NS8cuda_cub4core6detail5shmemE+32];
	add.s32 	%r1342, %r1338, %r1333;
	setp.eq.s32 	%p317, %r1338, 0;
	selp.b32 	%r1343, %r1335, 0, %p317;
	add.s32 	%r1344, %r1343, %r1339;
	setp.eq.s32 	%p318, %r83, 5;
	selp.b32 	%r1345, %r1342, %r1336, %p318;
	selp.b32 	%r1346, %r1344, %r1337, %p318;
	add.s32 	%r1347, %r1340, %r1342;
	setp.eq.s32 	%p319, %r1340, 0;
	selp.b32 	%r1348, %r1344, 0, %p319;
	add.s32 	%r1349, %r1348, %r1341;
	setp.eq.s32 	%p320, %r83, 6;
	selp.b32 	%r1350, %r1347, %r1345, %p320;
	selp.b32 	%r1351, %r1349, %r1346, %p320;
	ld.shared.v4.u32 	{%r1352, %r1353, %r1354, %r1355}, [_ZN6thrust24THRUST_300001_SM_1000_NS8cuda_cub4core6detail5shmemE+48];
	add.s32 	%r1356, %r1352, %r1347;
	setp.eq.s32 	%p321, %r1352, 0;
	selp.b32 	%r1357, %r1349, 0, %p321;
	add.s32 	%r1358, %r1357, %r1353;
	setp.eq.s32 	%p322, %r83, 7;
	selp.b32 	%r113, %r1356, %r1350, %p322;
	selp.b32 	%r114, %r1358, %r1351, %p322;
	add.s32 	%r115, %r1354, %r1356;
	setp.eq.s32 	%p323, %r1354, 0;
	selp.b32 	%r1359, %r1358, 0, %p323;
	add.s32 	%r116, %r1359, %r1355;
	setp.lt.u32 	%p324, %r1892, 32;
	@%p324 bra 	$L__BB4_60;
	setp.eq.s32 	%p325, %r1882, 0;
	selp.b32 	%r1360, %r114, 0, %p325;
	add.s32 	%r1361, %r1360, %r1883;
	setp.eq.s32 	%p326, %r1184, 0;
	selp.b32 	%r1362, 0, %r1882, %p326;
	add.s32 	%r1882, %r113, %r1362;
	selp.b32 	%r1883, %r114, %r1361, %p326;
	bra.uni 	$L__BB4_76;
$L__BB4_60:
	setp.ne.s32 	%p327, %r1892, 0;
	mul.wide.u32 	%rd225, %r1, 16;
	add.s64 	%rd18, %rd1, %rd225;
	@%p327 bra 	$L__BB4_62;
	st.shared.u32 	[_ZN6thrust24THRUST_300001_SM_1000_NS8cuda_cub4core6detail5shmemE+116], %r115;
	st.shared.u32 	[_ZN6thrust24THRUST_300001_SM_1000_NS8cuda_cub4core6detail5shmemE+120], %r116;
	mov.b64 	%rd227, {%r115, %r116};
	add.s64 	%rd226, %rd18, 512;
	mov.b64 	%rd228, 100;
	// begin inline asm
	st.relaxed.gpu.v2.u64 [%rd226], {%rd227, %rd228};
	// end inline asm
$L__BB4_62:
	mov.u32 	%r1363, %nctaid.x;
	setp.gt.u32 	%p328, %r1363, 499;
	@%p328 bra 	$L__BB4_64;
	membar.cta;
	bra.uni 	$L__BB4_65;
$L__BB4_64:
	mov.b32 	%r1364, 450;
	// begin inline asm
	nanosleep.u32 %r1364;
	// end inline asm
$L__BB4_65:
	mul.wide.u32 	%rd229, %r1892, 16;
	xor.b64  	%rd230, %rd229, -16;
	add.s64 	%rd231, %rd18, %rd230;
	add.s64 	%rd19, %rd231, 512;
$L__BB4_66:
	// begin inline asm
	ld.relaxed.gpu.v2.u64 {%rd232, %rd334}, [%rd19];
	// end inline asm
	setp.eq.s64 	%p329, %rd334, 99;
	mov.b32 	%r1365, -1;
	vote.sync.any.pred 	%p330, %p329, %r1365;
	@%p330 bra 	$L__BB4_66;
	mov.b64 	{%r1369, %r1374}, %rd232;
	setp.eq.s64 	%p331, %rd334, 101;
	mov.b32 	%r1417, -1;
	vote.sync.ballot.b32 	%r1418, %p331, %r1417;
	// begin inline asm
	mov.u32 %r1367, %lanemask_ge;
	// end inline asm
	and.b32  	%r1419, %r1418, %r1367;
	or.b32  	%r1420, %r1419, -2147483648;
	add.s32 	%r1421, %r1420, -1;
	not.b32 	%r1422, %r1420;
	and.b32  	%r1423, %r1422, %r1421;
	popc.b32 	%r1371, %r1423;
	mov.b32 	%r1375, 1;
	// begin inline asm
	shfl.sync.down.b32 %r1368, %r1369, %r1375, %r1371, %r1417;
	// end inline asm
	// begin inline asm
	shfl.sync.down.b32 %r1373, %r1374, %r1375, %r1371, %r1417;
	// end inline asm
	setp.lt.s32 	%p333, %r1184, %r1371;
	setp.eq.s32 	%p334, %r1369, 0;
	selp.b32 	%r1424, %r1368, 0, %p333;
	add.s32 	%r1379, %r1424, %r1369;
	selp.b32 	%r1425, %r1373, 0, %p334;
	selp.b32 	%r1426, %r1425, 0, %p333;
	add.s32 	%r1384, %r1426, %r1374;
	mov.b32 	%r1385, 2;
	// begin inline asm
	shfl.sync.down.b32 %r1378, %r1379, %r1385, %r1371, %r1417;
	// end inline asm
	// begin inline asm
	shfl.sync.down.b32 %r1383, %r1384, %r1385, %r1371, %r1417;
	// end inline asm
	add.s32 	%r1427, %r1184, 2;
	setp.gt.s32 	%p335, %r1427, %r1371;
	setp.eq.s32 	%p336, %r1379, 0;
	selp.b32 	%r1428, %r1383, 0, %p336;
	selp.b32 	%r1429, 0, %r1378, %p335;
	add.s32 	%r1389, %r1379, %r1429;
	selp.b32 	%r1430, 0, %r1428, %p335;
	add.s32 	%r1394, %r1430, %r1384;
	mov.b32 	%r1395, 4;
	// begin inline asm
	shfl.sync.down.b32 %r1388, %r1389, %r1395, %r1371, %r1417;
	// end inline asm
	// begin inline asm
	shfl.sync.down.b32 %r1393, %r1394, %r1395, %r1371, %r1417;
	// end inline asm
	add.s32 	%r1431, %r1184, 4;
	setp.gt.s32 	%p337, %r1431, %r1371;
	setp.eq.s32 	%p338, %r1389, 0;
	selp.b32 	%r1432, %r1393, 0, %p338;
	selp.b32 	%r1433, 0, %r1388, %p337;
	add.s32 	%r1399, %r1389, %r1433;
	selp.b32 	%r1434, 0, %r1432, %p337;
	add.s32 	%r1404, %r1394, %r1434;
	mov.b32 	%r1405, 8;
	// begin inline asm
	shfl.sync.down.b32 %r1398, %r1399, %r1405, %r1371, %r1417;
	// end inline asm
	// begin inline asm
	shfl.sync.down.b32 %r1403, %r1404, %r1405, %r1371, %r1417;
	// end inline asm
	add.s32 	%r1435, %r1184, 8;
	setp.gt.s32 	%p339, %r1435, %r1371;
	setp.eq.s32 	%p340, %r1399, 0;
	selp.b32 	%r1436, %r1403, 0, %p340;
	selp.b32 	%r1437, 0, %r1398, %p339;
	add.s32 	%r1409, %r1399, %r1437;
	selp.b32 	%r1438, 0, %r1436, %p339;
	add.s32 	%r1414, %r1404, %r1438;
	mov.b32 	%r1415, 16;
	// begin inline asm
	shfl.sync.down.b32 %r1408, %r1409, %r1415, %r1371, %r1417;
	// end inline asm
	// begin inline asm
	shfl.sync.down.b32 %r1413, %r1414, %r1415, %r1371, %r1417;
	// end inline asm
	add.s32 	%r1439, %r1184, 16;
	setp.gt.s32 	%p341, %r1439, %r1371;
	setp.eq.s32 	%p342, %r1409, 0;
	selp.b32 	%r1440, %r1413, 0, %p342;
	selp.b32 	%r1441, 0, %r1408, %p341;
	add.s32 	%r1879, %r1441, %r1409;
	selp.b32 	%r1442, 0, %r1440, %p341;
	add.s32 	%r1880, %r1414, %r1442;
	not.b32 	%r1443, %r1892;
	add.s32 	%r1881, %r1, %r1443;
	add.s64 	%rd22, %rd1, 512;
$L__BB4_68:
	setp.ne.s64 	%p343, %rd334, 101;
	mov.b32 	%r1444, -1;
	vote.sync.all.pred 	%p344, %p343, %r1444;
	not.pred 	%p345, %p344;
	@%p345 bra 	$L__BB4_72;
	mul.wide.s32 	%rd274, %r1881, 16;
	add.s64 	%rd275, %rd22, %rd274;
	add.s64 	%rd273, %rd275, -512;
$L__BB4_70:
	// begin inline asm
	ld.relaxed.gpu.v2.u64 {%rd271, %rd334}, [%rd273];
	// end inline asm
	setp.eq.s64 	%p383, %rd334, 99;
	mov.b32 	%r1527, -1;
	vote.sync.any.pred 	%p384, %p383, %r1527;
	@%p384 bra 	$L__BB4_70;
	mov.b64 	{%r1530, %r1535}, %rd271;
	setp.eq.s64 	%p385, %rd334, 101;
	mov.b32 	%r1578, -1;
	vote.sync.ballot.b32 	%r1579, %p385, %r1578;
	and.b32  	%r1580, %r1579, %r1367;
	or.b32  	%r1581, %r1580, -2147483648;
	add.s32 	%r1582, %r1581, -1;
	not.b32 	%r1583, %r1581;
	and.b32  	%r1584, %r1583, %r1582;
	popc.b32 	%r1532, %r1584;
	mov.b32 	%r1536, 1;
	// begin inline asm
	shfl.sync.down.b32 %r1529, %r1530, %r1536, %r1532, %r1578;
	// end inline asm
	// begin inline asm
	shfl.sync.down.b32 %r1534, %r1535, %r1536, %r1532, %r1578;
	// end inline asm
	setp.lt.s32 	%p387, %r1184, %r1532;
	setp.eq.s32 	%p388, %r1530, 0;
	selp.b32 	%r1585, %r1529, 0, %p387;
	add.s32 	%r1540, %r1585, %r1530;
	selp.b32 	%r1586, %r1534, 0, %p388;
	selp.b32 	%r1587, %r1586, 0, %p387;
	add.s32 	%r1545, %r1587, %r1535;
	mov.b32 	%r1546, 2;
	// begin inline asm
	shfl.sync.down.b32 %r1539, %r1540, %r1546, %r1532, %r1578;
	// end inline asm
	// begin inline asm
	shfl.sync.down.b32 %r1544, %r1545, %r1546, %r1532, %r1578;
	// end inline asm
	add.s32 	%r1588, %r1184, 2;
	setp.gt.s32 	%p389, %r1588, %r1532;
	setp.eq.s32 	%p390, %r1540, 0;
	selp.b32 	%r1589, %r1544, 0, %p390;
	selp.b32 	%r1590, 0, %r1539, %p389;
	add.s32 	%r1550, %r1540, %r1590;
	selp.b32 	%r1591, 0, %r1589, %p389;
	add.s32 	%r1555, %r1591, %r1545;
	mov.b32 	%r1556, 4;
	// begin inline asm
	shfl.sync.down.b32 %r1549, %r1550, %r1556, %r1532, %r1578;
	// end inline asm
	// begin inline asm
	shfl.sync.down.b32 %r1554, %r1555, %r1556, %r1532, %r1578;
	// end inline asm
	add.s32 	%r1592, %r1184, 4;
	setp.gt.s32 	%p391, %r1592, %r1532;
	setp.eq.s32 	%p392, %r1550, 0;
	selp.b32 	%r1593, %r1554, 0, %p392;
	selp.b32 	%r1594, 0, %r1549, %p391;
	add.s32 	%r1560, %r1550, %r1594;
	selp.b32 	%r1595, 0, %r1593, %p391;
	add.s32 	%r1565, %r1555, %r1595;
	mov.b32 	%r1566, 8;
	// begin inline asm
	shfl.sync.down.b32 %r1559, %r1560, %r1566, %r1532, %r1578;
	// end inline asm
	// begin inline asm
	shfl.sync.down.b32 %r1564, %r1565, %r1566, %r1532, %r1578;
	// end inline asm
	add.s32 	%r1596, %r1184, 8;
	setp.gt.s32 	%p393, %r1596, %r1532;
	setp.eq.s32 	%p394, %r1560, 0;
	selp.b32 	%r1597, %r1564, 0, %p394;
	selp.b32 	%r1598, 0, %r1559, %p393;
	add.s32 	%r1570, %r1560, %r1598;
	selp.b32 	%r1599, 0, %r1597, %p393;
	add.s32 	%r1575, %r1565, %r1599;
	mov.b32 	%r1576, 16;
	// begin inline asm
	shfl.sync.down.b32 %r1569, %r1570, %r1576, %r1532, %r1578;
	// end inline asm
	// begin inline asm
	shfl.sync.down.b32 %r1574, %r1575, %r1576, %r1532, %r1578;
	// end inline asm
	add.s32 	%r1600, %r1184, 16;
	setp.gt.s32 	%p395, %r1600, %r1532;
	setp.eq.s32 	%p396, %r1570, 0;
	selp.b32 	%r1601, %r1574, 0, %p396;
	selp.b32 	%r1602, 0, %r1569, %p395;
	selp.b32 	%r1603, 0, %r1601, %p395;
	add.s32 	%r1604, %r1575, %r1603;
	add.s32 	%r1605, %r1602, %r1879;
	add.s32 	%r126, %r1605, %r1570;
	setp.eq.s32 	%p397, %r1879, 0;
	selp.b32 	%r1606, %r1604, 0, %p397;
	add.s32 	%r1880, %r1606, %r1880;
	add.s32 	%r1881, %r1881, -32;
	mov.u32 	%r1879, %r126;
	bra.uni 	$L__BB4_68;
$L__BB4_72:
	@%p327 bra 	$L__BB4_74;
	add.s32 	%r1446, %r1879, %r115;
	setp.eq.s32 	%p347, %r115, 0;
	selp.b32 	%r1447, %r1880, 0, %p347;
	add.s32 	%r1448, %r1447, %r116;
	mov.b64 	%rd236, {%r1446, %r1448};
	add.s64 	%rd235, %rd18, 512;
	mov.b64 	%rd237, 101;
	// begin inline asm
	st.relaxed.gpu.v2.u64 [%rd235], {%rd236, %rd237};
	// end inline asm
	st.shared.u32 	[_ZN6thrust24THRUST_300001_SM_1000_NS8cuda_cub4core6detail5shmemE+100], %r1879;
	st.shared.v2.u32 	[_ZN6thrust24THRUST_300001_SM_1000_NS8cuda_cub4core6detail5shmemE+104], {%r1880, %r1446};
	st.shared.u32 	[_ZN6thrust24THRUST_300001_SM_1000_NS8cuda_cub4core6detail5shmemE+112], %r1448;
$L__BB4_74:
	setp.ne.s32 	%p348, %r1184, 0;
	@%p348 bra 	$L__BB4_76;
	st.shared.v2.u32 	[_ZN6thrust24THRUST_300001_SM_1000_NS8cuda_cub4core6detail5shmemE+72], {%r1879, %r1880};
	mov.u32 	%r1882, %r1879;
	mov.u32 	%r1883, %r1880;
$L__BB4_76:
	setp.eq.s32 	%p349, %r1892, 0;
	bar.sync 	0;
	@%p349 bra 	$L__BB4_78;
	ld.shared.v2.u32 	{%r1449, %r1450}, [_ZN6thrust24THRUST_300001_SM_1000_NS8cuda_cub4core6detail5shmemE+72];
	add.s32 	%r131, %r1449, %r1882;
	setp.eq.s32 	%p350, %r1882, 0;
	selp.b32 	%r1451, %r1450, 0, %p350;
	add.s32 	%r1883, %r1451, %r1883;
	mov.u32 	%r1882, %r131;
$L__BB4_78:
	setp.ne.s32 	%p351, %r92, %r93;
	setp.ne.s32 	%p352, %r91, %r92;
	setp.ne.s32 	%p353, %r90, %r91;
	setp.ne.s32 	%p354, %r89, %r90;
	setp.ne.s32 	%p355, %r88, %r89;
	setp.ne.s32 	%p356, %r87, %r88;
	setp.ne.s32 	%p357, %r86, %r87;
	setp.ne.s32 	%p358, %r1878, %r86;
	selp.u32 	%r1452, 1, 0, %p358;
	add.s32 	%r135, %r1882, %r1452;
	selp.b32 	%r1453, 0, %r1883, %p358;
	add.s32 	%r136, %r1453, %r97;
	selp.u32 	%r1454, 1, 0, %p357;
	add.s32 	%r1455, %r1454, %r1452;
	add.s32 	%r137, %r1455, %r1882;
	selp.b32 	%r1456, 0, %r136, %p357;
	add.s32 	%r138, %r98, %r1456;
	selp.u32 	%r1457, 1, 0, %p356;
	add.s32 	%r139, %r137, %r1457;
	selp.b32 	%r1458, 0, %r138, %p356;
	add.s32 	%r140, %r99, %r1458;
	selp.u32 	%r1459, 1, 0, %p355;
	add.s32 	%r141, %r139, %r1459;
	selp.b32 	%r1460, 0, %r140, %p355;
	add.s32 	%r142, %r100, %r1460;
	selp.u32 	%r1461, 1, 0, %p354;
	add.s32 	%r143, %r141, %r1461;
	selp.b32 	%r1462, 0, %r142, %p354;
	add.s32 	%r144, %r101, %r1462;
	selp.u32 	%r1463, 1, 0, %p353;
	add.s32 	%r145, %r143, %r1463;
	selp.b32 	%r1464, 0, %r144, %p353;
	add.s32 	%r146, %r102, %r1464;
	selp.u32 	%r1465, 1, 0, %p352;
	add.s32 	%r147, %r145, %r1465;
	selp.b32 	%r1466, 0, %r146, %p352;
	add.s32 	%r148, %r103, %r1466;
	selp.u32 	%r1467, 1, 0, %p351;
	add.s32 	%r149, %r147, %r1467;
	selp.b32 	%r1468, 0, %r148, %p351;
	add.s32 	%r150, %r104, %r1468;
	ld.shared.u32 	%r151, [_ZN6thrust24THRUST_300001_SM_1000_NS8cuda_cub4core6detail5shmemE+116];
	ld.shared.u32 	%r152, [_ZN6thrust24THRUST_300001_SM_1000_NS8cuda_cub4core6detail5shmemE+100];
	setp.lt.s32 	%p359, %r151, 257;
	@%p359 bra 	$L__BB4_104;
	setp.eq.s32 	%p369, %r1878, %r86;
	bar.sync 	0;
	@%p369 bra 	$L__BB4_81;
	sub.s32 	%r1469, %r1882, %r152;
	shl.b32 	%r1470, %r1469, 3;
	mov.u32 	%r1471, _ZN6thrust24THRUST_300001_SM_1000_NS8cuda_cub4core6detail5shmemE;
	add.s32 	%r1472, %r1471, %r1470;
	st.shared.v2.u32 	[%r1472], {%r1878, %r1883};
$L__BB4_81:
	setp.eq.s32 	%p370, %r86, %r87;
	@%p370 bra 	$L__BB4_83;
	sub.s32 	%r1473, %r135, %r152;
	shl.b32 	%r1474, %r1473, 3;
	mov.u32 	%r1475, _ZN6thrust24THRUST_300001_SM_1000_NS8cuda_cub4core6detail5shmemE;
	add.s32 	%r1476, %r1475, %r1474;
	st.shared.v2.u32 	[%r1476], {%r86, %r136};
$L__BB4_83:
	setp.eq.s32 	%p371, %r87, %r88;
	@%p371 bra 	$L__BB4_85;
	sub.s32 	%r1477, %r137, %r152;
	shl.b32 	%r1478, %r1477, 3;
	mov.u32 	%r1479, _ZN6thrust24THRUST_300001_SM_1000_NS8cuda_cub4core6detail5shmemE;
	add.s32 	%r1480, %r1479, %r1478;
	st.shared.v2.u32 	[%r1480], {%r87, %r138};
$L__BB4_85:
	setp.eq.s32 	%p372, %r88, %r89;
	@%p372 bra 	$L__BB4_87;
	sub.s32 	%r1481, %r139, %r152;
	shl.b32 	%r1482, %r1481, 3;
	mov.u32 	%r1483, _ZN6thrust24THRUST_300001_SM_1000_NS8cuda_cub4core6detail5shmemE;
	add.s32 	%r1484, %r1483, %r1482;
	st.shared.v2.u32 	[%r1484], {%r88, %r140};
$L__BB4_87:
	setp.eq.s32 	%p373, %r89, %r90;
	@%p373 bra 	$L__BB4_89;
	sub.s32 	%r1485, %r141, %r152;
	shl.b32 	%r1486, %r1485, 3;
	mov.u32 	%r1487, _ZN6thrust24THRUST_300001_SM_1000_NS8cuda_cub4core6detail5shmemE;
	add.s32 	%r1488, %r1487, %r1486;
	st.shared.v2.u32 	[%r1488], {%r89, %r142};
$L__BB4_89:
	setp.eq.s32 	%p374, %r90, %r91;
	@%p374 bra 	$L__BB4_91;
	sub.s32 	%r1489, %r143, %r152;
	shl.b32 	%r1490, %r1489, 3;
	mov.u32 	%r1491, _ZN6thrust24THRUST_300001_SM_1000_NS8cuda_cub4core6detail5shmemE;
	add.s32 	%r1492, %r1491, %r1490;
	st.shared.v2.u32 	[%r1492], {%r90, %r144};
$L__BB4_91:
	setp.eq.s32 	%p375, %r91, %r92;
	@%p375 bra 	$L__BB4_93;
	sub.s32 	%r1493, %r145, %r152;
	shl.b32 	%r1494, %r1493, 3;
	mov.u32 	%r1495, _ZN6thrust24THRUST_300001_SM_1000_NS8cuda_cub4core6detail5shmemE;
	add.s32 	%r1496, %r1495, %r1494;
	st.shared.v2.u32 	[%r1496], {%r91, %r146};
$L__BB4_93:
	setp.eq.s32 	%p376, %r92, %r93;
	@%p376 bra 	$L__BB4_95;
	sub.s32 	%r1497, %r147, %r152;
	shl.b32 	%r1498, %r1497, 3;
	mov.u32 	%r1499, _ZN6thrust24THRUST_300001_SM_1000_NS8cuda_cub4core6detail5shmemE;
	add.s32 	%r1500, %r1499, %r1498;
	st.shared.v2.u32 	[%r1500], {%r92, %r148};
$L__BB4_95:
	setp.eq.s32 	%p377, %r93, %r94;
	@%p377 bra 	$L__BB4_97;
	sub.s32 	%r1501, %r149, %r152;
	shl.b32 	%r1502, %r1501, 3;
	mov.u32 	%r1503, _ZN6thrust24THRUST_300001_SM_1000_NS8cuda_cub4core6detail5shmemE;
	add.s32 	%r1504, %r1503, %r1502;
	st.shared.v2.u32 	[%r1504], {%r93, %r150};
$L__BB4_97:
	bar.sync 	0;
	setp.ge.s32 	%p378, %r1892, %r151;
	@%p378 bra 	$L__BB4_322;
	not.b32 	%r1505, %r1892;
	add.s32 	%r153, %r151, %r1505;
	and.b32  	%r1506, %r153, 768;
	setp.eq.s32 	%p379, %r1506, 768;
	@%p379 bra 	$L__BB4_101;
	shr.u32 	%r1507, %r153, 8;
	add.s32 	%r1508, %r1507, 1;
	and.b32  	%r1509, %r1508, 3;
	shl.b32 	%r1510, %r1892, 3;
	mov.u32 	%r1511, _ZN6thrust24THRUST_300001_SM_1000_NS8cuda_cub4core6detail5shmemE;
	add.s32 	%r1888, %r1511, %r1510;
	add.s32 	%r1887, %r1892, %r152;
	neg.s32 	%r1886, %r1509;
	shl.b32 	%r1512, %r1508, 8;
	and.b32  	%r1513, %r1512, 768;
	add.s32 	%r1892, %r1892, %r1513;
$L__BB4_100:
	.pragma "nounroll";
	mul.wide.s32 	%rd265, %r1887, 4;
	add.s64 	%rd266, %rd5, %rd265;
	add.s64 	%rd267, %rd4, %rd265;
	ld.shared.v2.u32 	{%r1514, %r1515}, [%r1888];
	st.global.u32 	[%rd267], %r1514;
	st.global.u32 	[%rd266], %r1515;
	add.s32 	%r1888, %r1888, 2048;
	add.s32 	%r1887, %r1887, 256;
	add.s32 	%r1886, %r1886, 1;
	setp.ne.s32 	%p380, %r1886, 0;
	@%p380 bra 	$L__BB4_100;
$L__BB4_101:
	setp.lt.u32 	%p381, %r153, 768;
	@%p381 bra 	$L__BB4_322;
	add.s64 	%rd26, %rd4, 2048;
	add.s32 	%r1891, %r1892, %r152;
	add.s64 	%rd27, %rd5, 2048;
	shl.b32 	%r1516, %r1892, 3;
	mov.u32 	%r1517, _ZN6thrust24THRUST_300001_SM_1000_NS8cuda_cub4core6detail5shmemE;
	add.s32 	%r1518, %r1516, %r1517;
	add.s32 	%r1890, %r1518, 4096;
$L__BB4_103:
	mul.wide.s32 	%rd268, %r1891, 4;
	add.s64 	%rd269, %rd26, %rd268;
	add.s64 	%rd270, %rd27, %rd268;
	ld.shared.v2.u32 	{%r1519, %r1520}, [%r1890+-4096];
	st.global.u32 	[%rd269+-2048], %r1519;
	st.global.u32 	[%rd270+-2048], %r1520;
	ld.shared.v2.u32 	{%r1521, %r1522}, [%r1890+-2048];
	st.global.u32 	[%rd269+-1024], %r1521;
	st.global.u32 	[%rd270+-1024], %r1522;
	ld.shared.v2.u32 	{%r1523, %r1524}, [%r1890];
	st.global.u32 	[%rd269], %r1523;
	st.global.u32 	[%rd270], %r1524;
	ld.shared.v2.u32 	{%r1525, %r1526}, [%r1890+2048];
	st.global.u32 	[%rd269+1024], %r1525;
	st.global.u32 	[%rd270+1024], %r1526;
	add.s32 	%r1892, %r1892, 1024;
	add.s32 	%r1891, %r1891, 1024;
	add.s32 	%r1890, %r1890, 8192;
	setp.lt.s32 	%p382, %r1892, %r151;
	@%p382 bra 	$L__BB4_103;
	bra.uni 	$L__BB4_322;
$L__BB4_104:
	setp.eq.s32 	%p360, %r1878, %r86;
	@%p360 bra 	$L__BB4_106;
	mul.wide.s32 	%rd238, %r1882, 4;
	add.s64 	%rd239, %rd4, %rd238;
	st.global.u32 	[%rd239], %r1878;
	add.s64 	%rd240, %rd5, %rd238;
	st.global.u32 	[%rd240], %r1883;
$L__BB4_106:
	setp.eq.s32 	%p361, %r86, %r87;
	@%p361 bra 	$L__BB4_108;
	mul.wide.s32 	%rd241, %r135, 4;
	add.s64 	%rd242, %rd4, %rd241;
	st.global.u32 	[%rd242], %r86;
	add.s64 	%rd243, %rd5, %rd241;
	st.global.u32 	[%rd243], %r136;
$L__BB4_108:
	setp.eq.s32 	%p362, %r87, %r88;
	@%p362 bra 	$L__BB4_110;
	mul.wide.s32 	%rd244, %r137, 4;
	add.s64 	%rd245, %rd4, %rd244;
	st.global.u32 	[%rd245], %r87;
	add.s64 	%rd246, %rd5, %rd244;
	st.global.u32 	[%rd246], %r138;
$L__BB4_110:
	setp.eq.s32 	%p363, %r88, %r89;
	@%p363 bra 	$L__BB4_112;
	mul.wide.s32 	%rd247, %r139, 4;
	add.s64 	%rd248, %rd4, %rd247;
	st.global.u32 	[%rd248], %r88;
	add.s64 	%rd249, %rd5, %rd247;
	st.global.u32 	[%rd249], %r140;
$L__BB4_112:
	setp.eq.s32 	%p364, %r89, %r90;
	@%p364 bra 	$L__BB4_114;
	mul.wide.s32 	%rd250, %r141, 4;
	add.s64 	%rd251, %rd4, %rd250;
	st.global.u32 	[%rd251], %r89;
	add.s64 	%rd252, %rd5, %rd250;
	st.global.u32 	[%rd252], %r142;
$L__BB4_114:
	setp.eq.s32 	%p365, %r90, %r91;
	@%p365 bra 	$L__BB4_116;
	mul.wide.s32 	%rd253, %r143, 4;
	add.s64 	%rd254, %rd4, %rd253;
	st.global.u32 	[%rd254], %r90;
	add.s64 	%rd255, %rd5, %rd253;
	st.global.u32 	[%rd255], %r144;
$L__BB4_116:
	setp.eq.s32 	%p366, %r91, %r92;
	@%p366 bra 	$L__BB4_118;
	mul.wide.s32 	%rd256, %r145, 4;
	add.s64 	%rd257, %rd4, %rd256;
	st.global.u32 	[%rd257], %r91;
	add.s64 	%rd258, %rd5, %rd256;
	st.global.u32 	[%rd258], %r146;
$L__BB4_118:
	setp.eq.s32 	%p367, %r92, %r93;
	@%p367 bra 	$L__BB4_120;
	mul.wide.s32 	%rd259, %r147, 4;
	add.s64 	%rd260, %rd4, %rd259;
	st.global.u32 	[%rd260], %r92;
	add.s64 	%rd261, %rd5, %rd259;
	st.global.u32 	[%rd261], %r148;
$L__BB4_120:
	setp.eq.s32 	%p368, %r93, %r94;
	@%p368 bra 	$L__BB4_322;
	mul.wide.s32 	%rd262, %r149, 4;
	add.s64 	%rd263, %rd4, %rd262;
	st.global.u32 	[%rd263], %r93;
	add.s64 	%rd264, %rd5, %rd262;
	st.global.u32 	[%rd264], %r150;
	bra.uni 	$L__BB4_322;
$L__BB4_122:
	setp.lt.s32 	%p13, %r3, 1;
	@%p13 bra 	$L__BB4_322;
	setp.ne.s32 	%p14, %r1, 0;
	@%p14 bra 	$L__BB4_212;
	mul.wide.u32 	%rd143, %r2, 4;
	add.s64 	%rd142, %rd2, %rd143;
	// begin inline asm
	ld.global.nc.u32 %r1901, [%rd142];
	// end inline asm
	mov.u32 	%r174, %tid.x;
	and.b32  	%r899, %r174, 31;
	and.b32  	%r900, %r174, 992;
	mul.lo.s32 	%r901, %r900, 9;
	or.b32  	%r175, %r901, %r899;
	setp.ge.u32 	%p175, %r175, %r3;
	mov.u32 	%r1893, %r1901;
	@%p175 bra 	$L__BB4_126;
	mul.wide.u32 	%rd145, %r175, 4;
	add.s64 	%rd144, %rd142, %rd145;
	// begin inline asm
	ld.global.nc.u32 %r1893, [%rd144];
	// end inline asm
$L__BB4_126:
	add.s32 	%r178, %r175, 32;
	setp.ge.u32 	%p176, %r178, %r3;
	shl.b32 	%r179, %r175, 2;
	cvt.u64.u32 	%rd146, %r179;
	add.s64 	%rd29, %rd142, %rd146;
	mov.u32 	%r1894, %r1901;
	@%p176 bra 	$L__BB4_128;
	add.s64 	%rd147, %rd29, 128;
	// begin inline asm
	ld.global.nc.u32 %r1894, [%rd147];
	// end inline asm
$L__BB4_128:
	add.s32 	%r182, %r175, 64;
	setp.ge.u32 	%p177, %r182, %r3;
	mov.u32 	%r1895, %r1901;
	@%p177 bra 	$L__BB4_130;
	add.s64 	%rd148, %rd29, 256;
	// begin inline asm
	ld.global.nc.u32 %r1895, [%rd148];
	// end inline asm
$L__BB4_130:
	add.s32 	%r185, %r175, 96;
	setp.ge.u32 	%p178, %r185, %r3;
	mov.u32 	%r1896, %r1901;
	@%p178 bra 	$L__BB4_132;
	add.s64 	%rd149, %rd29, 384;
	// begin inline asm
	ld.global.nc.u32 %r1896, [%rd149];
	// end inline asm
$L__BB4_132:
	add.s32 	%r188, %r175, 128;
	setp.ge.u32 	%p179, %r188, %r3;
	mov.u32 	%r1897, %r1901;
	@%p179 bra 	$L__BB4_134;
	add.s64 	%rd150, %rd29, 512;
	// begin inline asm
	ld.global.nc.u32 %r1897, [%rd150];
	// end inline asm
$L__BB4_134:
	add.s32 	%r191, %r175, 160;
	setp.ge.u32 	%p180, %r191, %r3;
	mov.u32 	%r1898, %r1901;
	@%p180 bra 	$L__BB4_136;
	add.s64 	%rd151, %rd29, 640;
	// begin inline asm
	ld.global.nc.u32 %r1898, [%rd151];
	// end inline asm
$L__BB4_136:
	add.s32 	%r194, %r175, 192;
	setp.ge.u32 	%p181, %r194, %r3;
	mov.u32 	%r1899, %r1901;
	@%p181 bra 	$L__BB4_138;
	add.s64 	%rd152, %rd29, 768;
	// begin inline asm
	ld.global.nc.u32 %r1899, [%rd152];
	// end inline asm
$L__BB4_138:
	add.s32 	%r197, %r175, 224;
	setp.ge.u32 	%p182, %r197, %r3;
	mov.u32 	%r1900, %r1901;
	@%p182 bra 	$L__BB4_140;
	add.s64 	%rd153, %rd29, 896;
	// begin inline asm
	ld.global.nc.u32 %r1900, [%rd153];
	// end inline asm
$L__BB4_140:
	add.s32 	%r200, %r175, 256;
	setp.ge.u32 	%p183, %r200, %r3;
	@%p183 bra 	$L__BB4_142;
	add.s64 	%rd154, %rd29, 1024;
	// begin inline asm
	ld.global.nc.u32 %r1901, [%rd154];
	// end inline asm
$L__BB4_142:
	setp.ge.u32 	%p184, %r175, %r3;
	// begin inline asm
	mov.u32 %r911, %laneid;
	// end inline asm
	shr.u32 	%r204, %r174, 5;
	mad.lo.s32 	%r913, %r204, 288, %r911;
	shl.b32 	%r914, %r913, 2;
	mov.u32 	%r915, _ZN6thrust24THRUST_300001_SM_1000_NS8cuda_cub4core6detail5shmemE;
	add.s32 	%r205, %r915, %r914;
	st.shared.u32 	[%r205], %r1893;
	st.shared.u32 	[%r205+128], %r1894;
	st.shared.u32 	[%r205+256], %r1895;
	st.shared.u32 	[%r205+384], %r1896;
	st.shared.u32 	[%r205+512], %r1897;
	st.shared.u32 	[%r205+640], %r1898;
	st.shared.u32 	[%r205+768], %r1899;
	st.shared.u32 	[%r205+896], %r1900;
	st.shared.u32 	[%r205+1024], %r1901;
	bar.warp.sync 	-1;
	shl.b32 	%r916, %r911, 5;
	add.s32 	%r206, %r205, %r916;
	ld.shared.u32 	%r207, [%r206];
	ld.shared.u32 	%r208, [%r206+4];
	ld.shared.u32 	%r209, [%r206+8];
	ld.shared.u32 	%r210, [%r206+12];
	ld.shared.u32 	%r211, [%r206+16];
	ld.shared.u32 	%r212, [%r206+20];
	ld.shared.u32 	%r213, [%r206+24];
	ld.shared.u32 	%r214, [%r206+28];
	ld.shared.u32 	%r215, [%r206+32];
	bar.sync 	0;
	add.s64 	%rd155, %rd3, %rd143;
	// begin inline asm
	ld.global.nc.u32 %r1910, [%rd155];
	// end inline asm
	mov.u32 	%r1902, %r1910;
	@%p184 bra 	$L__BB4_144;
	mul.wide.u32 	%rd158, %r175, 4;
	add.s64 	%rd157, %rd155, %rd158;
	// begin inline asm
	ld.global.nc.u32 %r1902, [%rd157];
	// end inline asm
$L__BB4_144:
	setp.ge.u32 	%p185, %r178, %r3;
	add.s64 	%rd31, %rd155, %rd146;
	mov.u32 	%r1903, %r1910;
	@%p185 bra 	$L__BB4_146;
	add.s64 	%rd160, %rd31, 128;
	// begin inline asm
	ld.global.nc.u32 %r1903, [%rd160];
	// end inline asm
$L__BB4_146:
	setp.ge.u32 	%p186, %r182, %r3;
	mov.u32 	%r1904, %r1910;
	@%p186 bra 	$L__BB4_148;
	add.s64 	%rd161, %rd31, 256;
	// begin inline asm
	ld.global.nc.u32 %r1904, [%rd161];
	// end inline asm
$L__BB4_148:
	setp.ge.u32 	%p187, %r185, %r3;
	mov.u32 	%r1905, %r1910;
	@%p187 bra 	$L__BB4_150;
	add.s64 	%rd162, %rd31, 384;
	// begin inline asm
	ld.global.nc.u32 %r1905, [%rd162];
	// end inline asm
$L__BB4_150:
	setp.ge.u32 	%p188, %r188, %r3;
	mov.u32 	%r1906, %r1910;
	@%p188 bra 	$L__BB4_152;
	add.s64 	%rd163, %rd31, 512;
	// begin inline asm
	ld.global.nc.u32 %r1906, [%rd163];
	// end inline asm
$L__BB4_152:
	setp.ge.u32 	%p189, %r191, %r3;
	mov.u32 	%r1907, %r1910;
	@%p189 bra 	$L__BB4_154;
	add.s64 	%rd164, %rd31, 640;
	// begin inline asm
	ld.global.nc.u32 %r1907, [%rd164];
	// end inline asm
$L__BB4_154:
	setp.ge.u32 	%p190, %r194, %r3;
	mov.u32 	%r1908, %r1910;
	@%p190 bra 	$L__BB4_156;
	add.s64 	%rd165, %rd31, 768;
	// begin inline asm
	ld.global.nc.u32 %r1908, [%rd165];
	// end inline asm
$L__BB4_156:
	setp.ge.u32 	%p191, %r197, %r3;
	mov.u32 	%r1909, %r1910;
	@%p191 bra 	$L__BB4_158;
	add.s64 	%rd166, %rd31, 896;
	// begin inline asm
	ld.global.nc.u32 %r1909, [%rd166];
	// end inline asm
$L__BB4_158:
	setp.ge.u32 	%p192, %r200, %r3;
	@%p192 bra 	$L__BB4_160;
	add.s64 	%rd167, %rd31, 1024;
	// begin inline asm
	ld.global.nc.u32 %r1910, [%rd167];
	// end inline asm
$L__BB4_160:
	st.shared.u32 	[%r205], %r1902;
	st.shared.u32 	[%r205+128], %r1903;
	st.shared.u32 	[%r205+256], %r1904;
	st.shared.u32 	[%r205+384], %r1905;
	st.shared.u32 	[%r205+512], %r1906;
	st.shared.u32 	[%r205+640], %r1907;
	st.shared.u32 	[%r205+768], %r1908;
	st.shared.u32 	[%r205+896], %r1909;
	st.shared.u32 	[%r205+1024], %r1910;
	bar.warp.sync 	-1;
	ld.shared.u32 	%r235, [%r206];
	ld.shared.u32 	%r236, [%r206+4];
	ld.shared.u32 	%r237, [%r206+8];
	ld.shared.u32 	%r238, [%r206+12];
	ld.shared.u32 	%r239, [%r206+16];
	ld.shared.u32 	%r240, [%r206+20];
	ld.shared.u32 	%r241, [%r206+24];
	ld.shared.u32 	%r242, [%r206+28];
	ld.shared.u32 	%r243, [%r206+32];
	bar.sync 	0;
	shl.b32 	%r928, %r174, 2;
	add.s32 	%r930, %r915, %r928;
	add.s32 	%r244, %r930, 1148;
	st.shared.u32 	[%r930+1148], %r215;
	bar.sync 	0;
	setp.eq.s32 	%p193, %r174, 0;
	mov.b32 	%r1912, 1;
	@%p193 bra 	$L__BB4_162;
	ld.shared.u32 	%r1911, [%r244+-4];
	setp.ne.s32 	%p194, %r1911, %r207;
	selp.u32 	%r1912, 1, 0, %p194;
$L__BB4_162:
	setp.eq.s32 	%p195, %r174, 0;
	setp.ne.s32 	%p196, %r207, %r208;
	setp.ne.s32 	%p197, %r208, %r209;
	setp.ne.s32 	%p198, %r209, %r210;
	setp.ne.s32 	%p199, %r210, %r211;
	setp.ne.s32 	%p200, %r211, %r212;
	setp.ne.s32 	%p201, %r212, %r213;
	setp.ne.s32 	%p202, %r213, %r214;
	setp.ne.s32 	%p203, %r214, %r215;
	mul.lo.s32 	%r991, %r174, 9;
	setp.eq.s32 	%p204, %r991, %r3;
	selp.u32 	%r992, 1, 0, %p204;
	selp.b32 	%r993, %r992, %r1912, %p204;
	selp.b32 	%r249, %r992, %r993, %p195;
	add.s32 	%r994, %r991, 1;
	setp.eq.s32 	%p205, %r994, %r3;
	or.pred  	%p206, %p205, %p196;
	selp.u32 	%r995, 1, 0, %p206;
	add.s32 	%r996, %r991, 2;
	setp.eq.s32 	%p207, %r996, %r3;
	or.pred  	%p1, %p207, %p197;
	selp.u32 	%r997, 1, 0, %p1;
	add.s32 	%r998, %r991, 3;
	setp.eq.s32 	%p208, %r998, %r3;
	or.pred  	%p2, %p208, %p198;
	selp.u32 	%r999, 1, 0, %p2;
	add.s32 	%r1000, %r991, 4;
	setp.eq.s32 	%p209, %r1000, %r3;
	or.pred  	%p210, %p209, %p199;
	selp.u32 	%r1001, 1, 0, %p210;
	add.s32 	%r1002, %r991, 5;
	setp.eq.s32 	%p211, %r1002, %r3;
	or.pred  	%p3, %p211, %p200;
	selp.u32 	%r1003, 1, 0, %p3;
	add.s32 	%r1004, %r991, 6;
	setp.eq.s32 	%p212, %r1004, %r3;
	or.pred  	%p4, %p212, %p201;
	selp.u32 	%r1005, 1, 0, %p4;
	add.s32 	%r1006, %r991, 7;
	setp.eq.s32 	%p213, %r1006, %r3;
	or.pred  	%p5, %p213, %p202;
	selp.u32 	%r1007, 1, 0, %p5;
	add.s32 	%r1008, %r991, 8;
	setp.eq.s32 	%p214, %r1008, %r3;
	or.pred  	%p215, %p214, %p203;
	selp.u32 	%r1009, 1, 0, %p215;
	add.s32 	%r1010, %r249, %r995;
	selp.b32 	%r1011, 0, %r235, %p206;
	add.s32 	%r1012, %r236, %r1011;
	add.s32 	%r1013, %r1010, %r997;
	selp.b32 	%r1014, 0, %r1012, %p1;
	add.s32 	%r1015, %r237, %r1014;
	add.s32 	%r1016, %r1013, %r999;
	selp.b32 	%r1017, 0, %r1015, %p2;
	add.s32 	%r1018, %r238, %r1017;
	add.s32 	%r1019, %r1016, %r1001;
	selp.b32 	%r1020, 0, %r1018, %p210;
	add.s32 	%r1021, %r239, %r1020;
	add.s32 	%r1022, %r1019, %r1003;
	selp.b32 	%r1023, 0, %r1021, %p3;
	add.s32 	%r1024, %r240, %r1023;
	add.s32 	%r1025, %r1022, %r1005;
	selp.b32 	%r1026, 0, %r1024, %p4;
	add.s32 	%r1027, %r241, %r1026;
	add.s32 	%r1028, %r1025, %r1007;
	selp.b32 	%r1029, 0, %r1027, %p5;
	add.s32 	%r1030, %r242, %r1029;
	add.s32 	%r932, %r1028, %r1009;
	selp.b32 	%r1031, 0, %r1030, %p215;
	add.s32 	%r937, %r243, %r1031;
	mov.b32 	%r988, 1;
	mov.b32 	%r989, 0;
	mov.b32 	%r990, -1;
	// begin inline asm
	shfl.sync.up.b32 %r931, %r932, %r988, %r989, %r990;
	// end inline asm
	// begin inline asm
	shfl.sync.up.b32 %r936, %r937, %r988, %r989, %r990;
	// end inline asm
	setp.eq.s32 	%p216, %r932, 0;
	selp.b32 	%r1032, %r936, 0, %p216;
	setp.lt.s32 	%p217, %r911, 1;
	selp.b32 	%r1033, 0, %r931, %p217;
	add.s32 	%r942, %r1033, %r932;
	selp.b32 	%r1034, 0, %r1032, %p217;
	add.s32 	%r947, %r1034, %r937;
	mov.b32 	%r948, 2;
	// begin inline asm
	shfl.sync.up.b32 %r941, %r942, %r948, %r989, %r990;
	// end inline asm
	// begin inline asm
	shfl.sync.up.b32 %r946, %r947, %r948, %r989, %r990;
	// end inline asm
	setp.eq.s32 	%p218, %r942, 0;
	selp.b32 	%r1035, %r946, 0, %p218;
	setp.lt.s32 	%p219, %r911, 2;
	selp.b32 	%r1036, 0, %r941, %p219;
	add.s32 	%r952, %r1036, %r942;
	selp.b32 	%r1037, 0, %r1035, %p219;
	add.s32 	%r957, %r1037, %r947;
	mov.b32 	%r958, 4;
	// begin inline asm
	shfl.sync.up.b32 %r951, %r952, %r958, %r989, %r990;
	// end inline asm
	// begin inline asm
	shfl.sync.up.b32 %r956, %r957, %r958, %r989, %r990;
	// end inline asm
	setp.eq.s32 	%p220, %r952, 0;
	selp.b32 	%r1038, %r956, 0, %p220;
	setp.lt.s32 	%p221, %r911, 4;
	selp.b32 	%r1039, 0, %r951, %p221;
	add.s32 	%r962, %r1039, %r952;
	selp.b32 	%r1040, 0, %r1038, %p221;
	add.s32 	%r967, %r1040, %r957;
	mov.b32 	%r968, 8;
	// begin inline asm
	shfl.sync.up.b32 %r961, %r962, %r968, %r989, %r990;
	// end inline asm
	// begin inline asm
	shfl.sync.up.b32 %r966, %r967, %r968, %r989, %r990;
	// end inline asm
	setp.eq.s32 	%p222, %r962, 0;
	selp.b32 	%r1041, %r966, 0, %p222;
	setp.lt.s32 	%p223, %r911, 8;
	selp.b32 	%r1042, 0, %r961, %p223;
	add.s32 	%r972, %r1042, %r962;
	selp.b32 	%r1043, 0, %r1041, %p223;
	add.s32 	%r977, %r1043, %r967;
	mov.b32 	%r978, 16;
	// begin inline asm
	shfl.sync.up.b32 %r971, %r972, %r978, %r989, %r990;
	// end inline asm
	// begin inline asm
	shfl.sync.up.b32 %r976, %r977, %r978, %r989, %r990;
	// end inline asm
	setp.eq.s32 	%p224, %r972, 0;
	selp.b32 	%r1044, %r976, 0, %p224;
	setp.lt.s32 	%p225, %r911, 16;
	selp.b32 	%r1045, 0, %r971, %p225;
	add.s32 	%r982, %r1045, %r972;
	selp.b32 	%r1046, 0, %r1044, %p225;
	add.s32 	%r987, %r1046, %r977;
	// begin inline asm
	shfl.sync.up.b32 %r981, %r982, %r988, %r989, %r990;
	// end inline asm
	// begin inline asm
	shfl.sync.up.b32 %r986, %r987, %r988, %r989, %r990;
	// end inline asm
	setp.ne.s32 	%p226, %r911, 31;
	@%p226 bra 	$L__BB4_164;
	shl.b32 	%r1047, %r204, 3;
	mov.u32 	%r1048, _ZN6thrust24THRUST_300001_SM_1000_NS8cuda_cub4core6detail5shmemE;
	add.s32 	%r1049, %r1048, %r1047;
	st.shared.v2.u32 	[%r1049], {%r982, %r987};
$L__BB4_164:
	bar.sync 	0;
	ld.shared.v4.u32 	{%r254, %r1050, %r255, %r1051}, [_ZN6thrust24THRUST_300001_SM_1000_NS8cuda_cub4core6detail5shmemE];
	add.s32 	%r1052, %r255, %r254;
	setp.eq.s32 	%p227, %r255, 0;
	selp.b32 	%r1053, %r1050, 0, %p227;
	add.s32 	%r1054, %r1053, %r1051;
	setp.eq.s32 	%p228, %r204, 2;
	selp.b32 	%r1055, %r1052, %r254, %p228;
	selp.b32 	%r1056, %r1054, %r1050, %p228;
	ld.shared.v4.u32 	{%r256, %r1057, %r257, %r1058}, [_ZN6thrust24THRUST_300001_SM_1000_NS8cuda_cub4core6detail5shmemE+16];
	add.s32 	%r1059, %r256, %r1052;
	setp.eq.s32 	%p229, %r256, 0;
	selp.b32 	%r1060, %r1054, 0, %p229;
	add.s32 	%r1061, %r1060, %r1057;
	setp.eq.s32 	%p230, %r204, 3;
	selp.b32 	%r1062, %r1059, %r1055, %p230;
	selp.b32 	%r1063, %r1061, %r1056, %p230;
	add.s32 	%r1064, %r257, %r1059;
	setp.eq.s32 	%p231, %r257, 0;
	selp.b32 	%r1065, %r1061, 0, %p231;
	add.s32 	%r1066, %r1065, %r1058;
	setp.eq.s32 	%p232, %r204, 4;
	selp.b32 	%r1067, %r1064, %r1062, %p232;
	selp.b32 	%r1068, %r1066, %r1063, %p232;
	ld.shared.v4.u32 	{%r258, %r1069, %r259, %r1070}, [_ZN6thrust24THRUST_300001_SM_1000_NS8cuda_cub4core6detail5shmemE+32];
	add.s32 	%r1071, %r258, %r1064;
	setp.eq.s32 	%p233, %r258, 0;
	selp.b32 	%r1072, %r1066, 0, %p233;
	add.s32 	%r1073, %r1072, %r1069;
	setp.eq.s32 	%p234, %r204, 5;
	selp.b32 	%r1074, %r1071, %r1067, %p234;
	selp.b32 	%r1075, %r1073, %r1068, %p234;
	add.s32 	%r1076, %r259, %r1071;
	setp.eq.s32 	%p235, %r259, 0;
	selp.b32 	%r1077, %r1073, 0, %p235;
	add.s32 	%r1078, %r1077, %r1070;
	setp.eq.s32 	%p236, %r204, 6;
	selp.b32 	%r1079, %r1076, %r1074, %p236;
	selp.b32 	%r1080, %r1078, %r1075, %p236;
	ld.shared.v4.u32 	{%r260, %r1081, %r261, %r1082}, [_ZN6thrust24THRUST_300001_SM_1000_NS8cuda_cub4core6detail5shmemE+48];
	add.s32 	%r1083, %r260, %r1076;
	setp.eq.s32 	%p237, %r260, 0;
	selp.b32 	%r1084, %r1078, 0, %p237;
	add.s32 	%r1085, %r1084, %r1081;
	setp.eq.s32 	%p238, %r204, 7;
	selp.b32 	%r1086, %r1083, %r1079, %p238;
	selp.b32 	%r1087, %r1085, %r1080, %p238;
	add.s32 	%r1918, %r261, %r1083;
	setp.eq.s32 	%p239, %r261, 0;
	selp.b32 	%r1088, %r1085, 0, %p239;
	add.s32 	%r263, %r1088, %r1082;
	setp.lt.u32 	%p240, %r174, 32;
	selp.b32 	%r1089, 0, %r1086, %p240;
	selp.b32 	%r1090, 0, %r1087, %p240;
	setp.eq.s32 	%p241, %r981, 0;
	selp.b32 	%r1091, %r1090, 0, %p241;
	add.s32 	%r1092, %r1091, %r986;
	setp.eq.s32 	%p242, %r911, 0;
	selp.b32 	%r1093, 0, %r981, %p242;
	add.s32 	%r264, %r1089, %r1093;
	selp.b32 	%r265, %r1090, %r1092, %p242;
	add.s32 	%r266, %r264, %r249;
	setp.eq.s32 	%p243, %r249, 0;
	selp.b32 	%r1094, %r265, 0, %p243;
	add.s32 	%r267, %r1094, %r235;
	mul.lo.s32 	%r1095, %r174, 9;
	add.s32 	%r1096, %r1095, 1;
	setp.eq.s32 	%p244, %r1096, %r3;
	setp.ne.s32 	%p245, %r207, %r208;
	or.pred  	%p246, %p244, %p245;
	selp.u32 	%r1097, 1, 0, %p246;
	add.s32 	%r1098, %r249, %r1097;
	add.s32 	%r268, %r1098, %r264;
	selp.b32 	%r1099, 0, %r267, %p246;
	add.s32 	%r269, %r236, %r1099;
	selp.u32 	%r1100, 1, 0, %p1;
	add.s32 	%r270, %r268, %r1100;
	selp.b32 	%r1101, 0, %r269, %p1;
	add.s32 	%r271, %r237, %r1101;
	selp.u32 	%r1102, 1, 0, %p2;
	add.s32 	%r272, %r270, %r1102;
	selp.b32 	%r1103, 0, %r271, %p2;
	add.s32 	%r273, %r238, %r1103;
	add.s32 	%r1104, %r1095, 4;
	setp.eq.s32 	%p247, %r1104, %r3;
	setp.ne.s32 	%p248, %r210, %r211;
	or.pred  	%p249, %p247, %p248;
	selp.u32 	%r1105, 1, 0, %p249;
	add.s32 	%r274, %r272, %r1105;
	selp.b32 	%r1106, 0, %r273, %p249;
	add.s32 	%r275, %r239, %r1106;
	selp.u32 	%r1107, 1, 0, %p3;
	add.s32 	%r276, %r274, %r1107;
	selp.b32 	%r1108, 0, %r275, %p3;
	add.s32 	%r277, %r240, %r1108;
	selp.u32 	%r1109, 1, 0, %p4;
	add.s32 	%r278, %r276, %r1109;
	selp.b32 	%r1110, 0, %r277, %p4;
	add.s32 	%r279, %r241, %r1110;
	selp.u32 	%r1111, 1, 0, %p5;
	add.s32 	%r280, %r278, %r1111;
	selp.b32 	%r1112, 0, %r279, %p5;
	add.s32 	%r281, %r242, %r1112;
	setp.lt.s32 	%p250, %r1918, 257;
	@%p250 bra 	$L__BB4_190;
	bar.sync 	0;
	@%p243 bra 	$L__BB4_167;
	shl.b32 	%r1116, %r264, 3;
	mov.u32 	%r1117, _ZN6thrust24THRUST_300001_SM_1000_NS8cuda_cub4core6detail5shmemE;
	add.s32 	%r1118, %r1117, %r1116;
	st.shared.v2.u32 	[%r1118], {%r1911, %r265};
$L__BB4_167:
	mad.lo.s32 	%r1119, %r174, 9, 1;
	setp.ne.s32 	%p267, %r1119, %r3;
	setp.eq.s32 	%p268, %r207, %r208;
	and.pred  	%p269, %p267, %p268;
	@%p269 bra 	$L__BB4_169;
	shl.b32 	%r1120, %r266, 3;
	mov.u32 	%r1121, _ZN6thrust24THRUST_300001_SM_1000_NS8cuda_cub4core6detail5shmemE;
	add.s32 	%r1122, %r1121, %r1120;
	st.shared.v2.u32 	[%r1122], {%r207, %r267};
$L__BB4_169:
	not.pred 	%p270, %p1;
	@%p270 bra 	$L__BB4_171;
	shl.b32 	%r1123, %r268, 3;
	mov.u32 	%r1124, _ZN6thrust24THRUST_300001_SM_1000_NS8cuda_cub4core6detail5shmemE;
	add.s32 	%r1125, %r1124, %r1123;
	st.shared.v2.u32 	[%r1125], {%r208, %r269};
$L__BB4_171:
	not.pred 	%p271, %p2;
	@%p271 bra 	$L__BB4_173;
	shl.b32 	%r1126, %r270, 3;
	mov.u32 	%r1127, _ZN6thrust24THRUST_300001_SM_1000_NS8cuda_cub4core6detail5shmemE;
	add.s32 	%r1128, %r1127, %r1126;
	st.shared.v2.u32 	[%r1128], {%r209, %r271};
$L__BB4_173:
	mad.lo.s32 	%r1129, %r174, 9, 4;
	setp.ne.s32 	%p272, %r1129, %r3;
	setp.eq.s32 	%p273, %r210, %r211;
	and.pred  	%p274, %p272, %p273;
	@%p274 bra 	$L__BB4_175;
	shl.b32 	%r1130, %r272, 3;
	mov.u32 	%r1131, _ZN6thrust24THRUST_300001_SM_1000_NS8cuda_cub4core6detail5shmemE;
	add.s32 	%r1132, %r1131, %r1130;
	st.shared.v2.u32 	[%r1132], {%r210, %r273};
$L__BB4_175:
	not.pred 	%p275, %p3;
	@%p275 bra 	$L__BB4_177;
	shl.b32 	%r1133, %r274, 3;
	mov.u32 	%r1134, _ZN6thrust24THRUST_300001_SM_1000_NS8cuda_cub4core6detail5shmemE;
	add.s32 	%r1135, %r1134, %r1133;
	st.shared.v2.u32 	[%r1135], {%r211, %r275};
$L__BB4_177:
	not.pred 	%p276, %p4;
	@%p276 bra 	$L__BB4_179;
	shl.b32 	%r1136, %r276, 3;
	mov.u32 	%r1137, _ZN6thrust24THRUST_300001_SM_1000_NS8cuda_cub4core6detail5shmemE;
	add.s32 	%r1138, %r1137, %r1136;
	st.shared.v2.u32 	[%r1138], {%r212, %r277};
$L__BB4_179:
	not.pred 	%p277, %p5;
	@%p277 bra 	$L__BB4_181;
	shl.b32 	%r1139, %r278, 3;
	mov.u32 	%r1140, _ZN6thrust24THRUST_300001_SM_1000_NS8cuda_cub4core6detail5shmemE;
	add.s32 	%r1141, %r1140, %r1139;
	st.shared.v2.u32 	[%r1141], {%r213, %r279};
$L__BB4_181:
	mad.lo.s32 	%r1142, %r174, 9, 8;
	setp.ne.s32 	%p278, %r1142, %r3;
	setp.eq.s32 	%p279, %r214, %r215;
	and.pred  	%p280, %p278, %p279;
	@%p280 bra 	$L__BB4_183;
	shl.b32 	%r1143, %r280, 3;
	mov.u32 	%r1144, _ZN6thrust24THRUST_300001_SM_1000_NS8cuda_cub4core6detail5shmemE;
	add.s32 	%r1145, %r1144, %r1143;
	st.shared.v2.u32 	[%r1145], {%r214, %r281};
$L__BB4_183:
	bar.sync 	0;
	setp.ge.u32 	%p281, %r174, %r1918;
	@%p281 bra 	$L__BB4_208;
	add.s32 	%r1146, %r255, %r256;
	add.s32 	%r1147, %r1146, %r257;
	add.s32 	%r1148, %r1147, %r258;
	add.s32 	%r1149, %r1148, %r259;
	add.s32 	%r1150, %r1149, %r260;
	add.s32 	%r1151, %r1150, %r261;
	add.s32 	%r1152, %r1151, %r254;
	not.b32 	%r1153, %r174;
	add.s32 	%r282, %r1152, %r1153;
	and.b32  	%r1154, %r282, 768;
	setp.eq.s32 	%p282, %r1154, 768;
	mov.u32 	%r1917, %r174;
	@%p282 bra 	$L__BB4_187;
	shr.u32 	%r1155, %r282, 8;
	add.s32 	%r1156, %r1155, 1;
	and.b32  	%r1157, %r1156, 3;
	mul.wide.u32 	%rd195, %r174, 4;
	add.s64 	%rd336, %rd5, %rd195;
	add.s64 	%rd335, %rd4, %rd195;
	shl.b32 	%r1158, %r174, 3;
	mov.u32 	%r1159, _ZN6thrust24THRUST_300001_SM_1000_NS8cuda_cub4core6detail5shmemE;
	add.s32 	%r1914, %r1159, %r1158;
	neg.s32 	%r1913, %r1157;
	shl.b32 	%r1160, %r1156, 8;
	and.b32  	%r1161, %r1160, 768;
	add.s32 	%r1917, %r174, %r1161;
$L__BB4_186:
	.pragma "nounroll";
	ld.shared.v2.u32 	{%r1162, %r1163}, [%r1914];
	st.global.u32 	[%rd335], %r1162;
	st.global.u32 	[%rd336], %r1163;
	add.s64 	%rd336, %rd336, 1024;
	add.s64 	%rd335, %rd335, 1024;
	add.s32 	%r1914, %r1914, 2048;
	add.s32 	%r1913, %r1913, 1;
	setp.ne.s32 	%p283, %r1913, 0;
	@%p283 bra 	$L__BB4_186;
$L__BB4_187:
	setp.lt.u32 	%p284, %r282, 768;
	@%p284 bra 	$L__BB4_208;
	mul.wide.u32 	%rd196, %r1917, 4;
	add.s64 	%rd197, %rd196, 2048;
	add.s64 	%rd338, %rd4, %rd197;
	add.s64 	%rd337, %rd5, %rd197;
	shl.b32 	%r1164, %r1917, 3;
	mov.u32 	%r1165, _ZN6thrust24THRUST_300001_SM_1000_NS8cuda_cub4core6detail5shmemE;
	add.s32 	%r1166, %r1164, %r1165;
	add.s32 	%r1916, %r1166, 4096;
$L__BB4_189:
	ld.shared.v2.u32 	{%r1167, %r1168}, [%r1916+-4096];
	st.global.u32 	[%rd338+-2048], %r1167;
	st.global.u32 	[%rd337+-2048], %r1168;
	ld.shared.v2.u32 	{%r1169, %r1170}, [%r1916+-2048];
	st.global.u32 	[%rd338+-1024], %r1169;
	st.global.u32 	[%rd337+-1024], %r1170;
	ld.shared.v2.u32 	{%r1171, %r1172}, [%r1916];
	st.global.u32 	[%rd338], %r1171;
	st.global.u32 	[%rd337], %r1172;
	ld.shared.v2.u32 	{%r1173, %r1174}, [%r1916+2048];
	st.global.u32 	[%rd338+1024], %r1173;
	st.global.u32 	[%rd337+1024], %r1174;
	add.s32 	%r1917, %r1917, 1024;
	add.s64 	%rd338, %rd338, 4096;
	add.s64 	%rd337, %rd337, 4096;
	add.s32 	%r1916, %r1916, 8192;
	setp.lt.s32 	%p285, %r1917, %r1918;
	@%p285 bra 	$L__BB4_189;
	bra.uni 	$L__BB4_208;
$L__BB4_190:
	@%p243 bra 	$L__BB4_192;
	mul.wide.s32 	%rd168, %r264, 4;
	add.s64 	%rd169, %rd4, %rd168;
	st.global.u32 	[%rd169], %r1911;
	add.s64 	%rd170, %rd5, %rd168;
	st.global.u32 	[%rd170], %r265;
$L__BB4_192:
	mad.lo.s32 	%r1113, %r174, 9, 1;
	setp.ne.s32 	%p252, %r1113, %r3;
	setp.eq.s32 	%p253, %r207, %r208;
	and.pred  	%p254, %p252, %p253;
	@%p254 bra 	$L__BB4_194;
	mul.wide.s32 	%rd171, %r266, 4;
	add.s64 	%rd172, %rd4, %rd171;
	st.global.u32 	[%rd172], %r207;
	add.s64 	%rd173, %rd5, %rd171;
	st.global.u32 	[%rd173], %r267;
$L__BB4_194:
	not.pred 	%p255, %p1;
	@%p255 bra 	$L__BB4_196;
	mul.wide.s32 	%rd174, %r268, 4;
	add.s64 	%rd175, %rd4, %rd174;
	st.global.u32 	[%rd175], %r208;
	add.s64 	%rd176, %rd5, %rd174;
	st.global.u32 	[%rd176], %r269;
$L__BB4_196:
	not.pred 	%p256, %p2;
	@%p256 bra 	$L__BB4_198;
	mul.wide.s32 	%rd177, %r270, 4;
	add.s64 	%rd178, %rd4, %rd177;
	st.global.u32 	[%rd178], %r209;
	add.s64 	%rd179, %rd5, %rd177;
	st.global.u32 	[%rd179], %r271;
$L__BB4_198:
	mad.lo.s32 	%r1114, %r174, 9, 4;
	setp.ne.s32 	%p257, %r1114, %r3;
	setp.eq.s32 	%p258, %r210, %r211;
	and.pred  	%p259, %p257, %p258;
	@%p259 bra 	$L__BB4_200;
	mul.wide.s32 	%rd180, %r272, 4;
	add.s64 	%rd181, %rd4, %rd180;
	st.global.u32 	[%rd181], %r210;
	add.s64 	%rd182, %rd5, %rd180;
	st.global.u32 	[%rd182], %r273;
$L__BB4_200:
	not.pred 	%p260, %p3;
	@%p260 bra 	$L__BB4_202;
	mul.wide.s32 	%rd183, %r274, 4;
	add.s64 	%rd184, %rd4, %rd183;
	st.global.u32 	[%rd184], %r211;
	add.s64 	%rd185, %rd5, %rd183;
	st.global.u32 	[%rd185], %r275;
$L__BB4_202:
	not.pred 	%p261, %p4;
	@%p261 bra 	$L__BB4_204;
	mul.wide.s32 	%rd186, %r276, 4;
	add.s64 	%rd187, %rd4, %rd186;
	st.global.u32 	[%rd187], %r212;
	add.s64 	%rd188, %rd5, %rd186;
	st.global.u32 	[%rd188], %r277;
$L__BB4_204:
	not.pred 	%p262, %p5;
	@%p262 bra 	$L__BB4_206;
	mul.wide.s32 	%rd189, %r278, 4;
	add.s64 	%rd190, %rd4, %rd189;
	st.global.u32 	[%rd190], %r213;
	add.s64 	%rd191, %rd5, %rd189;
	st.global.u32 	[%rd191], %r279;
$L__BB4_206:
	mad.lo.s32 	%r1115, %r174, 9, 8;
	setp.ne.s32 	%p263, %r1115, %r3;
	setp.eq.s32 	%p264, %r214, %r215;
	and.pred  	%p265, %p263, %p264;
	@%p265 bra 	$L__BB4_208;
	mul.wide.s32 	%rd192, %r280, 4;
	add.s64 	%rd193, %rd4, %rd192;
	st.global.u32 	[%rd193], %r214;
	add.s64 	%rd194, %rd5, %rd192;
	st.global.u32 	[%rd194], %r281;
$L__BB4_208:
	setp.ne.s32 	%p286, %r174, 255;
	@%p286 bra 	$L__BB4_322;
	setp.ne.s32 	%p287, %r3, 2304;
	@%p287 bra 	$L__BB4_211;
	mul.wide.s32 	%rd198, %r1918, 4;
	add.s64 	%rd199, %rd4, %rd198;
	st.global.u32 	[%rd199], %r215;
	add.s64 	%rd200, %rd5, %rd198;
	st.global.u32 	[%rd200], %r263;
	add.s32 	%r1918, %r1918, 1;
$L__BB4_211:
	ld.param.u64 	%rd329, [_ZN6thrust24THRUST_300001_SM_1000_NS8cuda_cub4core6detail13_kernel_agentINS1_15__reduce_by_key16ReduceByKeyAgentINS0_6detail15normal_iteratorINS0_10device_ptrIiEEEESB_SB_SB_N4cuda3std3__48equal_toIiEENSE_4plusIiEEPiiEEJSB_SB_SB_SB_SJ_N3cub18CUB_300001_SM_100024ReduceByKeyScanTileStateIiiLb1EEESG_SI_iiEEEvDpT0__param_4];
	cvta.to.global.u64 	%rd201, %rd329;
	st.global.u32 	[%rd201], %r1918;
	bra.uni 	$L__BB4_322;
$L__BB4_212:
	mul.wide.u32 	%rd61, %r2, 4;
	add.s64 	%rd60, %rd2, %rd61;
	// begin inline asm
	ld.global.nc.u32 %r1927, [%rd60];
	// end inline asm
	mov.u32 	%r299, %tid.x;
	and.b32  	%r445, %r299, 31;
	and.b32  	%r446, %r299, 992;
	mul.lo.s32 	%r447, %r446, 9;
	or.b32  	%r300, %r447, %r445;
	setp.ge.u32 	%p15, %r300, %r3;
	mov.u32 	%r1919, %r1927;
	@%p15 bra 	$L__BB4_214;
	add.s32 	%r449, %r300, %r2;
	mul.wide.u32 	%rd63, %r449, 4;
	add.s64 	%rd62, %rd2, %rd63;
	// begin inline asm
	ld.global.nc.u32 %r1919, [%rd62];
	// end inline asm
$L__BB4_214:
	add.s32 	%r303, %r300, 32;
	setp.ge.u32 	%p16, %r303, %r3;
	shl.b32 	%r304, %r300, 2;
	cvt.u64.u32 	%rd64, %r304;
	add.s64 	%rd45, %rd60, %rd64;
	mov.u32 	%r1920, %r1927;
	@%p16 bra 	$L__BB4_216;
	add.s64 	%rd65, %rd45, 128;
	// begin inline asm
	ld.global.nc.u32 %r1920, [%rd65];
	// end inline asm
$L__BB4_216:
	add.s32 	%r307, %r300, 64;
	setp.ge.u32 	%p17, %r307, %r3;
	mov.u32 	%r1921, %r1927;
	@%p17 bra 	$L__BB4_218;
	add.s64 	%rd66, %rd45, 256;
	// begin inline asm
	ld.global.nc.u32 %r1921, [%rd66];
	// end inline asm
$L__BB4_218:
	add.s32 	%r310, %r300, 96;
	setp.ge.u32 	%p18, %r310, %r3;
	mov.u32 	%r1922, %r1927;
	@%p18 bra 	$L__BB4_220;
	add.s64 	%rd67, %rd45, 384;
	// begin inline asm
	ld.global.nc.u32 %r1922, [%rd67];
	// end inline asm
$L__BB4_220:
	add.s32 	%r313, %r300, 128;
	setp.ge.u32 	%p19, %r313, %r3;
	mov.u32 	%r1923, %r1927;
	@%p19 bra 	$L__BB4_222;
	add.s64 	%rd68, %rd45, 512;
	// begin inline asm
	ld.global.nc.u32 %r1923, [%rd68];
	// end inline asm
$L__BB4_222:
	add.s32 	%r316, %r300, 160;
	setp.ge.u32 	%p20, %r316, %r3;
	mov.u32 	%r1924, %r1927;
	@%p20 bra 	$L__BB4_224;
	add.s64 	%rd69, %rd45, 640;
	// begin inline asm
	ld.global.nc.u32 %r1924, [%rd69];
	// end inline asm
$L__BB4_224:
	add.s32 	%r319, %r300, 192;
	setp.ge.u32 	%p21, %r319, %r3;
	mov.u32 	%r1925, %r1927;
	@%p21 bra 	$L__BB4_226;
	add.s64 	%rd70, %rd45, 768;
	// begin inline asm
	ld.global.nc.u32 %r1925, [%rd70];
	// end inline asm
$L__BB4_226:
	add.s32 	%r322, %r300, 224;
	setp.ge.u32 	%p22, %r322, %r3;
	mov.u32 	%r1926, %r1927;
	@%p22 bra 	$L__BB4_228;
	add.s64 	%rd71, %rd45, 896;
	// begin inline asm
	ld.global.nc.u32 %r1926, [%rd71];
	// end inline asm
$L__BB4_228:
	add.s32 	%r325, %r300, 256;
	setp.ge.u32 	%p23, %r325, %r3;
	@%p23 bra 	$L__BB4_230;
	add.s64 	%rd72, %rd45, 1024;
	// begin inline asm
	ld.global.nc.u32 %r1927, [%rd72];
	// end inline asm
$L__BB4_230:
	// begin inline asm
	mov.u32 %r458, %laneid;
	// end inline asm
	shr.u32 	%r329, %r299, 5;
	mad.lo.s32 	%r460, %r329, 288, %r458;
	shl.b32 	%r461, %r460, 2;
	mov.u32 	%r462, _ZN6thrust24THRUST_300001_SM_1000_NS8cuda_cub4core6detail5shmemE;
	add.s32 	%r330, %r462, %r461;
	st.shared.u32 	[%r330], %r1919;
	st.shared.u32 	[%r330+128], %r1920;
	st.shared.u32 	[%r330+256], %r1921;
	st.shared.u32 	[%r330+384], %r1922;
	st.shared.u32 	[%r330+512], %r1923;
	st.shared.u32 	[%r330+640], %r1924;
	st.shared.u32 	[%r330+768], %r1925;
	st.shared.u32 	[%r330+896], %r1926;
	st.shared.u32 	[%r330+1024], %r1927;
	bar.warp.sync 	-1;
	shl.b32 	%r463, %r458, 5;
	add.s32 	%r331, %r330, %r463;
	ld.shared.u32 	%r332, [%r331];
	ld.shared.u32 	%r333, [%r331+4];
	ld.shared.u32 	%r334, [%r331+8];
	ld.shared.u32 	%r335, [%r331+12];
	ld.shared.u32 	%r336, [%r331+16];
	ld.shared.u32 	%r337, [%r331+20];
	ld.shared.u32 	%r338, [%r331+24];
	ld.shared.u32 	%r339, [%r331+28];
	ld.shared.u32 	%r340, [%r331+32];
	setp.ne.s32 	%p24, %r299, 0;
	mov.b32 	%r1938, 0;
	@%p24 bra 	$L__BB4_232;
	add.s64 	%rd73, %rd60, -4;
	// begin inline asm
	ld.global.nc.u32 %r1938, [%rd73];
	// end inline asm
$L__BB4_232:
	setp.ge.u32 	%p25, %r300, %r3;
	bar.sync 	0;
	mul.wide.u32 	%rd75, %r2, 4;
	add.s64 	%rd74, %rd3, %rd75;
	// begin inline asm
	ld.global.nc.u32 %r1937, [%rd74];
	// end inline asm
	mov.u32 	%r1929, %r1937;
	@%p25 bra 	$L__BB4_234;
	add.s32 	%r467, %r300, %r2;
	mul.wide.u32 	%rd77, %r467, 4;
	add.s64 	%rd76, %rd3, %rd77;
	// begin inline asm
	ld.global.nc.u32 %r1929, [%rd76];
	// end inline asm
$L__BB4_234:
	cvt.u64.u32 	%rd78, %r304;
	setp.ge.u32 	%p26, %r303, %r3;
	add.s64 	%rd47, %rd74, %rd78;
	mov.u32 	%r1930, %r1937;
	@%p26 bra 	$L__BB4_236;
	add.s64 	%rd79, %rd47, 128;
	// begin inline asm
	ld.global.nc.u32 %r1930, [%rd79];
	// end inline asm
$L__BB4_236:
	setp.ge.u32 	%p27, %r307, %r3;
	mov.u32 	%r1931, %r1937;
	@%p27 bra 	$L__BB4_238;
	add.s64 	%rd80, %rd47, 256;
	// begin inline asm
	ld.global.nc.u32 %r1931, [%rd80];
	// end inline asm
$L__BB4_238:
	setp.ge.u32 	%p28, %r310, %r3;
	mov.u32 	%r1932, %r1937;
	@%p28 bra 	$L__BB4_240;
	add.s64 	%rd81, %rd47, 384;
	// begin inline asm
	ld.global.nc.u32 %r1932, [%rd81];
	// end inline asm
$L__BB4_240:
	setp.ge.u32 	%p29, %r313, %r3;
	mov.u32 	%r1933, %r1937;
	@%p29 bra 	$L__BB4_242;
	add.s64 	%rd82, %rd47, 512;
	// begin inline asm
	ld.global.nc.u32 %r1933, [%rd82];
	// end inline asm
$L__BB4_242:
	setp.ge.u32 	%p30, %r316, %r3;
	mov.u32 	%r1934, %r1937;
	@%p30 bra 	$L__BB4_244;
	add.s64 	%rd83, %rd47, 640;
	// begin inline asm
	ld.global.nc.u32 %r1934, [%rd83];
	// end inline asm
$L__BB4_244:
	mov.u32 	%r1935, %r1937;
	@%p21 bra 	$L__BB4_246;
	add.s64 	%rd84, %rd47, 768;
	// begin inline asm
	ld.global.nc.u32 %r1935, [%rd84];
	// end inline asm
$L__BB4_246:
	mov.u32 	%r1936, %r1937;
	@%p22 bra 	$L__BB4_248;
	add.s64 	%rd85, %rd47, 896;
	// begin inline asm
	ld.global.nc.u32 %r1936, [%rd85];
	// end inline asm
$L__BB4_248:
	@%p23 bra 	$L__BB4_250;
	add.s64 	%rd86, %rd47, 1024;
	// begin inline asm
	ld.global.nc.u32 %r1937, [%rd86];
	// end inline asm
$L__BB4_250:
	setp.eq.s32 	%p34, %r299, 0;
	st.shared.u32 	[%r330], %r1929;
	st.shared.u32 	[%r330+128], %r1930;
	st.shared.u32 	[%r330+256], %r1931;
	st.shared.u32 	[%r330+384], %r1932;
	st.shared.u32 	[%r330+512], %r1933;
	st.shared.u32 	[%r330+640], %r1934;
	st.shared.u32 	[%r330+768], %r1935;
	st.shared.u32 	[%r330+896], %r1936;
	st.shared.u32 	[%r330+1024], %r1937;
	bar.warp.sync 	-1;
	ld.shared.u32 	%r362, [%r331];
	ld.shared.u32 	%r363, [%r331+4];
	ld.shared.u32 	%r364, [%r331+8];
	ld.shared.u32 	%r365, [%r331+12];
	ld.shared.u32 	%r366, [%r331+16];
	ld.shared.u32 	%r367, [%r331+20];
	ld.shared.u32 	%r368, [%r331+24];
	ld.shared.u32 	%r369, [%r331+28];
	ld.shared.u32 	%r370, [%r331+32];
	bar.sync 	0;
	shl.b32 	%r476, %r299, 2;
	add.s32 	%r478, %r462, %r476;
	add.s32 	%r371, %r478, 1148;
	st.shared.u32 	[%r478+1148], %r340;
	bar.sync 	0;
	@%p34 bra 	$L__BB4_252;
	ld.shared.u32 	%r1938, [%r371+-4];
$L__BB4_252:
	setp.ne.s32 	%p35, %r1938, %r332;
	setp.ne.s32 	%p36, %r332, %r333;
	setp.ne.s32 	%p37, %r333, %r334;
	setp.ne.s32 	%p38, %r334, %r335;
	setp.ne.s32 	%p39, %r335, %r336;
	setp.ne.s32 	%p40, %r336, %r337;
	setp.ne.s32 	%p41, %r337, %r338;
	setp.ne.s32 	%p42, %r338, %r339;
	setp.ne.s32 	%p43, %r339, %r340;
	mul.lo.s32 	%r539, %r299, 9;
	setp.eq.s32 	%p44, %r539, %r3;
	or.pred  	%p45, %p44, %p35;
	selp.u32 	%r540, 1, 0, %p45;
	add.s32 	%r541, %r539, 1;
	setp.eq.s32 	%p46, %r541, %r3;
	or.pred  	%p6, %p46, %p36;
	selp.u32 	%r542, 1, 0, %p6;
	add.s32 	%r543, %r539, 2;
	setp.eq.s32 	%p47, %r543, %r3;
	or.pred  	%p7, %p47, %p37;
	selp.u32 	%r544, 1, 0, %p7;
	add.s32 	%r545, %r539, 3;
	setp.eq.s32 	%p48, %r545, %r3;
	or.pred  	%p49, %p48, %p38;
	selp.u32 	%r546, 1, 0, %p49;
	add.s32 	%r547, %r539, 4;
	setp.eq.s32 	%p50, %r547, %r3;
	or.pred  	%p51, %p50, %p39;
	selp.u32 	%r548, 1, 0, %p51;
	add.s32 	%r549, %r539, 5;
	setp.eq.s32 	%p52, %r549, %r3;
	or.pred  	%p53, %p52, %p40;
	selp.u32 	%r550, 1, 0, %p53;
	add.s32 	%r551, %r539, 6;
	setp.eq.s32 	%p54, %r551, %r3;
	or.pred  	%p8, %p54, %p41;
	selp.u32 	%r552, 1, 0, %p8;
	add.s32 	%r553, %r539, 7;
	setp.eq.s32 	%p55, %r553, %r3;
	or.pred  	%p56, %p55, %p42;
	selp.u32 	%r554, 1, 0, %p56;
	add.s32 	%r555, %r539, 8;
	setp.eq.s32 	%p57, %r555, %r3;
	or.pred  	%p58, %p57, %p43;
	selp.u32 	%r556, 1, 0, %p58;
	add.s32 	%r557, %r542, %r540;
	selp.b32 	%r558, 0, %r362, %p6;
	add.s32 	%r559, %r363, %r558;
	add.s32 	%r560, %r557, %r544;
	selp.b32 	%r561, 0, %r559, %p7;
	add.s32 	%r562, %r364, %r561;
	add.s32 	%r563, %r560, %r546;
	selp.b32 	%r564, 0, %r562, %p49;
	add.s32 	%r565, %r365, %r564;
	add.s32 	%r566, %r563, %r548;
	selp.b32 	%r567, 0, %r565, %p51;
	add.s32 	%r568, %r366, %r567;
	add.s32 	%r569, %r566, %r550;
	selp.b32 	%r570, 0, %r568, %p53;
	add.s32 	%r571, %r367, %r570;
	add.s32 	%r572, %r569, %r552;
	selp.b32 	%r573, 0, %r571, %p8;
	add.s32 	%r574, %r368, %r573;
	add.s32 	%r374, %r572, %r554;
	selp.b32 	%r575, 0, %r574, %p56;
	add.s32 	%r576, %r369, %r575;
	add.s32 	%r480, %r374, %r556;
	selp.b32 	%r577, 0, %r576, %p58;
	add.s32 	%r485, %r370, %r577;
	mov.b32 	%r536, 1;
	mov.b32 	%r537, 0;
	mov.b32 	%r538, -1;
	// begin inline asm
	shfl.sync.up.b32 %r479, %r480, %r536, %r537, %r538;
	// end inline asm
	// begin inline asm
	shfl.sync.up.b32 %r484, %r485, %r536, %r537, %r538;
	// end inline asm
	setp.eq.s32 	%p59, %r480, 0;
	selp.b32 	%r578, %r484, 0, %p59;
	setp.lt.s32 	%p60, %r458, 1;
	selp.b32 	%r579, 0, %r479, %p60;
	add.s32 	%r490, %r579, %r480;
	selp.b32 	%r580, 0, %r578, %p60;
	add.s32 	%r495, %r580, %r485;
	mov.b32 	%r496, 2;
	// begin inline asm
	shfl.sync.up.b32 %r489, %r490, %r496, %r537, %r538;
	// end inline asm
	// begin inline asm
	shfl.sync.up.b32 %r494, %r495, %r496, %r537, %r538;
	// end inline asm
	setp.eq.s32 	%p61, %r490, 0;
	selp.b32 	%r581, %r494, 0, %p61;
	setp.lt.s32 	%p62, %r458, 2;
	selp.b32 	%r582, 0, %r489, %p62;
	add.s32 	%r500, %r582, %r490;
	selp.b32 	%r583, 0, %r581, %p62;
	add.s32 	%r505, %r583, %r495;
	mov.b32 	%r506, 4;
	// begin inline asm
	shfl.sync.up.b32 %r499, %r500, %r506, %r537, %r538;
	// end inline asm
	// begin inline asm
	shfl.sync.up.b32 %r504, %r505, %r506, %r537, %r538;
	// end inline asm
	setp.eq.s32 	%p63, %r500, 0;
	selp.b32 	%r584, %r504, 0, %p63;
	setp.lt.s32 	%p64, %r458, 4;
	selp.b32 	%r585, 0, %r499, %p64;
	add.s32 	%r510, %r585, %r500;
	selp.b32 	%r586, 0, %r584, %p64;
	add.s32 	%r515, %r586, %r505;
	mov.b32 	%r516, 8;
	// begin inline asm
	shfl.sync.up.b32 %r509, %r510, %r516, %r537, %r538;
	// end inline asm
	// begin inline asm
	shfl.sync.up.b32 %r514, %r515, %r516, %r537, %r538;
	// end inline asm
	setp.eq.s32 	%p65, %r510, 0;
	selp.b32 	%r587, %r514, 0, %p65;
	setp.lt.s32 	%p66, %r458, 8;
	selp.b32 	%r588, 0, %r509, %p66;
	add.s32 	%r520, %r588, %r510;
	selp.b32 	%r589, 0, %r587, %p66;
	add.s32 	%r525, %r589, %r515;
	mov.b32 	%r526, 16;
	// begin inline asm
	shfl.sync.up.b32 %r519, %r520, %r526, %r537, %r538;
	// end inline asm
	// begin inline asm
	shfl.sync.up.b32 %r524, %r525, %r526, %r537, %r538;
	// end inline asm
	setp.eq.s32 	%p67, %r520, 0;
	selp.b32 	%r590, %r524, 0, %p67;
	setp.lt.s32 	%p68, %r458, 16;
	selp.b32 	%r591, 0, %r519, %p68;
	add.s32 	%r530, %r591, %r520;
	selp.b32 	%r592, 0, %r590, %p68;
	add.s32 	%r535, %r592, %r525;
	// begin inline asm
	shfl.sync.up.b32 %r1942, %r530, %r536, %r537, %r538;
	// end inline asm
	// begin inline asm
	shfl.sync.up.b32 %r1943, %r535, %r536, %r537, %r538;
	// end inline asm
	setp.ne.s32 	%p69, %r458, 31;
	@%p69 bra 	$L__BB4_254;
	shl.b32 	%r593, %r329, 3;
	mov.u32 	%r594, _ZN6thrust24THRUST_300001_SM_1000_NS8cuda_cub4core6detail5shmemE;
	add.s32 	%r595, %r594, %r593;
	st.shared.v2.u32 	[%r595], {%r530, %r535};
$L__BB4_254:
	bar.sync 	0;
	ld.shared.v4.u32 	{%r596, %r597, %r598, %r599}, [_ZN6thrust24THRUST_300001_SM_1000_NS8cuda_cub4core6detail5shmemE];
	add.s32 	%r600, %r598, %r596;
	setp.eq.s32 	%p70, %r598, 0;
	selp.b32 	%r601, %r597, 0, %p70;
	add.s32 	%r602, %r601, %r599;
	setp.eq.s32 	%p71, %r329, 2;
	selp.b32 	%r603, %r600, %r596, %p71;
	selp.b32 	%r604, %r602, %r597, %p71;
	ld.shared.v4.u32 	{%r605, %r606, %r607, %r608}, [_ZN6thrust24THRUST_300001_SM_1000_NS8cuda_cub4core6detail5shmemE+16];
	add.s32 	%r609, %r605, %r600;
	setp.eq.s32 	%p72, %r605, 0;
	selp.b32 	%r610, %r602, 0, %p72;
	add.s32 	%r611, %r610, %r606;
	setp.eq.s32 	%p73, %r329, 3;
	selp.b32 	%r612, %r609, %r603, %p73;
	selp.b32 	%r613, %r611, %r604, %p73;
	add.s32 	%r614, %r607, %r609;
	setp.eq.s32 	%p74, %r607, 0;
	selp.b32 	%r615, %r611, 0, %p74;
	add.s32 	%r616, %r615, %r608;
	setp.eq.s32 	%p75, %r329, 4;
	selp.b32 	%r617, %r614, %r612, %p75;
	selp.b32 	%r618, %r616, %r613, %p75;
	ld.shared.v4.u32 	{%r619, %r620, %r621, %r622}, [_ZN6thrust24THRUST_300001_SM_1000_NS8cuda_cub4core6detail5shmemE+32];
	add.s32 	%r623, %r619, %r614;
	setp.eq.s32 	%p76, %r619, 0;
	selp.b32 	%r624, %r616, 0, %p76;
	add.s32 	%r625, %r624, %r620;
	setp.eq.s32 	%p77, %r329, 5;
	selp.b32 	%r626, %r623, %r617, %p77;
	selp.b32 	%r627, %r625, %r618, %p77;
	add.s32 	%r628, %r621, %r623;
	setp.eq.s32 	%p78, %r621, 0;
	selp.b32 	%r629, %r625, 0, %p78;
	add.s32 	%r630, %r629, %r622;
	setp.eq.s32 	%p79, %r329, 6;
	selp.b32 	%r631, %r628, %r626, %p79;
	selp.b32 	%r632, %r630, %r627, %p79;
	ld.shared.v4.u32 	{%r633, %r634, %r635, %r636}, [_ZN6thrust24THRUST_300001_SM_1000_NS8cuda_cub4core6detail5shmemE+48];
	add.s32 	%r637, %r633, %r628;
	setp.eq.s32 	%p80, %r633, 0;
	selp.b32 	%r638, %r630, 0, %p80;
	add.s32 	%r639, %r638, %r634;
	setp.eq.s32 	%p81, %r329, 7;
	selp.b32 	%r379, %r637, %r631, %p81;
	selp.b32 	%r380, %r639, %r632, %p81;
	add.s32 	%r381, %r635, %r637;
	setp.eq.s32 	%p82, %r635, 0;
	selp.b32 	%r640, %r639, 0, %p82;
	add.s32 	%r382, %r640, %r636;
	setp.lt.u32 	%p83, %r299, 32;
	@%p83 bra 	$L__BB4_256;
	setp.eq.s32 	%p84, %r1942, 0;
	selp.b32 	%r641, %r380, 0, %p84;
	add.s32 	%r642, %r641, %r1943;
	setp.eq.s32 	%p85, %r458, 0;
	selp.b32 	%r643, 0, %r1942, %p85;
	add.s32 	%r1942, %r379, %r643;
	selp.b32 	%r1943, %r380, %r642, %p85;
	bra.uni 	$L__BB4_272;
$L__BB4_256:
	setp.ne.s32 	%p86, %r299, 0;
	mul.wide.u32 	%rd87, %r1, 16;
	add.s64 	%rd48, %rd1, %rd87;
	@%p86 bra 	$L__BB4_258;
	st.shared.u32 	[_ZN6thrust24THRUST_300001_SM_1000_NS8cuda_cub4core6detail5shmemE+116], %r381;
	st.shared.u32 	[_ZN6thrust24THRUST_300001_SM_1000_NS8cuda_cub4core6detail5shmemE+120], %r382;
	mov.b64 	%rd89, {%r381, %r382};
	add.s64 	%rd88, %rd48, 512;
	mov.b64 	%rd90, 100;
	// begin inline asm
	st.relaxed.gpu.v2.u64 [%rd88], {%rd89, %rd90};
	// end inline asm
$L__BB4_258:
	mov.u32 	%r644, %nctaid.x;
	setp.gt.u32 	%p87, %r644, 499;
	@%p87 bra 	$L__BB4_260;
	membar.cta;
	bra.uni 	$L__BB4_261;
$L__BB4_260:
	mov.b32 	%r645, 450;
	// begin inline asm
	nanosleep.u32 %r645;
	// end inline asm
$L__BB4_261:
	mul.wide.u32 	%rd94, %r299, 16;
	xor.b64  	%rd95, %rd94, -16;
	add.s64 	%rd96, %rd48, %rd95;
	add.s64 	%rd93, %rd96, 512;
$L__BB4_262:
	// begin inline asm
	ld.relaxed.gpu.v2.u64 {%rd91, %rd339}, [%rd93];
	// end inline asm
	setp.eq.s64 	%p88, %rd339, 99;
	mov.b32 	%r646, -1;
	vote.sync.any.pred 	%p89, %p88, %r646;
	@%p89 bra 	$L__BB4_262;
	mov.b64 	{%r650, %r655}, %rd91;
	setp.eq.s64 	%p90, %rd339, 101;
	mov.b32 	%r698, -1;
	vote.sync.ballot.b32 	%r699, %p90, %r698;
	// begin inline asm
	mov.u32 %r648, %lanemask_ge;
	// end inline asm
	and.b32  	%r700, %r699, %r648;
	or.b32  	%r701, %r700, -2147483648;
	add.s32 	%r702, %r701, -1;
	not.b32 	%r703, %r701;
	and.b32  	%r704, %r703, %r702;
	popc.b32 	%r652, %r704;
	mov.b32 	%r656, 1;
	// begin inline asm
	shfl.sync.down.b32 %r649, %r650, %r656, %r652, %r698;
	// end inline asm
	// begin inline asm
	shfl.sync.down.b32 %r654, %r655, %r656, %r652, %r698;
	// end inline asm
	setp.lt.s32 	%p92, %r458, %r652;
	setp.eq.s32 	%p93, %r650, 0;
	selp.b32 	%r705, %r649, 0, %p92;
	add.s32 	%r660, %r705, %r650;
	selp.b32 	%r706, %r654, 0, %p93;
	selp.b32 	%r707, %r706, 0, %p92;
	add.s32 	%r665, %r707, %r655;
	mov.b32 	%r666, 2;
	// begin inline asm
	shfl.sync.down.b32 %r659, %r660, %r666, %r652, %r698;
	// end inline asm
	// begin inline asm
	shfl.sync.down.b32 %r664, %r665, %r666, %r652, %r698;
	// end inline asm
	add.s32 	%r708, %r458, 2;
	setp.gt.s32 	%p94, %r708, %r652;
	setp.eq.s32 	%p95, %r660, 0;
	selp.b32 	%r709, %r664, 0, %p95;
	selp.b32 	%r710, 0, %r659, %p94;
	add.s32 	%r670, %r660, %r710;
	selp.b32 	%r711, 0, %r709, %p94;
	add.s32 	%r675, %r711, %r665;
	mov.b32 	%r676, 4;
	// begin inline asm
	shfl.sync.down.b32 %r669, %r670, %r676, %r652, %r698;
	// end inline asm
	// begin inline asm
	shfl.sync.down.b32 %r674, %r675, %r676, %r652, %r698;
	// end inline asm
	add.s32 	%r712, %r458, 4;
	setp.gt.s32 	%p96, %r712, %r652;
	setp.eq.s32 	%p97, %r670, 0;
	selp.b32 	%r713, %r674, 0, %p97;
	selp.b32 	%r714, 0, %r669, %p96;
	add.s32 	%r680, %r670, %r714;
	selp.b32 	%r715, 0, %r713, %p96;
	add.s32 	%r685, %r675, %r715;
	mov.b32 	%r686, 8;
	// begin inline asm
	shfl.sync.down.b32 %r679, %r680, %r686, %r652, %r698;
	// end inline asm
	// begin inline asm
	shfl.sync.down.b32 %r684, %r685, %r686, %r652, %r698;
	// end inline asm
	add.s32 	%r716, %r458, 8;
	setp.gt.s32 	%p98, %r716, %r652;
	setp.eq.s32 	%p99, %r680, 0;
	selp.b32 	%r717, %r684, 0, %p99;
	selp.b32 	%r718, 0, %r679, %p98;
	add.s32 	%r690, %r680, %r718;
	selp.b32 	%r719, 0, %r717, %p98;
	add.s32 	%r695, %r685, %r719;
	mov.b32 	%r696, 16;
	// begin inline asm
	shfl.sync.down.b32 %r689, %r690, %r696, %r652, %r698;
	// end inline asm
	// begin inline asm
	shfl.sync.down.b32 %r694, %r695, %r696, %r652, %r698;
	// end inline asm
	add.s32 	%r720, %r458, 16;
	setp.gt.s32 	%p100, %r720, %r652;
	setp.eq.s32 	%p101, %r690, 0;
	selp.b32 	%r721, %r694, 0, %p101;
	selp.b32 	%r722, 0, %r689, %p100;
	add.s32 	%r1939, %r722, %r690;
	selp.b32 	%r723, 0, %r721, %p100;
	add.s32 	%r1940, %r695, %r723;
	not.b32 	%r724, %r299;
	add.s32 	%r1941, %r1, %r724;
	add.s64 	%rd51, %rd1, 512;
$L__BB4_264:
	setp.ne.s64 	%p102, %rd339, 101;
	mov.b32 	%r725, -1;
	vote.sync.all.pred 	%p103, %p102, %r725;
	not.pred 	%p104, %p103;
	@%p104 bra 	$L__BB4_268;
	mul.wide.s32 	%rd140, %r1941, 16;
	add.s64 	%rd141, %rd51, %rd140;
	add.s64 	%rd139, %rd141, -512;
$L__BB4_266:
	// begin inline asm
	ld.relaxed.gpu.v2.u64 {%rd137, %rd339}, [%rd139];
	// end inline asm
	setp.eq.s64 	%p160, %rd339, 99;
	mov.b32 	%r818, -1;
	vote.sync.any.pred 	%p161, %p160, %r818;
	@%p161 bra 	$L__BB4_266;
	mov.b64 	{%r821, %r826}, %rd137;
	setp.eq.s64 	%p162, %rd339, 101;
	mov.b32 	%r869, -1;
	vote.sync.ballot.b32 	%r870, %p162, %r869;
	and.b32  	%r871, %r870, %r648;
	or.b32  	%r872, %r871, -2147483648;
	add.s32 	%r873, %r872, -1;
	not.b32 	%r874, %r872;
	and.b32  	%r875, %r874, %r873;
	popc.b32 	%r823, %r875;
	mov.b32 	%r827, 1;
	// begin inline asm
	shfl.sync.down.b32 %r820, %r821, %r827, %r823, %r869;
	// end inline asm
	// begin inline asm
	shfl.sync.down.b32 %r825, %r826, %r827, %r823, %r869;
	// end inline asm
	setp.lt.s32 	%p164, %r458, %r823;
	setp.eq.s32 	%p165, %r821, 0;
	selp.b32 	%r876, %r820, 0, %p164;
	add.s32 	%r831, %r876, %r821;
	selp.b32 	%r877, %r825, 0, %p165;
	selp.b32 	%r878, %r877, 0, %p164;
	add.s32 	%r836, %r878, %r826;
	mov.b32 	%r837, 2;
	// begin inline asm
	shfl.sync.down.b32 %r830, %r831, %r837, %r823, %r869;
	// end inline asm
	// begin inline asm
	shfl.sync.down.b32 %r835, %r836, %r837, %r823, %r869;
	// end inline asm
	add.s32 	%r879, %r458, 2;
	setp.gt.s32 	%p166, %r879, %r823;
	setp.eq.s32 	%p167, %r831, 0;
	selp.b32 	%r880, %r835, 0, %p167;
	selp.b32 	%r881, 0, %r830, %p166;
	add.s32 	%r841, %r831, %r881;
	selp.b32 	%r882, 0, %r880, %p166;
	add.s32 	%r846, %r882, %r836;
	mov.b32 	%r847, 4;
	// begin inline asm
	shfl.sync.down.b32 %r840, %r841, %r847, %r823, %r869;
	// end inline asm
	// begin inline asm
	shfl.sync.down.b32 %r845, %r846, %r847, %r823, %r869;
	// end inline asm
	add.s32 	%r883, %r458, 4;
	setp.gt.s32 	%p168, %r883, %r823;
	setp.eq.s32 	%p169, %r841, 0;
	selp.b32 	%r884, %r845, 0, %p169;
	selp.b32 	%r885, 0, %r840, %p168;
	add.s32 	%r851, %r841, %r885;
	selp.b32 	%r886, 0, %r884, %p168;
	add.s32 	%r856, %r846, %r886;
	mov.b32 	%r857, 8;
	// begin inline asm
	shfl.sync.down.b32 %r850, %r851, %r857, %r823, %r869;
	// end inline asm
	// begin inline asm
	shfl.sync.down.b32 %r855, %r856, %r857, %r823, %r869;
	// end inline asm
	add.s32 	%r887, %r458, 8;
	setp.gt.s32 	%p170, %r887, %r823;
	setp.eq.s32 	%p171, %r851, 0;
	selp.b32 	%r888, %r855, 0, %p171;
	selp.b32 	%r889, 0, %r850, %p170;
	add.s32 	%r861, %r851, %r889;
	selp.b32 	%r890, 0, %r888, %p170;
	add.s32 	%r866, %r856, %r890;
	mov.b32 	%r867, 16;
	// begin inline asm
	shfl.sync.down.b32 %r860, %r861, %r867, %r823, %r869;
	// end inline asm
	// begin inline asm
	shfl.sync.down.b32 %r865, %r866, %r867, %r823, %r869;
	// end inline asm
	add.s32 	%r891, %r458, 16;
	setp.gt.s32 	%p172, %r891, %r823;
	setp.eq.s32 	%p173, %r861, 0;
	selp.b32 	%r892, %r865, 0, %p173;
	selp.b32 	%r893, 0, %r860, %p172;
	selp.b32 	%r894, 0, %r892, %p172;
	add.s32 	%r895, %r866, %r894;
	add.s32 	%r896, %r893, %r1939;
	add.s32 	%r392, %r896, %r861;
	setp.eq.s32 	%p174, %r1939, 0;
	selp.b32 	%r897, %r895, 0, %p174;
	add.s32 	%r1940, %r897, %r1940;
	add.s32 	%r1941, %r1941, -32;
	mov.u32 	%r1939, %r392;
	bra.uni 	$L__BB4_264;
$L__BB4_268:
	@%p86 bra 	$L__BB4_270;
	add.s32 	%r727, %r1939, %r381;
	setp.eq.s32 	%p106, %r381, 0;
	selp.b32 	%r728, %r1940, 0, %p106;
	add.s32 	%r729, %r728, %r382;
	mov.b64 	%rd98, {%r727, %r729};
	add.s64 	%rd97, %rd48, 512;
	mov.b64 	%rd99, 101;
	// begin inline asm
	st.relaxed.gpu.v2.u64 [%rd97], {%rd98, %rd99};
	// end inline asm
	st.shared.u32 	[_ZN6thrust24THRUST_300001_SM_1000_NS8cuda_cub4core6detail5shmemE+100], %r1939;
	st.shared.v2.u32 	[_ZN6thrust24THRUST_300001_SM_1000_NS8cuda_cub4core6detail5shmemE+104], {%r1940, %r727};
	st.shared.u32 	[_ZN6thrust24THRUST_300001_SM_1000_NS8cuda_cub4core6detail5shmemE+112], %r729;
$L__BB4_270:
	setp.ne.s32 	%p107, %r458, 0;
	@%p107 bra 	$L__BB4_272;
	st.shared.v2.u32 	[_ZN6thrust24THRUST_300001_SM_1000_NS8cuda_cub4core6detail5shmemE+72], {%r1939, %r1940};
	mov.u32 	%r1942, %r1939;
	mov.u32 	%r1943, %r1940;
$L__BB4_272:
	setp.eq.s32 	%p108, %r299, 0;
	bar.sync 	0;
	@%p108 bra 	$L__BB4_274;
	ld.shared.v2.u32 	{%r730, %r731}, [_ZN6thrust24THRUST_300001_SM_1000_NS8cuda_cub4core6detail5shmemE+72];
	add.s32 	%r397, %r730, %r1942;
	setp.eq.s32 	%p109, %r1942, 0;
	selp.b32 	%r732, %r731, 0, %p109;
	add.s32 	%r1943, %r732, %r1943;
	mov.u32 	%r1942, %r397;
$L__BB4_274:
	mul.lo.s32 	%r733, %r299, 9;
	setp.eq.s32 	%p110, %r733, %r3;
	setp.ne.s32 	%p111, %r1938, %r332;
	or.pred  	%p112, %p110, %p111;
	selp.u32 	%r734, 1, 0, %p112;
	add.s32 	%r401, %r1942, %r734;
	selp.b32 	%r735, 0, %r1943, %p112;
	add.s32 	%r402, %r735, %r362;
	selp.u32 	%r736, 1, 0, %p6;
	add.s32 	%r737, %r736, %r734;
	add.s32 	%r403, %r737, %r1942;
	selp.b32 	%r738, 0, %r402, %p6;
	add.s32 	%r404, %r363, %r738;
	selp.u32 	%r739, 1, 0, %p7;
	add.s32 	%r405, %r403, %r739;
	selp.b32 	%r740, 0, %r404, %p7;
	add.s32 	%r406, %r364, %r740;
	add.s32 	%r741, %r733, 3;
	setp.eq.s32 	%p113, %r741, %r3;
	setp.ne.s32 	%p114, %r334, %r335;
	or.pred  	%p115, %p113, %p114;
	selp.u32 	%r742, 1, 0, %p115;
	add.s32 	%r407, %r405, %r742;
	selp.b32 	%r743, 0, %r406, %p115;
	add.s32 	%r408, %r365, %r743;
	add.s32 	%r744, %r733, 4;
	setp.eq.s32 	%p116, %r744, %r3;
	setp.ne.s32 	%p117, %r335, %r336;
	or.pred  	%p9, %p116, %p117;
	selp.u32 	%r745, 1, 0, %p9;
	add.s32 	%r409, %r407, %r745;
	selp.b32 	%r746, 0, %r408, %p9;
	add.s32 	%r410, %r366, %r746;
	add.s32 	%r747, %r733, 5;
	setp.eq.s32 	%p118, %r747, %r3;
	setp.ne.s32 	%p119, %r336, %r337;
	or.pred  	%p10, %p118, %p119;
	selp.u32 	%r748, 1, 0, %p10;
	add.s32 	%r411, %r409, %r748;
	selp.b32 	%r749, 0, %r410, %p10;
	add.s32 	%r412, %r367, %r749;
	selp.u32 	%r750, 1, 0, %p8;
	add.s32 	%r413, %r411, %r750;
	selp.b32 	%r751, 0, %r412, %p8;
	add.s32 	%r414, %r368, %r751;
	add.s32 	%r415, %r374, %r1942;
	add.s32 	%r752, %r733, 7;
	setp.eq.s32 	%p120, %r752, %r3;
	setp.ne.s32 	%p121, %r338, %r339;
	or.pred  	%p11, %p120, %p121;
	selp.b32 	%r753, 0, %r414, %p11;
	add.s32 	%r416, %r369, %r753;
	ld.shared.v2.u32 	{%r417, %r418}, [_ZN6thrust24THRUST_300001_SM_1000_NS8cuda_cub4core6detail5shmemE+112];
	ld.shared.u32 	%r1953, [_ZN6thrust24THRUST_300001_SM_1000_NS8cuda_cub4core6detail5shmemE+108];
	ld.shared.u32 	%r420, [_ZN6thrust24THRUST_300001_SM_1000_NS8cuda_cub4core6detail5shmemE+100];
	setp.lt.s32 	%p122, %r418, 257;
	@%p122 bra 	$L__BB4_300;
	bar.sync 	0;
	mul.lo.s32 	%r757, %r299, 9;
	setp.ne.s32 	%p138, %r757, %r3;
	setp.eq.s32 	%p139, %r1938, %r332;
	and.pred  	%p140, %p138, %p139;
	@%p140 bra 	$L__BB4_277;
	sub.s32 	%r758, %r1942, %r420;
	shl.b32 	%r759, %r758, 3;
	mov.u32 	%r760, _ZN6thrust24THRUST_300001_SM_1000_NS8cuda_cub4core6detail5shmemE;
	add.s32 	%r761, %r760, %r759;
	st.shared.v2.u32 	[%r761], {%r1938, %r1943};
$L__BB4_277:
	not.pred 	%p141, %p6;
	@%p141 bra 	$L__BB4_279;
	sub.s32 	%r762, %r401, %r420;
	shl.b32 	%r763, %r762, 3;
	mov.u32 	%r764, _ZN6thrust24THRUST_300001_SM_1000_NS8cuda_cub4core6detail5shmemE;
	add.s32 	%r765, %r764, %r763;
	st.shared.v2.u32 	[%r765], {%r332, %r402};
$L__BB4_279:
	not.pred 	%p142, %p7;
	@%p142 bra 	$L__BB4_281;
	sub.s32 	%r766, %r403, %r420;
	shl.b32 	%r767, %r766, 3;
	mov.u32 	%r768, _ZN6thrust24THRUST_300001_SM_1000_NS8cuda_cub4core6detail5shmemE;
	add.s32 	%r769, %r768, %r767;
	st.shared.v2.u32 	[%r769], {%r333, %r404};
$L__BB4_281:
	mad.lo.s32 	%r770, %r299, 9, 3;
	setp.ne.s32 	%p143, %r770, %r3;
	setp.eq.s32 	%p144, %r334, %r335;
	and.pred  	%p145, %p143, %p144;
	@%p145 bra 	$L__BB4_283;
	sub.s32 	%r771, %r405, %r420;
	shl.b32 	%r772, %r771, 3;
	mov.u32 	%r773, _ZN6thrust24THRUST_300001_SM_1000_NS8cuda_cub4core6detail5shmemE;
	add.s32 	%r774, %r773, %r772;
	st.shared.v2.u32 	[%r774], {%r334, %r406};
$L__BB4_283:
	not.pred 	%p146, %p9;
	@%p146 bra 	$L__BB4_285;
	sub.s32 	%r775, %r407, %r420;
	shl.b32 	%r776, %r775, 3;
	mov.u32 	%r777, _ZN6thrust24THRUST_300001_SM_1000_NS8cuda_cub4core6detail5shmemE;
	add.s32 	%r778, %r777, %r776;
	st.shared.v2.u32 	[%r778], {%r335, %r408};
$L__BB4_285:
	not.pred 	%p147, %p10;
	@%p147 bra 	$L__BB4_287;
	sub.s32 	%r779, %r409, %r420;
	shl.b32 	%r780, %r779, 3;
	mov.u32 	%r781, _ZN6thrust24THRUST_300001_SM_1000_NS8cuda_cub4core6detail5shmemE;
	add.s32 	%r782, %r781, %r780;
	st.shared.v2.u32 	[%r782], {%r336, %r410};
$L__BB4_287:
	not.pred 	%p148, %p8;
	@%p148 bra 	$L__BB4_289;
	sub.s32 	%r783, %r411, %r420;
	shl.b32 	%r784, %r783, 3;
	mov.u32 	%r785, _ZN6thrust24THRUST_300001_SM_1000_NS8cuda_cub4core6detail5shmemE;
	add.s32 	%r786, %r785, %r784;
	st.shared.v2.u32 	[%r786], {%r337, %r412};
$L__BB4_289:
	not.pred 	%p149, %p11;
	@%p149 bra 	$L__BB4_291;
	sub.s32 	%r787, %r413, %r420;
	shl.b32 	%r788, %r787, 3;
	mov.u32 	%r789, _ZN6thrust24THRUST_300001_SM_1000_NS8cuda_cub4core6detail5shmemE;
	add.s32 	%r790, %r789, %r788;
	st.shared.v2.u32 	[%r790], {%r338, %r414};
$L__BB4_291:
	mad.lo.s32 	%r791, %r299, 9, 8;
	setp.ne.s32 	%p150, %r791, %r3;
	setp.eq.s32 	%p151, %r339, %r340;
	and.pred  	%p152, %p150, %p151;
	@%p152 bra 	$L__BB4_293;
	sub.s32 	%r792, %r415, %r420;
	shl.b32 	%r793, %r792, 3;
	mov.u32 	%r794, _ZN6thrust24THRUST_300001_SM_1000_NS8cuda_cub4core6detail5shmemE;
	add.s32 	%r795, %r794, %r793;
	st.shared.v2.u32 	[%r795], {%r339, %r416};
$L__BB4_293:
	bar.sync 	0;
	setp.ge.s32 	%p153, %r299, %r418;
	@%p153 bra 	$L__BB4_318;
	not.b32 	%r796, %r299;
	add.s32 	%r421, %r418, %r796;
	and.b32  	%r797, %r421, 768;
	setp.eq.s32 	%p154, %r797, 768;
	mov.u32 	%r1952, %r299;
	@%p154 bra 	$L__BB4_297;
	shr.u32 	%r798, %r421, 8;
	add.s32 	%r799, %r798, 1;
	and.b32  	%r800, %r799, 3;
	shl.b32 	%r801, %r299, 3;
	mov.u32 	%r802, _ZN6thrust24THRUST_300001_SM_1000_NS8cuda_cub4core6detail5shmemE;
	add.s32 	%r1948, %r802, %r801;
	add.s32 	%r1947, %r299, %r420;
	neg.s32 	%r1946, %r800;
	shl.b32 	%r803, %r799, 8;
	and.b32  	%r804, %r803, 768;
	add.s32 	%r1952, %r299, %r804;
$L__BB4_296:
	.pragma "nounroll";
	mul.wide.s32 	%rd127, %r1947, 4;
	add.s64 	%rd128, %rd5, %rd127;
	add.s64 	%rd129, %rd4, %rd127;
	ld.shared.v2.u32 	{%r805, %r806}, [%r1948];
	st.global.u32 	[%rd129], %r805;
	st.global.u32 	[%rd128], %r806;
	add.s32 	%r1948, %r1948, 2048;
	add.s32 	%r1947, %r1947, 256;
	add.s32 	%r1946, %r1946, 1;
	setp.ne.s32 	%p155, %r1946, 0;
	@%p155 bra 	$L__BB4_296;
$L__BB4_297:
	setp.lt.u32 	%p156, %r421, 768;
	@%p156 bra 	$L__BB4_318;
	add.s64 	%rd55, %rd4, 2048;
	add.s32 	%r1951, %r1952, %r420;
	add.s64 	%rd56, %rd5, 2048;
	shl.b32 	%r807, %r1952, 3;
	mov.u32 	%r808, _ZN6thrust24THRUST_300001_SM_1000_NS8cuda_cub4core6detail5shmemE;
	add.s32 	%r809, %r807, %r808;
	add.s32 	%r1950, %r809, 4096;
$L__BB4_299:
	mul.wide.s32 	%rd130, %r1951, 4;
	add.s64 	%rd131, %rd55, %rd130;
	add.s64 	%rd132, %rd56, %rd130;
	ld.shared.v2.u32 	{%r810, %r811}, [%r1950+-4096];
	st.global.u32 	[%rd131+-2048], %r810;
	st.global.u32 	[%rd132+-2048], %r811;
	ld.shared.v2.u32 	{%r812, %r813}, [%r1950+-2048];
	st.global.u32 	[%rd131+-1024], %r812;
	st.global.u32 	[%rd132+-1024], %r813;
	ld.shared.v2.u32 	{%r814, %r815}, [%r1950];
	st.global.u32 	[%rd131], %r814;
	st.global.u32 	[%rd132], %r815;
	ld.shared.v2.u32 	{%r816, %r817}, [%r1950+2048];
	st.global.u32 	[%rd131+1024], %r816;
	st.global.u32 	[%rd132+1024], %r817;
	add.s32 	%r1952, %r1952, 1024;
	add.s32 	%r1951, %r1951, 1024;
	add.s32 	%r1950, %r1950, 8192;
	setp.lt.s32 	%p157, %r1952, %r418;
	@%p157 bra 	$L__BB4_299;
	bra.uni 	$L__BB4_318;
$L__BB4_300:
	mul.lo.s32 	%r754, %r299, 9;
	setp.ne.s32 	%p123, %r754, %r3;
	setp.eq.s32 	%p124, %r1938, %r332;
	and.pred  	%p125, %p123, %p124;
	@%p125 bra 	$L__BB4_302;
	mul.wide.s32 	%rd100, %r1942, 4;
	add.s64 	%rd101, %rd4, %rd100;
	st.global.u32 	[%rd101], %r1938;
	add.s64 	%rd102, %rd5, %rd100;
	st.global.u32 	[%rd102], %r1943;
$L__BB4_302:
	not.pred 	%p126, %p6;
	@%p126 bra 	$L__BB4_304;
	mul.wide.s32 	%rd103, %r401, 4;
	add.s64 	%rd104, %rd4, %rd103;
	st.global.u32 	[%rd104], %r332;
	add.s64 	%rd105, %rd5, %rd103;
	st.global.u32 	[%rd105], %r402;
$L__BB4_304:
	not.pred 	%p127, %p7;
	@%p127 bra 	$L__BB4_306;
	mul.wide.s32 	%rd106, %r403, 4;
	add.s64 	%rd107, %rd4, %rd106;
	st.global.u32 	[%rd107], %r333;
	add.s64 	%rd108, %rd5, %rd106;
	st.global.u32 	[%rd108], %r404;
$L__BB4_306:
	mad.lo.s32 	%r755, %r299, 9, 3;
	setp.ne.s32 	%p128, %r755, %r3;
	setp.eq.s32 	%p129, %r334, %r335;
	and.pred  	%p130, %p128, %p129;
	@%p130 bra 	$L__BB4_308;
	mul.wide.s32 	%rd109, %r405, 4;
	add.s64 	%rd110, %rd4, %rd109;
	st.global.u32 	[%rd110], %r334;
	add.s64 	%rd111, %rd5, %rd109;
	st.global.u32 	[%rd111], %r406;
$L__BB4_308:
	not.pred 	%p131, %p9;
	@%p131 bra 	$L__BB4_310;
	mul.wide.s32 	%rd112, %r407, 4;
	add.s64 	%rd113, %rd4, %rd112;
	st.global.u32 	[%rd113], %r335;
	add.s64 	%rd114, %rd5, %rd112;
	st.global.u32 	[%rd114], %r408;
$L__BB4_310:
	not.pred 	%p132, %p10;
	@%p132 bra 	$L__BB4_312;
	mul.wide.s32 	%rd115, %r409, 4;
	add.s64 	%rd116, %rd4, %rd115;
	st.global.u32 	[%rd116], %r336;
	add.s64 	%rd117, %rd5, %rd115;
	st.global.u32 	[%rd117], %r410;
$L__BB4_312:
	not.pred 	%p133, %p8;
	@%p133 bra 	$L__BB4_314;
	mul.wide.s32 	%rd118, %r411, 4;
	add.s64 	%rd119, %rd4, %rd118;
	st.global.u32 	[%rd119], %r337;
	add.s64 	%rd120, %rd5, %rd118;
	st.global.u32 	[%rd120], %r412;
$L__BB4_314:
	not.pred 	%p134, %p11;
	@%p134 bra 	$L__BB4_316;
	mul.wide.s32 	%rd121, %r413, 4;
	add.s64 	%rd122, %rd4, %rd121;
	st.global.u32 	[%rd122], %r338;
	add.s64 	%rd123, %rd5, %rd121;
	st.global.u32 	[%rd123], %r414;
$L__BB4_316:
	mad.lo.s32 	%r756, %r299, 9, 8;
	setp.ne.s32 	%p135, %r756, %r3;
	setp.eq.s32 	%p136, %r339, %r340;
	and.pred  	%p137, %p135, %p136;
	@%p137 bra 	$L__BB4_318;
	mul.wide.s32 	%rd124, %r415, 4;
	add.s64 	%rd125, %rd4, %rd124;
	st.global.u32 	[%rd125], %r339;
	add.s64 	%rd126, %rd5, %rd124;
	st.global.u32 	[%rd126], %r416;
$L__BB4_318:
	setp.ne.s32 	%p158, %r299, 255;
	@%p158 bra 	$L__BB4_322;
	setp.ne.s32 	%p159, %r3, 2304;
	@%p159 bra 	$L__BB4_321;
	mul.wide.s32 	%rd133, %r1953, 4;
	add.s64 	%rd134, %rd4, %rd133;
	st.global.u32 	[%rd134], %r340;
	add.s64 	%rd135, %rd5, %rd133;
	st.global.u32 	[%rd135], %r417;
	add.s32 	%r1953, %r1953, 1;
$L__BB4_321:
	ld.param.u64 	%rd328, [_ZN6thrust24THRUST_300001_SM_1000_NS8cuda_cub4core6detail13_kernel_agentINS1_15__reduce_by_key16ReduceByKeyAgentINS0_6detail15normal_iteratorINS0_10device_ptrIiEEEESB_SB_SB_N4cuda3std3__48equal_toIiEENSE_4plusIiEEPiiEEJSB_SB_SB_SB_SJ_N3cub18CUB_300001_SM_100024ReduceByKeyScanTileStateIiiLb1EEESG_SI_iiEEEvDpT0__param_4];
	cvta.to.global.u64 	%rd136, %rd328;
	st.global.u32 	[%rd136], %r1953;
$L__BB4_322:
	ret;

}
	// .globl	_ZN6thrust24THRUST_300001_SM_1000_NS8cuda_cub4core6detail13_kernel_agentINS1_15__reduce_by_key9InitAgentIN3cub18CUB_300001_SM_100024ReduceByKeyScanTileStateIilLb1EEElPlEEJSA_lSB_EEEvDpT0_
.visible .entry _ZN6thrust24THRUST_300001_SM_1000_NS8cuda_cub4core6detail13_kernel_agentINS1_15__reduce_by_key9InitAgentIN3cub18CUB_300001_SM_100024ReduceByKeyScanTileStateIilLb1EEElPlEEJSA_lSB_EEEvDpT0_(
	.param .align 8 .b8 _ZN6thrust24THRUST_300001_SM_1000_NS8cuda_cub4core6detail13_kernel_agentINS1_15__reduce_by_key9InitAgentIN3cub18CUB_300001_SM_100024ReduceByKeyScanTileStateIilLb1EEElPlEEJSA_lSB_EEEvDpT0__param_0[8],
	.param .u64 _ZN6thrust24THRUST_300001_SM_1000_NS8cuda_cub4core6detail13_kernel_agentINS1_15__reduce_by_key9InitAgentIN3cub18CUB_300001_SM_100024ReduceByKeyScanTileStateIilLb1EEElPlEEJSA_lSB_EEEvDpT0__param_1,
	.param .u64 .ptr .align 1 _ZN6thrust24THRUST_300001_SM_1000_NS8cuda_cub4core6detail13_kernel_agentINS1_15__reduce_by_key9InitAgentIN3cub18CUB_300001_SM_100024ReduceByKeyScanTileStateIilLb1EEElPlEEJSA_lSB_EEEvDpT0__param_2
)
.maxntid 128
{
	.reg .pred 	%p<6>;
	.reg .b32 	%r<16>;
	.reg .b64 	%rd<12>;

	ld.param.u64 	%rd3, [_ZN6thrust24THRUST_300001_SM_1000_NS8cuda_cub4core6detail13_kernel_agentINS1_15__reduce_by_key9InitAgentIN3cub18CUB_300001_SM_100024ReduceByKeyScanTileStateIilLb1EEElPlEEJSA_lSB_EEEvDpT0__param_0];
	ld.param.u32 	%r8, [_ZN6thrust24THRUST_300001_SM_1000_NS8cuda_cub4core6detail13_kernel_agentINS1_15__reduce_by_key9InitAgentIN3cub18CUB_300001_SM_100024ReduceByKeyScanTileStateIilLb1EEElPlEEJSA_lSB_EEEvDpT0__param_1];
	ld.param.u64 	%rd2, [_ZN6thrust24THRUST_300001_SM_1000_NS8cuda_cub4core6detail13_kernel_agentINS1_15__reduce_by_key9InitAgentIN3cub18CUB_300001_SM_100024ReduceByKeyScanTileStateIilLb1EEElPlEEJSA_lSB_EEEvDpT0__param_2];
	cvta.to.global.u64 	%rd1, %rd3;
	mov.u32 	%r1, %ctaid.x;
	mov.u32 	%r9, %ntid.x;
	mov.u32 	%r2, %tid.x;
	mad.lo.s32 	%r3, %r1, %r9, %r2;
	setp.ge.s32 	%p1, %r3, %r8;
	@%p1 bra 	$L__BB5_2;
	mul.wide.s32 	%rd4, %r3, 16;
	add.s64 	%rd5, %rd1, %rd4;
	mov.b64 	%rd6, 0;
	mov.b64 	%rd7, 425201762304;
	st.global.v2.u64 	[%rd5+512], {%rd7, %rd6};
$L__BB5_2:
	mov.b32 	%r15, 0;
	setp.ne.s32 	%p2, %r1, 0;
	setp.gt.u32 	%p3, %r2, 31;
	or.pred  	%p4, %p2, %p3;
	@%p4 bra 	$L__BB5_4;
	mul.wide.u32 	%rd8, %r2, 16;
	add.s64 	%rd9, %rd1, %rd8;
	st.global.v4.u32 	[%rd9], {%r15, %r15, %r15, %r15};
$L__BB5_4:
	or.b32  	%r14, %r1, %r2;
	setp.ne.s32 	%p5, %r14, 0;
	@%p5 bra 	$L__BB5_6;
	cvta.to.global.u64 	%rd10, %rd2;
	mov.b64 	%rd11, 0;
	st.global.u64 	[%rd10], %rd11;
$L__BB5_6:
	ret;

}
	// .globl	_ZN6thrust24THRUST_300001_SM_1000_NS8cuda_cub4core6detail13_kernel_agentINS1_15__reduce_by_key16ReduceByKeyAgentINS0_6detail15normal_iteratorINS0_10device_ptrIiEEEESB_SB_SB_N4cuda3std3__48equal_toIiEENSE_4plusIiEEPllEEJSB_SB_SB_SB_SJ_N3cub18CUB_300001_SM_100024ReduceByKeyScanTileStateIilLb1EEESG_SI_llEEEvDpT0_
.visible .entry _ZN6thrust24THRUST_300001_SM_1000_NS8cuda_cub4core6detail13_kernel_agentINS1_15__reduce_by_key16ReduceByKeyAgentINS0_6detail15normal_iteratorINS0_10device_ptrIiEEEESB_SB_SB_N4cuda3std3__48equal_toIiEENSE_4plusIiEEPllEEJSB_SB_SB_SB_SJ_N3cub18CUB_300001_SM_100024ReduceByKeyScanTileStateIilLb1EEESG_SI_llEEEvDpT0_(
	.param .align 8 .b8 _ZN6thrust24THRUST_300001_SM_1000_NS8cuda_cub4core6detail13_kernel_agentINS1_15__reduce_by_key16ReduceByKeyAgentINS0_6detail15normal_iteratorINS0_10device_ptrIiEEEESB_SB_SB_N4cuda3std3__48equal_toIiEENSE_4plusIiEEPllEEJSB_SB_SB_SB_SJ_N3cub18CUB_300001_SM_100024ReduceByKeyScanTileStateIilLb1EEESG_SI_llEEEvDpT0__param_0[8],
	.param .align 8 .b8 _ZN6thrust24THRUST_300001_SM_1000_NS8cuda_cub4core6detail13_kernel_agentINS1_15__reduce_by_key16ReduceByKeyAgentINS0_6detail15normal_iteratorINS0_10device_ptrIiEEEESB_SB_SB_N4cuda3std3__48equal_toIiEENSE_4plusIiEEPllEEJSB_SB_SB_SB_SJ_N3cub18CUB_300001_SM_100024ReduceByKeyScanTileStateIilLb1EEESG_SI_llEEEvDpT0__param_1[8],
	.param .align 8 .b8 _ZN6thrust24THRUST_300001_SM_1000_NS8cuda_cub4core6detail13_kernel_agentINS1_15__reduce_by_key16ReduceByKeyAgentINS0_6detail15normal_iteratorINS0_10device_ptrIiEEEESB_SB_SB_N4cuda3std3__48equal_toIiEENSE_4plusIiEEPllEEJSB_SB_SB_SB_SJ_N3cub18CUB_300001_SM_100024ReduceByKeyScanTileStateIilLb1EEESG_SI_llEEEvDpT0__param_2[8],
	.param .align 8 .b8 _ZN6thrust24THRUST_300001_SM_1000_NS8cuda_cub4core6detail13_kernel_agentINS1_15__reduce_by_key16ReduceByKeyAgentINS0_6detail15normal_iteratorINS0_10device_ptrIiEEEESB_SB_SB_N4cuda3std3__48equal_toIiEENSE_4plusIiEEPllEEJSB_SB_SB_SB_SJ_N3cub18CUB_300001_SM_100024ReduceByKeyScanTileStateIilLb1EEESG_SI_llEEEvDpT0__param_3[8],
	.param .u64 .ptr .align 1 _ZN6thrust24THRUST_300001_SM_1000_NS8cuda_cub4core6detail13_kernel_agentINS1_15__reduce_by_key16ReduceByKeyAgentINS0_6detail15normal_iteratorINS0_10device_ptrIiEEEESB_SB_SB_N4cuda3std3__48equal_toIiEENSE_4plusIiEEPllEEJSB_SB_SB_SB_SJ_N3cub18CUB_300001_SM_100024ReduceByKeyScanTileStateIilLb1EEESG_SI_llEEEvDpT0__param_4,
	.param .align 8 .b8 _ZN6thrust24THRUST_300001_SM_1000_NS8cuda_cub4core6detail13_kernel_agentINS1_15__reduce_by_key16ReduceByKeyAgentINS0_6detail15normal_iteratorINS0_10device_ptrIiEEEESB_SB_SB_N4cuda3std3__48equal_toIiEENSE_4plusIiEEPllEEJSB_SB_SB_SB_SJ_N3cub18CUB_300001_SM_100024ReduceByKeyScanTileStateIilLb1EEESG_SI_llEEEvDpT0__param_5[8],
	.param .align 1 .b8 _ZN6thrust24THRUST_300001_SM_1000_NS8cuda_cub4core6detail13_kernel_agentINS1_15__reduce_by_key16ReduceByKeyAgentINS0_6detail15normal_iteratorINS0_10device_ptrIiEEEESB_SB_SB_N4cuda3std3__48equal_toIiEENSE_4plusIiEEPllEEJSB_SB_SB_SB_SJ_N3cub18CUB_300001_SM_100024ReduceByKeyScanTileStateIilLb1EEESG_SI_llEEEvDpT0__param_6[1],
	.param .align 1 .b8 _ZN6thrust24THRUST_300001_SM_1000_NS8cuda_cub4core6detail13_kernel_agentINS1_15__reduce_by_key16ReduceByKeyAgentINS0_6detail15normal_iteratorINS0_10device_ptrIiEEEESB_SB_SB_N4cuda3std3__48equal_toIiEENSE_4plusIiEEPllEEJSB_SB_SB_SB_SJ_N3cub18CUB_300001_SM_100024ReduceByKeyScanTileStateIilLb1EEESG_SI_llEEEvDpT0__param_7[1],
	.param .u64 _ZN6thrust24THRUST_300001_SM_1000_NS8cuda_cub4core6detail13_kernel_agentINS1_15__reduce_by_key16ReduceByKeyAgentINS0_6detail15normal_iteratorINS0_10device_ptrIiEEEESB_SB_SB_N4cuda3std3__48equal_toIiEENSE_4plusIiEEPllEEJSB_SB_SB_SB_SJ_N3cub18CUB_300001_SM_100024ReduceByKeyScanTileStateIilLb1EEESG_SI_llEEEvDpT0__param_8,
	.param .u64 _ZN6thrust24THRUST_300001_SM_1000_NS8cuda_cub4core6detail13_kernel_agentINS1_15__reduce_by_key16ReduceByKeyAgentINS0_6detail15normal_iteratorINS0_10device_ptrIiEEEESB_SB_SB_N4cuda3std3__48equal_toIiEENSE_4plusIiEEPllEEJSB_SB_SB_SB_SJ_N3cub18CUB_300001_SM_100024ReduceByKeyScanTileStateIilLb1EEESG_SI_llEEEvDpT0__param_9
)
.maxntid 256
{
	.reg .pred 	%p<460>;
	.reg .b32 	%r<2120>;
	.reg .b64 	%rd<842>;

	ld.param.u64 	%rd1, [_ZN6thrust24THRUST_300001_SM_1000_NS8cuda_cub4core6detail13_kernel_agentINS1_15__reduce_by_key16ReduceByKeyAgentINS0_6detail15normal_iteratorINS0_10device_ptrIiEEEESB_SB_SB_N4cuda3std3__48equal_toIiEENSE_4plusIiEEPllEEJSB_SB_SB_SB_SJ_N3cub18CUB_300001_SM_100024ReduceByKeyScanTileStateIilLb1EEESG_SI_llEEEvDpT0__param_5];
	ld.param.u64 	%rd2, [_ZN6thrust24THRUST_300001_SM_1000_NS8cuda_cub4core6detail13_kernel_agentINS1_15__reduce_by_key16ReduceByKeyAgentINS0_6detail15normal_iteratorINS0_10device_ptrIiEEEESB_SB_SB_N4cuda3std3__48equal_toIiEENSE_4plusIiEEPllEEJSB_SB_SB_SB_SJ_N3cub18CUB_300001_SM_100024ReduceByKeyScanTileStateIilLb1EEESG_SI_llEEEvDpT0__param_0];
	ld.param.u64 	%rd3, [_ZN6thrust24THRUST_300001_SM_1000_NS8cuda_cub4core6detail13_kernel_agentINS1_15__reduce_by_key16ReduceByKeyAgentINS0_6detail15normal_iteratorINS0_10device_ptrIiEEEESB_SB_SB_N4cuda3std3__48equal_toIiEENSE_4plusIiEEPllEEJSB_SB_SB_SB_SJ_N3cub18CUB_300001_SM_100024ReduceByKeyScanTileStateIilLb1EEESG_SI_llEEEvDpT0__param_1];
	ld.param.u64 	%rd217, [_ZN6thrust24THRUST_300001_SM_1000_NS8cuda_cub4core6detail13_kernel_agentINS1_15__reduce_by_key16ReduceByKeyAgentINS0_6detail15normal_iteratorINS0_10device_ptrIiEEEESB_SB_SB_N4cuda3std3__48equal_toIiEENSE_4plusIiEEPllEEJSB_SB_SB_SB_SJ_N3cub18CUB_300001_SM_100024ReduceByKeyScanTileStateIilLb1EEESG_SI_llEEEvDpT0__param_3];
	ld.param.u64 	%rd218, [_ZN6thrust24THRUST_300001_SM_1000_NS8cuda_cub4core6detail13_kernel_agentINS1_15__reduce_by_key16ReduceByKeyAgentINS0_6detail15normal_iteratorINS0_10device_ptrIiEEEESB_SB_SB_N4cuda3std3__48equal_toIiEENSE_4plusIiEEPllEEJSB_SB_SB_SB_SJ_N3cub18CUB_300001_SM_100024ReduceByKeyScanTileStateIilLb1EEESG_SI_llEEEvDpT0__param_2];
	ld.param.u64 	%rd216, [_ZN6thrust24THRUST_300001_SM_1000_NS8cuda_cub4core6detail13_kernel_agentINS1_15__reduce_by_key16ReduceByKeyAgentINS0_6detail15normal_iteratorINS0_10device_ptrIiEEEESB_SB_SB_N4cuda3std3__48equal_toIiEENSE_4plusIiEEPllEEJSB_SB_SB_SB_SJ_N3cub18CUB_300001_SM_100024ReduceByKeyScanTileStateIilLb1EEESG_SI_llEEEvDpT0__param_8];
	cvta.to.global.u64 	%rd4, %rd218;
	cvta.to.global.u64 	%rd5, %rd217;
	mov.u32 	%r1, %ctaid.x;
	mul.wide.u32 	%rd6, %r1, 2304;
	sub.s64 	%rd7, %rd216, %rd6;
	setp.lt.s64 	%p12, %rd7, 2305;
	@%p12 bra 	$L__BB6_142;
	setp.ne.s32 	%p280, %r1, 0;
	@%p280 bra 	$L__BB6_52;
	mov.u32 	%r2, %tid.x;
	and.b32  	%r1793, %r2, 31;
	and.b32  	%r1794, %r2, 992;
	mul.lo.s32 	%r1795, %r1794, 9;
	or.b32  	%r1796, %r1795, %r1793;
	cvt.u64.u32 	%rd698, %r1796;
	add.s64 	%rd699, %rd6, %rd698;
	shl.b64 	%rd700, %rd699, 2;
	add.s64 	%rd679, %rd2, %rd700;
	// begin inline asm
	ld.global.nc.u32 %r1773, [%rd679];
	// end inline asm
	add.s64 	%rd680, %rd679, 128;
	// begin inline asm
	ld.global.nc.u32 %r1774, [%rd680];
	// end inline asm
	add.s64 	%rd681, %rd679, 256;
	// begin inline asm
	ld.global.nc.u32 %r1775, [%rd681];
	// end inline asm
	add.s64 	%rd682, %rd679, 384;
	// begin inline asm
	ld.global.nc.u32 %r1776, [%rd682];
	// end inline asm
	add.s64 	%rd683, %rd679, 512;
	// begin inline asm
	ld.global.nc.u32 %r1777, [%rd683];
	// end inline asm
	add.s64 	%rd684, %rd679, 640;
	// begin inline asm
	ld.global.nc.u32 %r1778, [%rd684];
	// end inline asm
	add.s64 	%rd685, %rd679, 768;
	// begin inline asm
	ld.global.nc.u32 %r1779, [%rd685];
	// end inline asm
	add.s64 	%rd686, %rd679, 896;
	// begin inline asm
	ld.global.nc.u32 %r1780, [%rd686];
	// end inline asm
	add.s64 	%rd687, %rd679, 1024;
	// begin inline asm
	ld.global.nc.u32 %r1781, [%rd687];
	// end inline asm
	// begin inline asm
	mov.u32 %r1782, %laneid;
	// end inline asm
	shr.u32 	%r4, %r2, 5;
	mad.lo.s32 	%r1797, %r4, 288, %r1782;
	shl.b32 	%r1798, %r1797, 2;
	mov.u32 	%r1799, _ZN6thrust24THRUST_300001_SM_1000_NS8cuda_cub4core6detail5shmemE;
	add.s32 	%r1800, %r1799, %r1798;
	st.shared.u32 	[%r1800], %r1773;
	st.shared.u32 	[%r1800+128], %r1774;
	st.shared.u32 	[%r1800+256], %r1775;
	st.shared.u32 	[%r1800+384], %r1776;
	st.shared.u32 	[%r1800+512], %r1777;
	st.shared.u32 	[%r1800+640], %r1778;
	st.shared.u32 	[%r1800+768], %r1779;
	st.shared.u32 	[%r1800+896], %r1780;
	st.shared.u32 	[%r1800+1024], %r1781;
	bar.warp.sync 	-1;
	shl.b32 	%r1801, %r1782, 5;
	add.s32 	%r1802, %r1800, %r1801;
	ld.shared.u32 	%r5, [%r1802];
	ld.shared.u32 	%r6, [%r1802+4];
	ld.shared.u32 	%r7, [%r1802+8];
	ld.shared.u32 	%r8, [%r1802+12];
	ld.shared.u32 	%r9, [%r1802+16];
	ld.shared.u32 	%r10, [%r1802+20];
	ld.shared.u32 	%r11, [%r1802+24];
	ld.shared.u32 	%r12, [%r1802+28];
	ld.shared.u32 	%r13, [%r1802+32];
	bar.sync 	0;
	add.s64 	%rd688, %rd3, %rd700;
	// begin inline asm
	ld.global.nc.u32 %r1783, [%rd688];
	// end inline asm
	add.s64 	%rd689, %rd688, 128;
	// begin inline asm
	ld.global.nc.u32 %r1784, [%rd689];
	// end inline asm
	add.s64 	%rd690, %rd688, 256;
	// begin inline asm
	ld.global.nc.u32 %r1785, [%rd690];
	// end inline asm
	add.s64 	%rd691, %rd688, 384;
	// begin inline asm
	ld.global.nc.u32 %r1786, [%rd691];
	// end inline asm
	add.s64 	%rd692, %rd688, 512;
	// begin inline asm
	ld.global.nc.u32 %r1787, [%rd692];
	// end inline asm
	add.s64 	%rd693, %rd688, 640;
	// begin inline asm
	ld.global.nc.u32 %r1788, [%rd693];
	// end inline asm
	add.s64 	%rd694, %rd688, 768;
	// begin inline asm
	ld.global.nc.u32 %r1789, [%rd694];
	// end inline asm
	add.s64 	%rd695, %rd688, 896;
	// begin inline asm
	ld.global.nc.u32 %r1790, [%rd695];
	// end inline asm
	add.s64 	%rd696, %rd688, 1024;
	// begin inline asm
	ld.global.nc.u32 %r1791, [%rd696];
	// end inline asm
	st.shared.u32 	[%r1800], %r1783;
	st.shared.u32 	[%r1800+128], %r1784;
	st.shared.u32 	[%r1800+256], %r1785;
	st.shared.u32 	[%r1800+384], %r1786;
	st.shared.u32 	[%r1800+512], %r1787;
	st.shared.u32 	[%r1800+640], %r1788;
	st.shared.u32 	[%r1800+768], %r1789;
	st.shared.u32 	[%r1800+896], %r1790;
	st.shared.u32 	[%r1800+1024], %r1791;
	bar.warp.sync 	-1;
	ld.shared.u32 	%r14, [%r1802];
	ld.shared.u32 	%r15, [%r1802+4];
	ld.shared.u32 	%r16, [%r1802+8];
	ld.shared.u32 	%r17, [%r1802+12];
	ld.shared.u32 	%r18, [%r1802+16];
	ld.shared.u32 	%r19, [%r1802+20];
	ld.shared.u32 	%r20, [%r1802+24];
	ld.shared.u32 	%r21, [%r1802+28];
	ld.shared.u32 	%r22, [%r1802+32];
	bar.sync 	0;
	shl.b32 	%r1803, %r2, 2;
	add.s32 	%r1804, %r1799, %r1803;
	add.s32 	%r23, %r1804, 1240;
	st.shared.u32 	[%r1804+1240], %r13;
	bar.sync 	0;
	setp.eq.s32 	%p390, %r2, 0;
	mov.b64 	%rd792, 0;
	@%p390 bra 	$L__BB6_4;
	ld.shared.u32 	%r2044, [%r23+-4];
	setp.ne.s32 	%p391, %r2044, %r5;
	selp.u64 	%rd792, 1, 0, %p391;
$L__BB6_4:
	setp.ne.s32 	%p392, %r5, %r6;
	selp.u64 	%rd701, 1, 0, %p392;
	setp.ne.s32 	%p393, %r6, %r7;
	selp.u64 	%rd702, 1, 0, %p393;
	setp.ne.s32 	%p394, %r7, %r8;
	selp.u64 	%rd703, 1, 0, %p394;
	setp.ne.s32 	%p395, %r8, %r9;
	selp.u64 	%rd704, 1, 0, %p395;
	setp.ne.s32 	%p396, %r9, %r10;
	selp.u64 	%rd705, 1, 0, %p396;
	setp.ne.s32 	%p397, %r10, %r11;
	selp.u64 	%rd706, 1, 0, %p397;
	setp.ne.s32 	%p398, %r11, %r12;
	selp.u64 	%rd707, 1, 0, %p398;
	setp.ne.s32 	%p399, %r12, %r13;
	selp.u64 	%rd708, 1, 0, %p399;
	add.s64 	%rd10, %rd792, %rd701;
	selp.b32 	%r1925, 0, %r14, %p392;
	add.s32 	%r1926, %r15, %r1925;
	add.s64 	%rd11, %rd10, %rd702;
	selp.b32 	%r1927, 0, %r1926, %p393;
	add.s32 	%r1928, %r16, %r1927;
	add.s64 	%rd12, %rd11, %rd703;
	selp.b32 	%r1929, 0, %r1928, %p394;
	add.s32 	%r1930, %r17, %r1929;
	add.s64 	%rd13, %rd12, %rd704;
	selp.b32 	%r1931, 0, %r1930, %p395;
	add.s32 	%r1932, %r18, %r1931;
	add.s64 	%rd14, %rd13, %rd705;
	selp.b32 	%r1933, 0, %r1932, %p396;
	add.s32 	%r1934, %r19, %r1933;
	add.s64 	%rd15, %rd14, %rd706;
	selp.b32 	%r1935, 0, %r1934, %p397;
	add.s32 	%r1936, %r20, %r1935;
	add.s64 	%rd16, %rd15, %rd707;
	selp.b32 	%r1937, 0, %r1936, %p398;
	add.s32 	%r1938, %r21, %r1937;
	add.s64 	%rd709, %rd16, %rd708;
	mov.b64 	{%r1806, %r1811}, %rd709;
	selp.b32 	%r1939, 0, %r1938, %p399;
	add.s32 	%r1816, %r22, %r1939;
	mov.b32 	%r1922, 1;
	mov.b32 	%r1923, 0;
	mov.b32 	%r1924, -1;
	// begin inline asm
	shfl.sync.up.b32 %r1805, %r1806, %r1922, %r1923, %r1924;
	// end inline asm
	// begin inline asm
	shfl.sync.up.b32 %r1810, %r1811, %r1922, %r1923, %r1924;
	// end inline asm
	mov.b64 	%rd710, {%r1805, %r1810};
	// begin inline asm
	shfl.sync.up.b32 %r1815, %r1816, %r1922, %r1923, %r1924;
	// end inline asm
	// begin inline asm
	shfl.sync.up.b32 %r1820, %r1821, %r1922, %r1923, %r1924;
	// end inline asm
	setp.eq.s64 	%p400, %rd709, 0;
	selp.b32 	%r1940, %r1815, 0, %p400;
	setp.lt.s32 	%p401, %r1782, 1;
	selp.b32 	%r1941, 0, %r1940, %p401;
	add.s32 	%r1836, %r1941, %r1816;
	selp.b64 	%rd711, 0, %rd710, %p401;
	add.s64 	%rd712, %rd711, %rd709;
	mov.b64 	{%r1826, %r1831}, %rd712;
	mov.b32 	%r1842, 2;
	// begin inline asm
	shfl.sync.up.b32 %r1825, %r1826, %r1842, %r1923, %r1924;
	// end inline asm
	// begin inline asm
	shfl.sync.up.b32 %r1830, %r1831, %r1842, %r1923, %r1924;
	// end inline asm
	mov.b64 	%rd713, {%r1825, %r1830};
	// begin inline asm
	shfl.sync.up.b32 %r1835, %r1836, %r1842, %r1923, %r1924;
	// end inline asm
	// begin inline asm
	shfl.sync.up.b32 %r1840, %r1841, %r1842, %r1923, %r1924;
	// end inline asm
	setp.eq.s64 	%p402, %rd712, 0;
	selp.b32 	%r1942, %r1835, 0, %p402;
	setp.lt.s32 	%p403, %r1782, 2;
	selp.b32 	%r1943, 0, %r1942, %p403;
	add.s32 	%r1856, %r1943, %r1836;
	selp.b64 	%rd714, 0, %rd713, %p403;
	add.s64 	%rd715, %rd714, %rd712;
	mov.b64 	{%r1846, %r1851}, %rd715;
	mov.b32 	%r1862, 4;
	// begin inline asm
	shfl.sync.up.b32 %r1845, %r1846, %r1862, %r1923, %r1924;
	// end inline asm
	// begin inline asm
	shfl.sync.up.b32 %r1850, %r1851, %r1862, %r1923, %r1924;
	// end inline asm
	mov.b64 	%rd716, {%r1845, %r1850};
	// begin inline asm
	shfl.sync.up.b32 %r1855, %r1856, %r1862, %r1923, %r1924;
	// end inline asm
	// begin inline asm
	shfl.sync.up.b32 %r1860, %r1861, %r1862, %r1923, %r1924;
	// end inline asm
	setp.eq.s64 	%p404, %rd715, 0;
	selp.b32 	%r1944, %r1855, 0, %p404;
	setp.lt.s32 	%p405, %r1782, 4;
	selp.b32 	%r1945, 0, %r1944, %p405;
	add.s32 	%r1876, %r1945, %r1856;
	selp.b64 	%rd717, 0, %rd716, %p405;
	add.s64 	%rd718, %rd717, %rd715;
	mov.b64 	{%r1866, %r1871}, %rd718;
	mov.b32 	%r1882, 8;
	// begin inline asm
	shfl.sync.up.b32 %r1865, %r1866, %r1882, %r1923, %r1924;
	// end inline asm
	// begin inline asm
	shfl.sync.up.b32 %r1870, %r1871, %r1882, %r1923, %r1924;
	// end inline asm
	mov.b64 	%rd719, {%r1865, %r1870};
	// begin inline asm
	shfl.sync.up.b32 %r1875, %r1876, %r1882, %r1923, %r1924;
	// end inline asm
	// begin inline asm
	shfl.sync.up.b32 %r1880, %r1881, %r1882, %r1923, %r1924;
	// end inline asm
	setp.eq.s64 	%p406, %rd718, 0;
	selp.b32 	%r1946, %r1875, 0, %p406;
	setp.lt.s32 	%p407, %r1782, 8;
	selp.b32 	%r1947, 0, %r1946, %p407;
	add.s32 	%r1896, %r1947, %r1876;
	selp.b64 	%rd720, 0, %rd719, %p407;
	add.s64 	%rd721, %rd720, %rd718;
	mov.b64 	{%r1886, %r1891}, %rd721;
	mov.b32 	%r1902, 16;
	// begin inline asm
	shfl.sync.up.b32 %r1885, %r1886, %r1902, %r1923, %r1924;
	// end inline asm
	// begin inline asm
	shfl.sync.up.b32 %r1890, %r1891, %r1902, %r1923, %r1924;
	// end inline asm
	mov.b64 	%rd722, {%r1885, %r1890};
	// begin inline asm
	shfl.sync.up.b32 %r1895, %r1896, %r1902, %r1923, %r1924;
	// end inline asm
	// begin inline asm
	shfl.sync.up.b32 %r1900, %r1901, %r1902, %r1923, %r1924;
	// end inline asm
	setp.eq.s64 	%p408, %rd721, 0;
	selp.b32 	%r1948, %r1895, 0, %p408;
	setp.lt.s32 	%p409, %r1782, 16;
	selp.b32 	%r1949, 0, %r1948, %p409;
	add.s32 	%r1916, %r1949, %r1896;
	selp.b64 	%rd723, 0, %rd722, %p409;
	add.s64 	%rd17, %rd723, %rd721;
	mov.b64 	{%r1906, %r1911}, %rd17;
	// begin inline asm
	shfl.sync.up.b32 %r1905, %r1906, %r1922, %r1923, %r1924;
	// end inline asm
	// begin inline asm
	shfl.sync.up.b32 %r1910, %r1911, %r1922, %r1923, %r1924;
	// end inline asm
	// begin inline asm
	shfl.sync.up.b32 %r1915, %r1916, %r1922, %r1923, %r1924;
	// end inline asm
	// begin inline asm
	shfl.sync.up.b32 %r1920, %r1921, %r1922, %r1923, %r1924;
	// end inline asm
	setp.ne.s32 	%p410, %r1782, 31;
	@%p410 bra 	$L__BB6_6;
	shl.b32 	%r1950, %r4, 4;
	mov.u32 	%r1951, _ZN6thrust24THRUST_300001_SM_1000_NS8cuda_cub4core6detail5shmemE;
	add.s32 	%r1952, %r1951, %r1950;
	st.shared.u64 	[%r1952], %rd17;
	st.shared.u32 	[%r1952+8], %r1916;
$L__BB6_6:
	mov.b64 	%rd724, {%r1905, %r1910};
	setp.ne.s32 	%p411, %r11, %r12;
	setp.ne.s32 	%p412, %r10, %r11;
	setp.ne.s32 	%p413, %r9, %r10;
	setp.ne.s32 	%p414, %r8, %r9;
	setp.ne.s32 	%p415, %r7, %r8;
	setp.ne.s32 	%p416, %r6, %r7;
	setp.ne.s32 	%p417, %r5, %r6;
	setp.ne.s32 	%p418, %r2, 0;
	bar.sync 	0;
	ld.shared.u64 	%rd725, [_ZN6thrust24THRUST_300001_SM_1000_NS8cuda_cub4core6detail5shmemE];
	ld.shared.u32 	%r1953, [_ZN6thrust24THRUST_300001_SM_1000_NS8cuda_cub4core6detail5shmemE+8];
	ld.shared.u64 	%rd726, [_ZN6thrust24THRUST_300001_SM_1000_NS8cuda_cub4core6detail5shmemE+16];
	ld.shared.u32 	%r1954, [_ZN6thrust24THRUST_300001_SM_1000_NS8cuda_cub4core6detail5shmemE+24];
	add.s64 	%rd727, %rd726, %rd725;
	setp.eq.s64 	%p419, %rd726, 0;
	selp.b32 	%r1955, %r1953, 0, %p419;
	add.s32 	%r1956, %r1955, %r1954;
	setp.eq.s32 	%p420, %r4, 2;
	selp.b64 	%rd728, %rd727, %rd725, %p420;
	selp.b32 	%r1957, %r1956, %r1953, %p420;
	ld.shared.u64 	%rd729, [_ZN6thrust24THRUST_300001_SM_1000_NS8cuda_cub4core6detail5shmemE+32];
	ld.shared.u32 	%r1958, [_ZN6thrust24THRUST_300001_SM_1000_NS8cuda_cub4core6detail5shmemE+40];
	add.s64 	%rd730, %rd729, %rd727;
	setp.eq.s64 	%p421, %rd729, 0;
	selp.b32 	%r1959, %r1956, 0, %p421;
	add.s32 	%r1960, %r1959, %r1958;
	setp.eq.s32 	%p422, %r4, 3;
	selp.b64 	%rd731, %rd730, %rd728, %p422;
	selp.b32 	%r1961, %r1960, %r1957, %p422;
	ld.shared.u64 	%rd732, [_ZN6thrust24THRUST_300001_SM_1000_NS8cuda_cub4core6detail5shmemE+48];
	ld.shared.u32 	%r1962, [_ZN6thrust24THRUST_300001_SM_1000_NS8cuda_cub4core6detail5shmemE+56];
	add.s64 	%rd733, %rd732, %rd730;
	setp.eq.s64 	%p423, %rd732, 0;
	selp.b32 	%r1963, %r1960, 0, %p423;
	add.s32 	%r1964, %r1963, %r1962;
	setp.eq.s32 	%p424, %r4, 4;
	selp.b64 	%rd734, %rd733, %rd731, %p424;
	selp.b32 	%r1965, %r1964, %r1961, %p424;
	ld.shared.u64 	%rd735, [_ZN6thrust24THRUST_300001_SM_1000_NS8cuda_cub4core6detail5shmemE+64];
	ld.shared.u32 	%r1966, [_ZN6thrust24THRUST_300001_SM_1000_NS8cuda_cub4core6detail5shmemE+72];
	add.s64 	%rd736, %rd735, %rd733;
	setp.eq.s64 	%p425, %rd735, 0;
	selp.b32 	%r1967, %r1964, 0, %p425;
	add.s32 	%r1968, %r1967, %r1966;
	setp.eq.s32 	%p426, %r4, 5;
	selp.b64 	%rd737, %rd736, %rd734, %p426;
	selp.b32 	%r1969, %r1968, %r1965, %p426;
	ld.shared.u64 	%rd738, [_ZN6thrust24THRUST_300001_SM_1000_NS8cuda_cub4core6detail5shmemE+80];
	ld.shared.u32 	%r1970, [_ZN6thrust24THRUST_300001_SM_1000_NS8cuda_cub4core6detail5shmemE+88];
	add.s64 	%rd739, %rd738, %rd736;
	setp.eq.s64 	%p427, %rd738, 0;
	selp.b32 	%r1971, %r1968, 0, %p427;
	add.s32 	%r1972, %r1971, %r1970;
	setp.eq.s32 	%p428, %r4, 6;
	selp.b64 	%rd740, %rd739, %rd737, %p428;
	selp.b32 	%r1973, %r1972, %r1969, %p428;
	ld.shared.u64 	%rd741, [_ZN6thrust24THRUST_300001_SM_1000_NS8cuda_cub4core6detail5shmemE+96];
	ld.shared.u32 	%r1974, [_ZN6thrust24THRUST_300001_SM_1000_NS8cuda_cub4core6detail5shmemE+104];
	add.s64 	%rd742, %rd741, %rd739;
	setp.eq.s64 	%p429, %rd741, 0;
	selp.b32 	%r1975, %r1972, 0, %p429;
	add.s32 	%r1976, %r1975, %r1974;
	setp.eq.s32 	%p430, %r4, 7;
	selp.b64 	%rd743, %rd742, %rd740, %p430;
	selp.b32 	%r1977, %r1976, %r1973, %p430;
	ld.shared.u64 	%rd744, [_ZN6thrust24THRUST_300001_SM_1000_NS8cuda_cub4core6detail5shmemE+112];
	ld.shared.u32 	%r1978, [_ZN6thrust24THRUST_300001_SM_1000_NS8cuda_cub4core6detail5shmemE+120];
	add.s64 	%rd18, %rd744, %rd742;
	setp.eq.s64 	%p431, %rd744, 0;
	selp.b32 	%r1979, %r1976, 0, %p431;
	add.s32 	%r30, %r1979, %r1978;
	setp.lt.u32 	%p432, %r2, 32;
	selp.b64 	%rd745, 0, %rd743, %p432;
	selp.b32 	%r1980, 0, %r1977, %p432;
	setp.eq.s64 	%p433, %rd724, 0;
	selp.b32 	%r1981, %r1980, 0, %p433;
	add.s32 	%r1982, %r1981, %r1915;
	setp.eq.s32 	%p434, %r1782, 0;
	selp.b32 	%r31, %r1980, %r1982, %p434;
	selp.b64 	%rd746, 0, %rd724, %p434;
	add.s64 	%rd19, %rd745, %rd746;
	add.s64 	%rd20, %rd19, %rd792;
	setp.eq.s64 	%p435, %rd792, 0;
	selp.b32 	%r1983, %r31, 0, %p435;
	add.s32 	%r32, %r1983, %r14;
	add.s64 	%rd21, %rd10, %rd19;
	selp.b32 	%r1984, 0, %r32, %p417;
	add.s32 	%r33, %r15, %r1984;
	add.s64 	%rd22, %rd11, %rd19;
	selp.b32 	%r1985, 0, %r33, %p416;
	add.s32 	%r34, %r16, %r1985;
	add.s64 	%rd23, %rd12, %rd19;
	selp.b32 	%r1986, 0, %r34, %p415;
	add.s32 	%r35, %r17, %r1986;
	add.s64 	%rd24, %rd13, %rd19;
	selp.b32 	%r1987, 0, %r35, %p414;
	add.s32 	%r36, %r18, %r1987;
	add.s64 	%rd25, %rd14, %rd19;
	selp.b32 	%r1988, 0, %r36, %p413;
	add.s32 	%r37, %r19, %r1988;
	add.s64 	%rd26, %rd15, %rd19;
	selp.b32 	%r1989, 0, %r37, %p412;
	add.s32 	%r38, %r20, %r1989;
	add.s64 	%rd27, %rd16, %rd19;
	selp.b32 	%r1990, 0, %r38, %p411;
	add.s32 	%r39, %r21, %r1990;
	@%p418 bra 	$L__BB6_8;
	mov.b32 	%r1991, 101;
	mov.b64 	%rd748, {%r30, %r1991};
	add.s64 	%rd747, %rd1, 512;
	// begin inline asm
	st.relaxed.gpu.v2.u64 [%rd747], {%rd748, %rd18};
	// end inline asm
$L__BB6_8:
	setp.lt.s64 	%p436, %rd18, 257;
	@%p436 bra 	$L__BB6_34;
	bar.sync 	0;
	@%p435 bra 	$L__BB6_11;
	cvt.u32.u64 	%r1992, %rd19;
	shl.b32 	%r1993, %r1992, 3;
	mov.u32 	%r1994, _ZN6thrust24THRUST_300001_SM_1000_NS8cuda_cub4core6detail5shmemE;
	add.s32 	%r1995, %r1994, %r1993;
	st.shared.v2.u32 	[%r1995], {%r2044, %r31};
$L__BB6_11:
	setp.eq.s32 	%p447, %r5, %r6;
	@%p447 bra 	$L__BB6_13;
	cvt.u32.u64 	%r1996, %rd20;
	shl.b32 	%r1997, %r1996, 3;
	mov.u32 	%r1998, _ZN6thrust24THRUST_300001_SM_1000_NS8cuda_cub4core6detail5shmemE;
	add.s32 	%r1999, %r1998, %r1997;
	st.shared.v2.u32 	[%r1999], {%r5, %r32};
$L__BB6_13:
	setp.eq.s32 	%p448, %r6, %r7;
	@%p448 bra 	$L__BB6_15;
	cvt.u32.u64 	%r2000, %rd21;
	shl.b32 	%r2001, %r2000, 3;
	mov.u32 	%r2002, _ZN6thrust24THRUST_300001_SM_1000_NS8cuda_cub4core6detail5shmemE;
	add.s32 	%r2003, %r2002, %r2001;
	st.shared.v2.u32 	[%r2003], {%r6, %r33};
$L__BB6_15:
	setp.eq.s32 	%p449, %r7, %r8;
	@%p449 bra 	$L__BB6_17;
	cvt.u32.u64 	%r2004, %rd22;
	shl.b32 	%r2005, %r2004, 3;
	mov.u32 	%r2006, _ZN6thrust24THRUST_300001_SM_1000_NS8cuda_cub4core6detail5shmemE;
	add.s32 	%r2007, %r2006, %r2005;
	st.shared.v2.u32 	[%r2007], {%r7, %r34};
$L__BB6_17:
	setp.eq.s32 	%p450, %r8, %r9;
	@%p450 bra 	$L__BB6_19;
	cvt.u32.u64 	%r2008, %rd23;
	shl.b32 	%r2009, %r2008, 3;
	mov.u32 	%r2010, _ZN6thrust24THRUST_300001_SM_1000_NS8cuda_cub4core6detail5shmemE;
	add.s32 	%r2011, %r2010, %r2009;
	st.shared.v2.u32 	[%r2011], {%r8, %r35};
$L__BB6_19:
	setp.eq.s32 	%p451, %r9, %r10;
	@%p451 bra 	$L__BB6_21;
	cvt.u32.u64 	%r2012, %rd24;
	shl.b32 	%r2013, %r2012, 3;
	mov.u32 	%r2014, _ZN6thrust24THRUST_300001_SM_1000_NS8cuda_cub4core6detail5shmemE;
	add.s32 	%r2015, %r2014, %r2013;
	st.shared.v2.u32 	[%r2015], {%r9, %r36};
$L__BB6_21:
	setp.eq.s32 	%p452, %r10, %r11;
	@%p452 bra 	$L__BB6_23;
	cvt.u32.u64 	%r2016, %rd25;
	shl.b32 	%r2017, %r2016, 3;
	mov.u32 	%r2018, _ZN6thrust24THRUST_300001_SM_1000_NS8cuda_cub4core6detail5shmemE;
	add.s32 	%r2019, %r2018, %r2017;
	st.shared.v2.u32 	[%r2019], {%r10, %r37};
$L__BB6_23:
	setp.eq.s32 	%p453, %r11, %r12;
	@%p453 bra 	$L__BB6_25;
	cvt.u32.u64 	%r2020, %rd26;
	shl.b32 	%r2021, %r2020, 3;
	mov.u32 	%r2022, _ZN6thrust24THRUST_300001_SM_1000_NS8cuda_cub4core6detail5shmemE;
	add.s32 	%r2023, %r2022, %r2021;
	st.shared.v2.u32 	[%r2023], {%r11, %r38};
$L__BB6_25:
	setp.eq.s32 	%p454, %r12, %r13;
	@%p454 bra 	$L__BB6_27;
	cvt.u32.u64 	%r2024, %rd27;
	shl.b32 	%r2025, %r2024, 3;
	mov.u32 	%r2026, _ZN6thrust24THRUST_300001_SM_1000_NS8cuda_cub4core6detail5shmemE;
	add.s32 	%r2027, %r2026, %r2025;
	st.shared.v2.u32 	[%r2027], {%r12, %r39};
$L__BB6_27:
	bar.sync 	0;
	cvt.u64.u32 	%rd797, %r2;
	setp.le.u64 	%p455, %rd18, %rd797;
	@%p455 bra 	$L__BB6_362;
	not.b64 	%rd777, %rd797;
	add.s64 	%rd29, %rd18, %rd777;
	shr.u64 	%rd778, %rd29, 8;
	add.s64 	%rd779, %rd778, 1;
	and.b64  	%rd793, %rd779, 3;
	and.b64  	%rd780, %rd29, 768;
	setp.eq.s64 	%p456, %rd780, 768;
	@%p456 bra 	$L__BB6_31;
	shl.b64 	%rd781, %rd797, 2;
	add.s64 	%rd795, %rd5, %rd781;
	add.s64 	%rd794, %rd4, %rd781;
	shl.b32 	%r2028, %r2, 3;
	mov.u32 	%r2029, _ZN6thrust24THRUST_300001_SM_1000_NS8cuda_cub4core6detail5shmemE;
	add.s32 	%r2045, %r2029, %r2028;
	shl.b64 	%rd782, %rd793, 8;
	add.s64 	%rd797, %rd782, %rd797;
$L__BB6_30:
	.pragma "nounroll";
	ld.shared.v2.u32 	{%r2030, %r2031}, [%r2045];
	st.global.u32 	[%rd794], %r2030;
	st.global.u32 	[%rd795], %r2031;
	add.s64 	%rd795, %rd795, 1024;
	add.s64 	%rd794, %rd794, 1024;
	add.s32 	%r2045, %r2045, 2048;
	add.s64 	%rd793, %rd793, -1;
	setp.ne.s64 	%p457, %rd793, 0;
	@%p457 bra 	$L__BB6_30;
$L__BB6_31:
	setp.lt.u64 	%p458, %rd29, 768;
	@%p458 bra 	$L__BB6_362;
	mov.u32 	%r2034, _ZN6thrust24THRUST_300001_SM_1000_NS8cuda_cub4core6detail5shmemE;
$L__BB6_33:
	cvt.u32.u64 	%r2032, %rd797;
	shl.b32 	%r2033, %r2032, 3;
	add.s32 	%r2035, %r2034, %r2033;
	ld.shared.v2.u32 	{%r2036, %r2037}, [%r2035];
	shl.b64 	%rd783, %rd797, 2;
	add.s64 	%rd784, %rd4, %rd783;
	st.global.u32 	[%rd784], %r2036;
	add.s64 	%rd785, %rd5, %rd783;
	st.global.u32 	[%rd785], %r2037;
	ld.shared.v2.u32 	{%r2038, %r2039}, [%r2035+2048];
	and.b64  	%rd786, %rd783, 17179869180;
	add.s64 	%rd787, %rd4, %rd786;
	st.global.u32 	[%rd787+1024], %r2038;
	add.s64 	%rd788, %rd5, %rd786;
	st.global.u32 	[%rd788+1024], %r2039;
	ld.shared.v2.u32 	{%r2040, %r2041}, [%r2035+4096];
	st.global.u32 	[%rd787+2048], %r2040;
	st.global.u32 	[%rd788+2048], %r2041;
	ld.shared.v2.u32 	{%r2042, %r2043}, [%r2035+6144];
	st.global.u32 	[%rd787+3072], %r2042;
	st.global.u32 	[%rd788+3072], %r2043;
	add.s64 	%rd789, %rd797, 1024;
	and.b64  	%rd797, %rd789, 4294967295;
	setp.gt.u64 	%p459, %rd18, %rd797;
	@%p459 bra 	$L__BB6_33;
	bra.uni 	$L__BB6_362;
$L__BB6_34:
	@%p435 bra 	$L__BB6_36;
	shl.b64 	%rd750, %rd19, 2;
	add.s64 	%rd751, %rd4, %rd750;
	st.global.u32 	[%rd751], %r2044;
	add.s64 	%rd752, %rd5, %rd750;
	st.global.u32 	[%rd752], %r31;
$L__BB6_36:
	setp.eq.s32 	%p438, %r5, %r6;
	@%p438 bra 	$L__BB6_38;
	shl.b64 	%rd753, %rd20, 2;
	add.s64 	%rd754, %rd4, %rd753;
	st.global.u32 	[%rd754], %r5;
	add.s64 	%rd755, %rd5, %rd753;
	st.global.u32 	[%rd755], %r32;
$L__BB6_38:
	setp.eq.s32 	%p439, %r6, %r7;
	@%p439 bra 	$L__BB6_40;
	shl.b64 	%rd756, %rd21, 2;
	add.s64 	%rd757, %rd4, %rd756;
	st.global.u32 	[%rd757], %r6;
	add.s64 	%rd758, %rd5, %rd756;
	st.global.u32 	[%rd758], %r33;
$L__BB6_40:
	setp.eq.s32 	%p440, %r7, %r8;
	@%p440 bra 	$L__BB6_42;
	shl.b64 	%rd759, %rd22, 2;
	add.s64 	%rd760, %rd4, %rd759;
	st.global.u32 	[%rd760], %r7;
	add.s64 	%rd761, %rd5, %rd759;
	st.global.u32 	[%rd761], %r34;
$L__BB6_42:
	setp.eq.s32 	%p441, %r8, %r9;
	@%p441 bra 	$L__BB6_44;
	shl.b64 	%rd762, %rd23, 2;
	add.s64 	%rd763, %rd4, %rd762;
	st.global.u32 	[%rd763], %r8;
	add.s64 	%rd764, %rd5, %rd762;
	st.global.u32 	[%rd764], %r35;
$L__BB6_44:
	setp.eq.s32 	%p442, %r9, %r10;
	@%p442 bra 	$L__BB6_46;
	shl.b64 	%rd765, %rd24, 2;
	add.s64 	%rd766, %rd4, %rd765;
	st.global.u32 	[%rd766], %r9;
	add.s64 	%rd767, %rd5, %rd765;
	st.global.u32 	[%rd767], %r36;
$L__BB6_46:
	setp.eq.s32 	%p443, %r10, %r11;
	@%p443 bra 	$L__BB6_48;
	shl.b64 	%rd768, %rd25, 2;
	add.s64 	%rd769, %rd4, %rd768;
	st.global.u32 	[%rd769], %r10;
	add.s64 	%rd770, %rd5, %rd768;
	st.global.u32 	[%rd770], %r37;
$L__BB6_48:
	setp.eq.s32 	%p444, %r11, %r12;
	@%p444 bra 	$L__BB6_50;
	shl.b64 	%rd771, %rd26, 2;
	add.s64 	%rd772, %rd4, %rd771;
	st.global.u32 	[%rd772], %r11;
	add.s64 	%rd773, %rd5, %rd771;
	st.global.u32 	[%rd773], %r38;
$L__BB6_50:
	setp.eq.s32 	%p445, %r12, %r13;
	@%p445 bra 	$L__BB6_362;
	shl.b64 	%rd774, %rd27, 2;
	add.s64 	%rd775, %rd4, %rd774;
	st.global.u32 	[%rd775], %r12;
	add.s64 	%rd776, %rd5, %rd774;
	st.global.u32 	[%rd776], %r39;
	bra.uni 	$L__BB6_362;
$L__BB6_52:
	mov.u32 	%r43, %tid.x;
	and.b32  	%r1259, %r43, 31;
	and.b32  	%r1260, %r43, 992;
	mul.lo.s32 	%r1261, %r1260, 9;
	or.b32  	%r1262, %r1261, %r1259;
	cvt.u64.u32 	%rd542, %r1262;
	add.s64 	%rd43, %rd6, %rd542;
	shl.b64 	%rd543, %rd43, 2;
	add.s64 	%rd533, %rd2, %rd543;
	// begin inline asm
	ld.global.nc.u32 %r1248, [%rd533];
	// end inline asm
	add.s64 	%rd534, %rd533, 128;
	// begin inline asm
	ld.global.nc.u32 %r1249, [%rd534];
	// end inline asm
	add.s64 	%rd535, %rd533, 256;
	// begin inline asm
	ld.global.nc.u32 %r1250, [%rd535];
	// end inline asm
	add.s64 	%rd536, %rd533, 384;
	// begin inline asm
	ld.global.nc.u32 %r1251, [%rd536];
	// end inline asm
	add.s64 	%rd537, %rd533, 512;
	// begin inline asm
	ld.global.nc.u32 %r1252, [%rd537];
	// end inline asm
	add.s64 	%rd538, %rd533, 640;
	// begin inline asm
	ld.global.nc.u32 %r1253, [%rd538];
	// end inline asm
	add.s64 	%rd539, %rd533, 768;
	// begin inline asm
	ld.global.nc.u32 %r1254, [%rd539];
	// end inline asm
	add.s64 	%rd540, %rd533, 896;
	// begin inline asm
	ld.global.nc.u32 %r1255, [%rd540];
	// end inline asm
	add.s64 	%rd541, %rd533, 1024;
	// begin inline asm
	ld.global.nc.u32 %r1256, [%rd541];
	// end inline asm
	// begin inline asm
	mov.u32 %r1257, %laneid;
	// end inline asm
	shr.u32 	%r45, %r43, 5;
	mad.lo.s32 	%r1263, %r45, 288, %r1257;
	shl.b32 	%r1264, %r1263, 2;
	mov.u32 	%r1265, _ZN6thrust24THRUST_300001_SM_1000_NS8cuda_cub4core6detail5shmemE;
	add.s32 	%r46, %r1265, %r1264;
	st.shared.u32 	[%r46], %r1248;
	st.shared.u32 	[%r46+128], %r1249;
	st.shared.u32 	[%r46+256], %r1250;
	st.shared.u32 	[%r46+384], %r1251;
	st.shared.u32 	[%r46+512], %r1252;
	st.shared.u32 	[%r46+640], %r1253;
	st.shared.u32 	[%r46+768], %r1254;
	st.shared.u32 	[%r46+896], %r1255;
	st.shared.u32 	[%r46+1024], %r1256;
	bar.warp.sync 	-1;
	shl.b32 	%r1266, %r1257, 5;
	add.s32 	%r47, %r46, %r1266;
	ld.shared.u32 	%r48, [%r47];
	ld.shared.u32 	%r49, [%r47+4];
	ld.shared.u32 	%r50, [%r47+8];
	ld.shared.u32 	%r51, [%r47+12];
	ld.shared.u32 	%r52, [%r47+16];
	ld.shared.u32 	%r53, [%r47+20];
	ld.shared.u32 	%r54, [%r47+24];
	ld.shared.u32 	%r55, [%r47+28];
	ld.shared.u32 	%r56, [%r47+32];
	setp.ne.s32 	%p281, %r43, 0;
	mov.b32 	%r2047, 0;
	@%p281 bra 	$L__BB6_54;
	shl.b64 	%rd545, %rd6, 2;
	add.s64 	%rd546, %rd2, %rd545;
	add.s64 	%rd544, %rd546, -4;
	// begin inline asm
	ld.global.nc.u32 %r2047, [%rd544];
	// end inline asm
$L__BB6_54:
	setp.eq.s32 	%p282, %r43, 0;
	bar.sync 	0;
	add.s64 	%rd547, %rd3, %rd543;
	// begin inline asm
	ld.global.nc.u32 %r1268, [%rd547];
	// end inline asm
	add.s64 	%rd548, %rd547, 128;
	// begin inline asm
	ld.global.nc.u32 %r1269, [%rd548];
	// end inline asm
	add.s64 	%rd549, %rd547, 256;
	// begin inline asm
	ld.global.nc.u32 %r1270, [%rd549];
	// end inline asm
	add.s64 	%rd550, %rd547, 384;
	// begin inline asm
	ld.global.nc.u32 %r1271, [%rd550];
	// end inline asm
	add.s64 	%rd551, %rd547, 512;
	// begin inline asm
	ld.global.nc.u32 %r1272, [%rd551];
	// end inline asm
	add.s64 	%rd552, %rd547, 640;
	// begin inline asm
	ld.global.nc.u32 %r1273, [%rd552];
	// end inline asm
	add.s64 	%rd553, %rd547, 768;
	// begin inline asm
	ld.global.nc.u32 %r1274, [%rd553];
	// end inline asm
	add.s64 	%rd554, %rd547, 896;
	// begin inline asm
	ld.global.nc.u32 %r1275, [%rd554];
	// end inline asm
	add.s64 	%rd555, %rd547, 1024;
	// begin inline asm
	ld.global.nc.u32 %r1276, [%rd555];
	// end inline asm
	st.shared.u32 	[%r46], %r1268;
	st.shared.u32 	[%r46+128], %r1269;
	st.shared.u32 	[%r46+256], %r1270;
	st.shared.u32 	[%r46+384], %r1271;
	st.shared.u32 	[%r46+512], %r1272;
	st.shared.u32 	[%r46+640], %r1273;
	st.shared.u32 	[%r46+768], %r1274;
	st.shared.u32 	[%r46+896], %r1275;
	st.shared.u32 	[%r46+1024], %r1276;
	bar.warp.sync 	-1;
	ld.shared.u32 	%r59, [%r47];
	ld.shared.u32 	%r60, [%r47+4];
	ld.shared.u32 	%r61, [%r47+8];
	ld.shared.u32 	%r62, [%r47+12];
	ld.shared.u32 	%r63, [%r47+16];
	ld.shared.u32 	%r64, [%r47+20];
	ld.shared.u32 	%r65, [%r47+24];
	ld.shared.u32 	%r66, [%r47+28];
	ld.shared.u32 	%r67, [%r47+32];
	bar.sync 	0;
	shl.b32 	%r1277, %r43, 2;
	add.s32 	%r1279, %r1265, %r1277;
	add.s32 	%r68, %r1279, 1240;
	st.shared.u32 	[%r1279+1240], %r56;
	bar.sync 	0;
	@%p282 bra 	$L__BB6_56;
	ld.shared.u32 	%r2047, [%r68+-4];
$L__BB6_56:
	setp.ne.s32 	%p283, %r2047, %r48;
	selp.u64 	%rd557, 1, 0, %p283;
	setp.ne.s32 	%p284, %r48, %r49;
	selp.u64 	%rd558, 1, 0, %p284;
	setp.ne.s32 	%p285, %r49, %r50;
	selp.u64 	%rd559, 1, 0, %p285;
	setp.ne.s32 	%p286, %r50, %r51;
	selp.u64 	%rd560, 1, 0, %p286;
	setp.ne.s32 	%p287, %r51, %r52;
	selp.u64 	%rd561, 1, 0, %p287;
	setp.ne.s32 	%p288, %r52, %r53;
	selp.u64 	%rd562, 1, 0, %p288;
	setp.ne.s32 	%p289, %r53, %r54;
	selp.u64 	%rd563, 1, 0, %p289;
	setp.ne.s32 	%p290, %r54, %r55;
	selp.u64 	%rd564, 1, 0, %p290;
	setp.ne.s32 	%p291, %r55, %r56;
	selp.u64 	%rd565, 1, 0, %p291;
	add.s64 	%rd566, %rd558, %rd557;
	selp.b32 	%r1400, 0, %r59, %p284;
	add.s32 	%r1401, %r60, %r1400;
	add.s64 	%rd567, %rd566, %rd559;
	selp.b32 	%r1402, 0, %r1401, %p285;
	add.s32 	%r1403, %r61, %r1402;
	add.s64 	%rd44, %rd567, %rd560;
	selp.b32 	%r1404, 0, %r1403, %p286;
	add.s32 	%r1405, %r62, %r1404;
	add.s64 	%rd45, %rd44, %rd561;
	selp.b32 	%r1406, 0, %r1405, %p287;
	add.s32 	%r1407, %r63, %r1406;
	add.s64 	%rd46, %rd45, %rd562;
	selp.b32 	%r1408, 0, %r1407, %p288;
	add.s32 	%r1409, %r64, %r1408;
	add.s64 	%rd47, %rd46, %rd563;
	selp.b32 	%r1410, 0, %r1409, %p289;
	add.s32 	%r1411, %r65, %r1410;
	add.s64 	%rd48, %rd47, %rd564;
	selp.b32 	%r1412, 0, %r1411, %p290;
	add.s32 	%r1413, %r66, %r1412;
	add.s64 	%rd568, %rd48, %rd565;
	mov.b64 	{%r1281, %r1286}, %rd568;
	selp.b32 	%r1414, 0, %r1413, %p291;
	add.s32 	%r1291, %r67, %r1414;
	mov.b32 	%r1397, 1;
	mov.b32 	%r1398, 0;
	mov.b32 	%r1399, -1;
	// begin inline asm
	shfl.sync.up.b32 %r1280, %r1281, %r1397, %r1398, %r1399;
	// end inline asm
	// begin inline asm
	shfl.sync.up.b32 %r1285, %r1286, %r1397, %r1398, %r1399;
	// end inline asm
	mov.b64 	%rd569, {%r1280, %r1285};
	// begin inline asm
	shfl.sync.up.b32 %r1290, %r1291, %r1397, %r1398, %r1399;
	// end inline asm
	// begin inline asm
	shfl.sync.up.b32 %r1295, %r1296, %r1397, %r1398, %r1399;
	// end inline asm
	setp.eq.s64 	%p292, %rd568, 0;
	selp.b32 	%r1415, %r1290, 0, %p292;
	setp.lt.s32 	%p293, %r1257, 1;
	selp.b64 	%rd570, 0, %rd569, %p293;
	add.s64 	%rd571, %rd570, %rd568;
	mov.b64 	{%r1301, %r1306}, %rd571;
	selp.b32 	%r1416, 0, %r1415, %p293;
	add.s32 	%r1311, %r1416, %r1291;
	mov.b32 	%r1317, 2;
	// begin inline asm
	shfl.sync.up.b32 %r1300, %r1301, %r1317, %r1398, %r1399;
	// end inline asm
	// begin inline asm
	shfl.sync.up.b32 %r1305, %r1306, %r1317, %r1398, %r1399;
	// end inline asm
	mov.b64 	%rd572, {%r1300, %r1305};
	// begin inline asm
	shfl.sync.up.b32 %r1310, %r1311, %r1317, %r1398, %r1399;
	// end inline asm
	// begin inline asm
	shfl.sync.up.b32 %r1315, %r1316, %r1317, %r1398, %r1399;
	// end inline asm
	setp.eq.s64 	%p294, %rd571, 0;
	selp.b32 	%r1417, %r1310, 0, %p294;
	setp.lt.s32 	%p295, %r1257, 2;
	selp.b64 	%rd573, 0, %rd572, %p295;
	add.s64 	%rd574, %rd573, %rd571;
	mov.b64 	{%r1321, %r1326}, %rd574;
	selp.b32 	%r1418, 0, %r1417, %p295;
	add.s32 	%r1331, %r1418, %r1311;
	mov.b32 	%r1337, 4;
	// begin inline asm
	shfl.sync.up.b32 %r1320, %r1321, %r1337, %r1398, %r1399;
	// end inline asm
	// begin inline asm
	shfl.sync.up.b32 %r1325, %r1326, %r1337, %r1398, %r1399;
	// end inline asm
	mov.b64 	%rd575, {%r1320, %r1325};
	// begin inline asm
	shfl.sync.up.b32 %r1330, %r1331, %r1337, %r1398, %r1399;
	// end inline asm
	// begin inline asm
	shfl.sync.up.b32 %r1335, %r1336, %r1337, %r1398, %r1399;
	// end inline asm
	setp.eq.s64 	%p296, %rd574, 0;
	selp.b32 	%r1419, %r1330, 0, %p296;
	setp.lt.s32 	%p297, %r1257, 4;
	selp.b64 	%rd576, 0, %rd575, %p297;
	add.s64 	%rd577, %rd576, %rd574;
	mov.b64 	{%r1341, %r1346}, %rd577;
	selp.b32 	%r1420, 0, %r1419, %p297;
	add.s32 	%r1351, %r1420, %r1331;
	mov.b32 	%r1357, 8;
	// begin inline asm
	shfl.sync.up.b32 %r1340, %r1341, %r1357, %r1398, %r1399;
	// end inline asm
	// begin inline asm
	shfl.sync.up.b32 %r1345, %r1346, %r1357, %r1398, %r1399;
	// end inline asm
	mov.b64 	%rd578, {%r1340, %r1345};
	// begin inline asm
	shfl.sync.up.b32 %r1350, %r1351, %r1357, %r1398, %r1399;
	// end inline asm
	// begin inline asm
	shfl.sync.up.b32 %r1355, %r1356, %r1357, %r1398, %r1399;
	// end inline asm
	setp.eq.s64 	%p298, %rd577, 0;
	selp.b32 	%r1421, %r1350, 0, %p298;
	setp.lt.s32 	%p299, %r1257, 8;
	selp.b64 	%rd579, 0, %rd578, %p299;
	add.s64 	%rd580, %rd579, %rd577;
	mov.b64 	{%r1361, %r1366}, %rd580;
	selp.b32 	%r1422, 0, %r1421, %p299;
	add.s32 	%r1371, %r1422, %r1351;
	mov.b32 	%r1377, 16;
	// begin inline asm
	shfl.sync.up.b32 %r1360, %r1361, %r1377, %r1398, %r1399;
	// end inline asm
	// begin inline asm
	shfl.sync.up.b32 %r1365, %r1366, %r1377, %r1398, %r1399;
	// end inline asm
	mov.b64 	%rd581, {%r1360, %r1365};
	// begin inline asm
	shfl.sync.up.b32 %r1370, %r1371, %r1377, %r1398, %r1399;
	// end inline asm
	// begin inline asm
	shfl.sync.up.b32 %r1375, %r1376, %r1377, %r1398, %r1399;
	// end inline asm
	setp.eq.s64 	%p300, %rd580, 0;
	selp.b32 	%r1423, %r1370, 0, %p300;
	setp.lt.s32 	%p301, %r1257, 16;
	selp.b64 	%rd582, 0, %rd581, %p301;
	add.s64 	%rd49, %rd582, %rd580;
	mov.b64 	{%r1381, %r1386}, %rd49;
	selp.b32 	%r1424, 0, %r1423, %p301;
	add.s32 	%r1391, %r1424, %r1371;
	// begin inline asm
	shfl.sync.up.b32 %r1380, %r1381, %r1397, %r1398, %r1399;
	// end inline asm
	// begin inline asm
	shfl.sync.up.b32 %r1385, %r1386, %r1397, %r1398, %r1399;
	// end inline asm
	mov.b64 	%rd809, {%r1380, %r1385};
	// begin inline asm
	shfl.sync.up.b32 %r2061, %r1391, %r1397, %r1398, %r1399;
	// end inline asm
	// begin inline asm
	shfl.sync.up.b32 %r1395, %r1396, %r1397, %r1398, %r1399;
	// end inline asm
	setp.ne.s32 	%p302, %r1257, 31;
	@%p302 bra 	$L__BB6_58;
	shl.b32 	%r1425, %r45, 4;
	mov.u32 	%r1426, _ZN6thrust24THRUST_300001_SM_1000_NS8cuda_cub4core6detail5shmemE;
	add.s32 	%r1427, %r1426, %r1425;
	st.shared.u64 	[%r1427], %rd49;
	st.shared.u32 	[%r1427+8], %r1391;
$L__BB6_58:
	bar.sync 	0;
	ld.shared.u64 	%rd583, [_ZN6thrust24THRUST_300001_SM_1000_NS8cuda_cub4core6detail5shmemE];
	ld.shared.u32 	%r1428, [_ZN6thrust24THRUST_300001_SM_1000_NS8cuda_cub4core6detail5shmemE+8];
	ld.shared.u64 	%rd584, [_ZN6thrust24THRUST_300001_SM_1000_NS8cuda_cub4core6detail5shmemE+16];
	ld.shared.u32 	%r1429, [_ZN6thrust24THRUST_300001_SM_1000_NS8cuda_cub4core6detail5shmemE+24];
	add.s64 	%rd585, %rd584, %rd583;
	setp.eq.s64 	%p303, %rd584, 0;
	selp.b32 	%r1430, %r1428, 0, %p303;
	add.s32 	%r1431, %r1430, %r1429;
	setp.eq.s32 	%p304, %r45, 2;
	selp.b64 	%rd586, %rd585, %rd583, %p304;
	selp.b32 	%r1432, %r1431, %r1428, %p304;
	ld.shared.u64 	%rd587, [_ZN6thrust24THRUST_300001_SM_1000_NS8cuda_cub4core6detail5shmemE+32];
	ld.shared.u32 	%r1433, [_ZN6thrust24THRUST_300001_SM_1000_NS8cuda_cub4core6detail5shmemE+40];
	add.s64 	%rd588, %rd587, %rd585;
	setp.eq.s64 	%p305, %rd587, 0;
	selp.b32 	%r1434, %r1431, 0, %p305;
	add.s32 	%r1435, %r1434, %r1433;
	setp.eq.s32 	%p306, %r45, 3;
	selp.b64 	%rd589, %rd588, %rd586, %p306;
	selp.b32 	%r1436, %r1435, %r1432, %p306;
	ld.shared.u64 	%rd590, [_ZN6thrust24THRUST_300001_SM_1000_NS8cuda_cub4core6detail5shmemE+48];
	ld.shared.u32 	%r1437, [_ZN6thrust24THRUST_300001_SM_1000_NS8cuda_cub4core6detail5shmemE+56];
	add.s64 	%rd591, %rd590, %rd588;
	setp.eq.s64 	%p307, %rd590, 0;
	selp.b32 	%r1438, %r1435, 0, %p307;
	add.s32 	%r1439, %r1438, %r1437;
	setp.eq.s32 	%p308, %r45, 4;
	selp.b64 	%rd592, %rd591, %rd589, %p308;
	selp.b32 	%r1440, %r1439, %r1436, %p308;
	ld.shared.u64 	%rd593, [_ZN6thrust24THRUST_300001_SM_1000_NS8cuda_cub4core6detail5shmemE+64];
	ld.shared.u32 	%r1441, [_ZN6thrust24THRUST_300001_SM_1000_NS8cuda_cub4core6detail5shmemE+72];
	add.s64 	%rd594, %rd593, %rd591;
	setp.eq.s64 	%p309, %rd593, 0;
	selp.b32 	%r1442, %r1439, 0, %p309;
	add.s32 	%r1443, %r1442, %r1441;
	setp.eq.s32 	%p310, %r45, 5;
	selp.b64 	%rd595, %rd594, %rd592, %p310;
	selp.b32 	%r1444, %r1443, %r1440, %p310;
	ld.shared.u64 	%rd596, [_ZN6thrust24THRUST_300001_SM_1000_NS8cuda_cub4core6detail5shmemE+80];
	ld.shared.u32 	%r1445, [_ZN6thrust24THRUST_300001_SM_1000_NS8cuda_cub4core6detail5shmemE+88];
	add.s64 	%rd597, %rd596, %rd594;
	setp.eq.s64 	%p311, %rd596, 0;
	selp.b32 	%r1446, %r1443, 0, %p311;
	add.s32 	%r1447, %r1446, %r1445;
	setp.eq.s32 	%p312, %r45, 6;
	selp.b64 	%rd598, %rd597, %rd595, %p312;
	selp.b32 	%r1448, %r1447, %r1444, %p312;
	ld.shared.u64 	%rd599, [_ZN6thrust24THRUST_300001_SM_1000_NS8cuda_cub4core6detail5shmemE+96];
	ld.shared.u32 	%r1449, [_ZN6thrust24THRUST_300001_SM_1000_NS8cuda_cub4core6detail5shmemE+104];
	add.s64 	%rd600, %rd599, %rd597;
	setp.eq.s64 	%p313, %rd599, 0;
	selp.b32 	%r1450, %r1447, 0, %p313;
	add.s32 	%r1451, %r1450, %r1449;
	setp.eq.s32 	%p314, %r45, 7;
	selp.b64 	%rd51, %rd600, %rd598, %p314;
	selp.b32 	%r73, %r1451, %r1448, %p314;
	ld.shared.u64 	%rd601, [_ZN6thrust24THRUST_300001_SM_1000_NS8cuda_cub4core6detail5shmemE+112];
	ld.shared.u32 	%r1452, [_ZN6thrust24THRUST_300001_SM_1000_NS8cuda_cub4core6detail5shmemE+120];
	add.s64 	%rd52, %rd601, %rd600;
	setp.eq.s64 	%p315, %rd601, 0;
	selp.b32 	%r1453, %r1451, 0, %p315;
	add.s32 	%r74, %r1453, %r1452;
	setp.lt.u32 	%p316, %r43, 32;
	@%p316 bra 	$L__BB6_60;
	setp.eq.s64 	%p317, %rd809, 0;
	selp.b32 	%r1454, %r73, 0, %p317;
	add.s32 	%r1455, %r1454, %r2061;
	setp.eq.s32 	%p318, %r1257, 0;
	selp.b64 	%rd602, 0, %rd809, %p318;
	add.s64 	%rd809, %rd51, %rd602;
	selp.b32 	%r2061, %r73, %r1455, %p318;
	bra.uni 	$L__BB6_96;
$L__BB6_60:
	setp.ne.s32 	%p319, %r43, 0;
	mul.wide.u32 	%rd603, %r1, 16;
	add.s64 	%rd54, %rd1, %rd603;
	@%p319 bra 	$L__BB6_62;
	st.shared.u64 	[_ZN6thrust24THRUST_300001_SM_1000_NS8cuda_cub4core6detail5shmemE+200], %rd52;
	st.shared.u32 	[_ZN6thrust24THRUST_300001_SM_1000_NS8cuda_cub4core6detail5shmemE+208], %r74;
	mov.b32 	%r1456, 100;
	mov.b64 	%rd605, {%r74, %r1456};
	add.s64 	%rd604, %rd54, 512;
	// begin inline asm
	st.relaxed.gpu.v2.u64 [%rd604], {%rd605, %rd52};
	// end inline asm
$L__BB6_62:
	not.b32 	%r76, %r43;
	mov.u32 	%r1457, %nctaid.x;
	setp.gt.u32 	%p320, %r1457, 499;
	@%p320 bra 	$L__BB6_64;
	membar.cta;
	bra.uni 	$L__BB6_65;
$L__BB6_64:
	mov.b32 	%r1458, 450;
	// begin inline asm
	nanosleep.u32 %r1458;
	// end inline asm
$L__BB6_65:
	mul.wide.s32 	%rd607, %r76, 16;
	add.s64 	%rd608, %rd54, %rd607;
	add.s64 	%rd55, %rd608, 512;
$L__BB6_66:
	// begin inline asm
	ld.relaxed.gpu.v2.u64 {%rd609, %rd799}, [%rd55];
	// end inline asm
	mov.b64 	{%r2049, %r2054}, %rd609;
	setp.eq.s32 	%p321, %r2054, 99;
	mov.b32 	%r1459, -1;
	vote.sync.any.pred 	%p322, %p321, %r1459;
	@%p322 bra 	$L__BB6_66;
	setp.eq.s32 	%p323, %r2054, 101;
	mov.b32 	%r1481, -1;
	vote.sync.ballot.b32 	%r1482, %p323, %r1481;
	// begin inline asm
	mov.u32 %r1461, %lanemask_ge;
	// end inline asm
	and.b32  	%r1483, %r1482, %r1461;
	or.b32  	%r1484, %r1483, -2147483648;
	add.s32 	%r1485, %r1484, -1;
	not.b32 	%r1486, %r1484;
	and.b32  	%r1487, %r1486, %r1485;
	popc.b32 	%r80, %r1487;
	mov.b64 	{%r1463, %r1468}, %rd799;
	mov.b32 	%r1479, 1;
	// begin inline asm
	shfl.sync.down.b32 %r1462, %r1463, %r1479, %r80, %r1481;
	// end inline asm
	// begin inline asm
	shfl.sync.down.b32 %r1467, %r1468, %r1479, %r80, %r1481;
	// end inline asm
	// begin inline asm
	shfl.sync.down.b32 %r1472, %r2049, %r1479, %r80, %r1481;
	// end inline asm
	// begin inline asm
	shfl.sync.down.b32 %r1477, %r1478, %r1479, %r80, %r1481;
	// end inline asm
	setp.ge.s32 	%p325, %r1257, %r80;
	@%p325 bra 	$L__BB6_69;
	mov.b64 	%rd612, {%r1462, %r1467};
	add.s64 	%rd57, %rd799, %rd612;
	setp.eq.s64 	%p326, %rd799, 0;
	selp.b32 	%r1488, %r1472, 0, %p326;
	add.s32 	%r2049, %r1488, %r2049;
	mov.u64 	%rd799, %rd57;
$L__BB6_69:
	mov.b64 	{%r1490, %r1495}, %rd799;
	mov.b32 	%r1506, 2;
	mov.b32 	%r1508, -1;
	// begin inline asm
	shfl.sync.down.b32 %r1489, %r1490, %r1506, %r80, %r1508;
	// end inline asm
	// begin inline asm
	shfl.sync.down.b32 %r1494, %r1495, %r1506, %r80, %r1508;
	// end inline asm
	// begin inline asm
	shfl.sync.down.b32 %r1499, %r2049, %r1506, %r80, %r1508;
	// end inline asm
	// begin inline asm
	shfl.sync.down.b32 %r1504, %r1505, %r1506, %r80, %r1508;
	// end inline asm
	add.s32 	%r89, %r1257, 2;
	setp.gt.s32 	%p327, %r89, %r80;
	@%p327 bra 	$L__BB6_71;
	mov.b64 	%rd613, {%r1489, %r1494};
	add.s64 	%rd59, %rd799, %rd613;
	setp.eq.s64 	%p328, %rd799, 0;
	selp.b32 	%r1509, %r1499, 0, %p328;
	add.s32 	%r2049, %r1509, %r2049;
	mov.u64 	%rd799, %rd59;
$L__BB6_71:
	mov.b64 	{%r1511, %r1516}, %rd799;
	mov.b32 	%r1527, 4;
	mov.b32 	%r1529, -1;
	// begin inline asm
	shfl.sync.down.b32 %r1510, %r1511, %r1527, %r80, %r1529;
	// end inline asm
	// begin inline asm
	shfl.sync.down.b32 %r1515, %r1516, %r1527, %r80, %r1529;
	// end inline asm
	// begin inline asm
	shfl.sync.down.b32 %r1520, %r2049, %r1527, %r80, %r1529;
	// end inline asm
	// begin inline asm
	shfl.sync.down.b32 %r1525, %r1526, %r1527, %r80, %r1529;
	// end inline asm
	add.s32 	%r95, %r1257, 4;
	setp.gt.s32 	%p329, %r95, %r80;
	@%p329 bra 	$L__BB6_73;
	mov.b64 	%rd614, {%r1510, %r1515};
	add.s64 	%rd61, %rd799, %rd614;
	setp.eq.s64 	%p330, %rd799, 0;
	selp.b32 	%r1530, %r1520, 0, %p330;
	add.s32 	%r2049, %r1530, %r2049;
	mov.u64 	%rd799, %rd61;
$L__BB6_73:
	mov.b64 	{%r1532, %r1537}, %rd799;
	mov.b32 	%r1548, 8;
	mov.b32 	%r1550, -1;
	// begin inline asm
	shfl.sync.down.b32 %r1531, %r1532, %r1548, %r80, %r1550;
	// end inline asm
	// begin inline asm
	shfl.sync.down.b32 %r1536, %r1537, %r1548, %r80, %r1550;
	// end inline asm
	// begin inline asm
	shfl.sync.down.b32 %r1541, %r2049, %r1548, %r80, %r1550;
	// end inline asm
	// begin inline asm
	shfl.sync.down.b32 %r1546, %r1547, %r1548, %r80, %r1550;
	// end inline asm
	add.s32 	%r101, %r1257, 8;
	setp.gt.s32 	%p331, %r101, %r80;
	@%p331 bra 	$L__BB6_75;
	mov.b64 	%rd615, {%r1531, %r1536};
	add.s64 	%rd63, %rd799, %rd615;
	setp.eq.s64 	%p332, %rd799, 0;
	selp.b32 	%r1551, %r1541, 0, %p332;
	add.s32 	%r2049, %r1551, %r2049;
	mov.u64 	%rd799, %rd63;
$L__BB6_75:
	mov.b64 	{%r1553, %r1558}, %rd799;
	mov.b32 	%r1569, 16;
	mov.b32 	%r1571, -1;
	// begin inline asm
	shfl.sync.down.b32 %r1552, %r1553, %r1569, %r80, %r1571;
	// end inline asm
	// begin inline asm
	shfl.sync.down.b32 %r1557, %r1558, %r1569, %r80, %r1571;
	// end inline asm
	// begin inline asm
	shfl.sync.down.b32 %r1562, %r2049, %r1569, %r80, %r1571;
	// end inline asm
	// begin inline asm
	shfl.sync.down.b32 %r1567, %r1568, %r1569, %r80, %r1571;
	// end inline asm
	add.s32 	%r107, %r1257, 16;
	setp.gt.s32 	%p333, %r107, %r80;
	@%p333 bra 	$L__BB6_77;
	mov.b64 	%rd616, {%r1552, %r1557};
	add.s64 	%rd65, %rd799, %rd616;
	setp.eq.s64 	%p334, %rd799, 0;
	selp.b32 	%r1572, %r1562, 0, %p334;
	add.s32 	%r2049, %r1572, %r2049;
	mov.u64 	%rd799, %rd65;
$L__BB6_77:
	not.b32 	%r1573, %r43;
	add.s32 	%r2055, %r1, %r1573;
	add.s64 	%rd67, %rd1, 512;
$L__BB6_78:
	setp.ne.s32 	%p335, %r2054, 101;
	mov.b32 	%r1574, -1;
	vote.sync.all.pred 	%p336, %p335, %r1574;
	not.pred 	%p337, %p336;
	@%p337 bra 	$L__BB6_92;
	mul.wide.s32 	%rd672, %r2055, 16;
	add.s64 	%rd673, %rd67, %rd672;
	add.s64 	%rd671, %rd673, -512;
$L__BB6_80:
	// begin inline asm
	ld.relaxed.gpu.v2.u64 {%rd669, %rd805}, [%rd671];
	// end inline asm
	mov.b64 	{%r2057, %r2054}, %rd669;
	setp.eq.s32 	%p375, %r2054, 99;
	mov.b32 	%r1659, -1;
	vote.sync.any.pred 	%p376, %p375, %r1659;
	@%p376 bra 	$L__BB6_80;
	setp.eq.s32 	%p377, %r2054, 101;
	mov.b32 	%r1680, -1;
	vote.sync.ballot.b32 	%r1681, %p377, %r1680;
	and.b32  	%r1682, %r1681, %r1461;
	or.b32  	%r1683, %r1682, -2147483648;
	add.s32 	%r1684, %r1683, -1;
	not.b32 	%r1685, %r1683;
	and.b32  	%r1686, %r1685, %r1684;
	popc.b32 	%r116, %r1686;
	mov.b64 	{%r1662, %r1667}, %rd805;
	mov.b32 	%r1678, 1;
	// begin inline asm
	shfl.sync.down.b32 %r1661, %r1662, %r1678, %r116, %r1680;
	// end inline asm
	// begin inline asm
	shfl.sync.down.b32 %r1666, %r1667, %r1678, %r116, %r1680;
	// end inline asm
	// begin inline asm
	shfl.sync.down.b32 %r1671, %r2057, %r1678, %r116, %r1680;
	// end inline asm
	// begin inline asm
	shfl.sync.down.b32 %r1676, %r1677, %r1678, %r116, %r1680;
	// end inline asm
	setp.ge.s32 	%p379, %r1257, %r116;
	@%p379 bra 	$L__BB6_83;
	mov.b64 	%rd674, {%r1661, %r1666};
	add.s64 	%rd70, %rd805, %rd674;
	setp.eq.s64 	%p380, %rd805, 0;
	selp.b32 	%r1687, %r1671, 0, %p380;
	add.s32 	%r2057, %r1687, %r2057;
	mov.u64 	%rd805, %rd70;
$L__BB6_83:
	mov.b64 	{%r1689, %r1694}, %rd805;
	mov.b32 	%r1705, 2;
	mov.b32 	%r1707, -1;
	// begin inline asm
	shfl.sync.down.b32 %r1688, %r1689, %r1705, %r116, %r1707;
	// end inline asm
	// begin inline asm
	shfl.sync.down.b32 %r1693, %r1694, %r1705, %r116, %r1707;
	// end inline asm
	// begin inline asm
	shfl.sync.down.b32 %r1698, %r2057, %r1705, %r116, %r1707;
	// end inline asm
	// begin inline asm
	shfl.sync.down.b32 %r1703, %r1704, %r1705, %r116, %r1707;
	// end inline asm
	setp.gt.s32 	%p381, %r89, %r116;
	@%p381 bra 	$L__BB6_85;
	mov.b64 	%rd675, {%r1688, %r1693};
	add.s64 	%rd72, %rd805, %rd675;
	setp.eq.s64 	%p382, %rd805, 0;
	selp.b32 	%r1708, %r1698, 0, %p382;
	add.s32 	%r2057, %r1708, %r2057;
	mov.u64 	%rd805, %rd72;
$L__BB6_85:
	mov.b64 	{%r1710, %r1715}, %rd805;
	mov.b32 	%r1726, 4;
	mov.b32 	%r1728, -1;
	// begin inline asm
	shfl.sync.down.b32 %r1709, %r1710, %r1726, %r116, %r1728;
	// end inline asm
	// begin inline asm
	shfl.sync.down.b32 %r1714, %r1715, %r1726, %r116, %r1728;
	// end inline asm
	// begin inline asm
	shfl.sync.down.b32 %r1719, %r2057, %r1726, %r116, %r1728;
	// end inline asm
	// begin inline asm
	shfl.sync.down.b32 %r1724, %r1725, %r1726, %r116, %r1728;
	// end inline asm
	setp.gt.s32 	%p383, %r95, %r116;
	@%p383 bra 	$L__BB6_87;
	mov.b64 	%rd676, {%r1709, %r1714};
	add.s64 	%rd74, %rd805, %rd676;
	setp.eq.s64 	%p384, %rd805, 0;
	selp.b32 	%r1729, %r1719, 0, %p384;
	add.s32 	%r2057, %r1729, %r2057;
	mov.u64 	%rd805, %rd74;
$L__BB6_87:
	mov.b64 	{%r1731, %r1736}, %rd805;
	mov.b32 	%r1747, 8;
	mov.b32 	%r1749, -1;
	// begin inline asm
	shfl.sync.down.b32 %r1730, %r1731, %r1747, %r116, %r1749;
	// end inline asm
	// begin inline asm
	shfl.sync.down.b32 %r1735, %r1736, %r1747, %r116, %r1749;
	// end inline asm
	// begin inline asm
	shfl.sync.down.b32 %r1740, %r2057, %r1747, %r116, %r1749;
	// end inline asm
	// begin inline asm
	shfl.sync.down.b32 %r1745, %r1746, %r1747, %r116, %r1749;
	// end inline asm
	setp.gt.s32 	%p385, %r101, %r116;
	@%p385 bra 	$L__BB6_89;
	mov.b64 	%rd677, {%r1730, %r1735};
	add.s64 	%rd76, %rd805, %rd677;
	setp.eq.s64 	%p386, %rd805, 0;
	selp.b32 	%r1750, %r1740, 0, %p386;
	add.s32 	%r2057, %r1750, %r2057;
	mov.u64 	%rd805, %rd76;
$L__BB6_89:
	mov.b64 	{%r1752, %r1757}, %rd805;
	mov.b32 	%r1768, 16;
	mov.b32 	%r1770, -1;
	// begin inline asm
	shfl.sync.down.b32 %r1751, %r1752, %r1768, %r116, %r1770;
	// end inline asm
	// begin inline asm
	shfl.sync.down.b32 %r1756, %r1757, %r1768, %r116, %r1770;
	// end inline asm
	// begin inline asm
	shfl.sync.down.b32 %r1761, %r2057, %r1768, %r116, %r1770;
	// end inline asm
	// begin inline asm
	shfl.sync.down.b32 %r1766, %r1767, %r1768, %r116, %r1770;
	// end inline asm
	setp.gt.s32 	%p387, %r107, %r116;
	@%p387 bra 	$L__BB6_91;
	mov.b64 	%rd678, {%r1751, %r1756};
	add.s64 	%rd78, %rd805, %rd678;
	setp.eq.s64 	%p388, %rd805, 0;
	selp.b32 	%r1771, %r1761, 0, %p388;
	add.s32 	%r2057, %r1771, %r2057;
	mov.u64 	%rd805, %rd78;
$L__BB6_91:
	add.s64 	%rd80, %rd805, %rd799;
	setp.eq.s64 	%p389, %rd799, 0;
	selp.b32 	%r1772, %r2057, 0, %p389;
	add.s32 	%r2049, %r1772, %r2049;
	add.s32 	%r2055, %r2055, -32;
	mov.u64 	%rd799, %rd80;
	bra.uni 	$L__BB6_78;
$L__BB6_92:
	@%p319 bra 	$L__BB6_94;
	add.s64 	%rd619, %rd799, %rd52;
	setp.eq.s64 	%p339, %rd52, 0;
	selp.b32 	%r1576, %r2049, 0, %p339;
	add.s32 	%r1577, %r1576, %r74;
	mov.b32 	%r1578, 101;
	mov.b64 	%rd618, {%r1577, %r1578};
	add.s64 	%rd617, %rd54, 512;
	// begin inline asm
	st.relaxed.gpu.v2.u64 [%rd617], {%rd618, %rd619};
	// end inline asm
	st.shared.u64 	[_ZN6thrust24THRUST_300001_SM_1000_NS8cuda_cub4core6detail5shmemE+168], %rd799;
	st.shared.u32 	[_ZN6thrust24THRUST_300001_SM_1000_NS8cuda_cub4core6detail5shmemE+176], %r2049;
	st.shared.u64 	[_ZN6thrust24THRUST_300001_SM_1000_NS8cuda_cub4core6detail5shmemE+184], %rd619;
	st.shared.u32 	[_ZN6thrust24THRUST_300001_SM_1000_NS8cuda_cub4core6detail5shmemE+192], %r1577;
$L__BB6_94:
	setp.ne.s32 	%p340, %r1257, 0;
	@%p340 bra 	$L__BB6_96;
	st.shared.u64 	[_ZN6thrust24THRUST_300001_SM_1000_NS8cuda_cub4core6detail5shmemE+136], %rd799;
	st.shared.u32 	[_ZN6thrust24THRUST_300001_SM_1000_NS8cuda_cub4core6detail5shmemE+144], %r2049;
	mov.u64 	%rd809, %rd799;
	mov.u32 	%r2061, %r2049;
$L__BB6_96:
	setp.eq.s32 	%p341, %r43, 0;
	bar.sync 	0;
	@%p341 bra 	$L__BB6_98;
	ld.shared.u32 	%r1579, [_ZN6thrust24THRUST_300001_SM_1000_NS8cuda_cub4core6detail5shmemE+144];
	ld.shared.u64 	%rd620, [_ZN6thrust24THRUST_300001_SM_1000_NS8cuda_cub4core6detail5shmemE+136];
	add.s64 	%rd82, %rd620, %rd809;
	setp.eq.s64 	%p342, %rd809, 0;
	selp.b32 	%r1580, %r1579, 0, %p342;
	add.s32 	%r2061, %r1580, %r2061;
	mov.u64 	%rd809, %rd82;
$L__BB6_98:
	setp.ne.s32 	%p343, %r54, %r55;
	setp.ne.s32 	%p344, %r53, %r54;
	setp.ne.s32 	%p345, %r52, %r53;
	setp.ne.s32 	%p346, %r51, %r52;
	setp.ne.s32 	%p347, %r50, %r51;
	setp.ne.s32 	%p348, %r49, %r50;
	setp.ne.s32 	%p349, %r48, %r49;
	setp.ne.s32 	%p350, %r2047, %r48;
	selp.u64 	%rd621, 1, 0, %p350;
	add.s64 	%rd84, %rd809, %rd621;
	selp.b32 	%r1581, 0, %r2061, %p350;
	add.s32 	%r147, %r1581, %r59;
	selp.u64 	%rd622, 1, 0, %p349;
	add.s64 	%rd623, %rd622, %rd621;
	add.s64 	%rd85, %rd623, %rd809;
	selp.b32 	%r1582, 0, %r147, %p349;
	add.s32 	%r148, %r60, %r1582;
	selp.u64 	%rd624, 1, 0, %p348;
	add.s64 	%rd86, %rd85, %rd624;
	selp.b32 	%r1583, 0, %r148, %p348;
	add.s32 	%r149, %r61, %r1583;
	add.s64 	%rd87, %rd44, %rd809;
	selp.b32 	%r1584, 0, %r149, %p347;
	add.s32 	%r150, %r62, %r1584;
	add.s64 	%rd88, %rd45, %rd809;
	selp.b32 	%r1585, 0, %r150, %p346;
	add.s32 	%r151, %r63, %r1585;
	add.s64 	%rd89, %rd46, %rd809;
	selp.b32 	%r1586, 0, %r151, %p345;
	add.s32 	%r152, %r64, %r1586;
	add.s64 	%rd90, %rd47, %rd809;
	selp.b32 	%r1587, 0, %r152, %p344;
	add.s32 	%r153, %r65, %r1587;
	add.s64 	%rd91, %rd48, %rd809;
	selp.b32 	%r1588, 0, %r153, %p343;
	add.s32 	%r154, %r66, %r1588;
	ld.shared.u64 	%rd92, [_ZN6thrust24THRUST_300001_SM_1000_NS8cuda_cub4core6detail5shmemE+200];
	ld.shared.u64 	%rd93, [_ZN6thrust24THRUST_300001_SM_1000_NS8cuda_cub4core6detail5shmemE+168];
	setp.lt.s64 	%p351, %rd92, 257;
	@%p351 bra 	$L__BB6_124;
	setp.eq.s32 	%p361, %r2047, %r48;
	bar.sync 	0;
	@%p361 bra 	$L__BB6_101;
	cvt.u32.u64 	%r1589, %rd93;
	cvt.u32.u64 	%r1590, %rd809;
	sub.s32 	%r1591, %r1590, %r1589;
	shl.b32 	%r1592, %r1591, 3;
	mov.u32 	%r1593, _ZN6thrust24THRUST_300001_SM_1000_NS8cuda_cub4core6detail5shmemE;
	add.s32 	%r1594, %r1593, %r1592;
	st.shared.v2.u32 	[%r1594], {%r2047, %r2061};
$L__BB6_101:
	setp.eq.s32 	%p362, %r48, %r49;
	@%p362 bra 	$L__BB6_103;
	cvt.u32.u64 	%r1595, %rd93;
	cvt.u32.u64 	%r1596, %rd84;
	sub.s32 	%r1597, %r1596, %r1595;
	shl.b32 	%r1598, %r1597, 3;
	mov.u32 	%r1599, _ZN6thrust24THRUST_300001_SM_1000_NS8cuda_cub4core6detail5shmemE;
	add.s32 	%r1600, %r1599, %r1598;
	st.shared.v2.u32 	[%r1600], {%r48, %r147};
$L__BB6_103:
	setp.eq.s32 	%p363, %r49, %r50;
	@%p363 bra 	$L__BB6_105;
	cvt.u32.u64 	%r1601, %rd93;
	cvt.u32.u64 	%r1602, %rd85;
	sub.s32 	%r1603, %r1602, %r1601;
	shl.b32 	%r1604, %r1603, 3;
	mov.u32 	%r1605, _ZN6thrust24THRUST_300001_SM_1000_NS8cuda_cub4core6detail5shmemE;
	add.s32 	%r1606, %r1605, %r1604;
	st.shared.v2.u32 	[%r1606], {%r49, %r148};
$L__BB6_105:
	setp.eq.s32 	%p364, %r50, %r51;
	@%p364 bra 	$L__BB6_107;
	cvt.u32.u64 	%r1607, %rd93;
	cvt.u32.u64 	%r1608, %rd86;
	sub.s32 	%r1609, %r1608, %r1607;
	shl.b32 	%r1610, %r1609, 3;
	mov.u32 	%r1611, _ZN6thrust24THRUST_300001_SM_1000_NS8cuda_cub4core6detail5shmemE;
	add.s32 	%r1612, %r1611, %r1610;
	st.shared.v2.u32 	[%r1612], {%r50, %r149};
$L__BB6_107:
	setp.eq.s32 	%p365, %r51, %r52;
	@%p365 bra 	$L__BB6_109;
	cvt.u32.u64 	%r1613, %rd93;
	cvt.u32.u64 	%r1614, %rd87;
	sub.s32 	%r1615, %r1614, %r1613;
	shl.b32 	%r1616, %r1615, 3;
	mov.u32 	%r1617, _ZN6thrust24THRUST_300001_SM_1000_NS8cuda_cub4core6detail5shmemE;
	add.s32 	%r1618, %r1617, %r1616;
	st.shared.v2.u32 	[%r1618], {%r51, %r150};
$L__BB6_109:
	setp.eq.s32 	%p366, %r52, %r53;
	@%p366 bra 	$L__BB6_111;
	cvt.u32.u64 	%r1619, %rd93;
	cvt.u32.u64 	%r1620, %rd88;
	sub.s32 	%r1621, %r1620, %r1619;
	shl.b32 	%r1622, %r1621, 3;
	mov.u32 	%r1623, _ZN6thrust24THRUST_300001_SM_1000_NS8cuda_cub4core6detail5shmemE;
	add.s32 	%r1624, %r1623, %r1622;
	st.shared.v2.u32 	[%r1624], {%r52, %r151};
$L__BB6_111:
	setp.eq.s32 	%p367, %r53, %r54;
	@%p367 bra 	$L__BB6_113;
	cvt.u32.u64 	%r1625, %rd93;
	cvt.u32.u64 	%r1626, %rd89;
	sub.s32 	%r1627, %r1626, %r1625;
	shl.b32 	%r1628, %r1627, 3;
	mov.u32 	%r1629, _ZN6thrust24THRUST_300001_SM_1000_NS8cuda_cub4core6detail5shmemE;
	add.s32 	%r1630, %r1629, %r1628;
	st.shared.v2.u32 	[%r1630], {%r53, %r152};
$L__BB6_113:
	setp.eq.s32 	%p368, %r54, %r55;
	@%p368 bra 	$L__BB6_115;
	cvt.u32.u64 	%r1631, %rd93;
	cvt.u32.u64 	%r1632, %rd90;
	sub.s32 	%r1633, %r1632, %r1631;
	shl.b32 	%r1634, %r1633, 3;
	mov.u32 	%r1635, _ZN6thrust24THRUST_300001_SM_1000_NS8cuda_cub4core6detail5shmemE;
	add.s32 	%r1636, %r1635, %r1634;
	st.shared.v2.u32 	[%r1636], {%r54, %r153};
$L__BB6_115:
	setp.eq.s32 	%p369, %r55, %r56;
	@%p369 bra 	$L__BB6_117;
	cvt.u32.u64 	%r1637, %rd93;
	cvt.u32.u64 	%r1638, %rd91;
	sub.s32 	%r1639, %r1638, %r1637;
	shl.b32 	%r1640, %r1639, 3;
	mov.u32 	%r1641, _ZN6thrust24THRUST_300001_SM_1000_NS8cuda_cub4core6detail5shmemE;
	add.s32 	%r1642, %r1641, %r1640;
	st.shared.v2.u32 	[%r1642], {%r55, %r154};
$L__BB6_117:
	bar.sync 	0;
	cvt.u64.u32 	%rd815, %r43;
	setp.le.u64 	%p370, %rd92, %rd815;
	@%p370 bra 	$L__BB6_362;
	not.b64 	%rd652, %rd815;
	add.s64 	%rd95, %rd92, %rd652;
	shr.u64 	%rd653, %rd95, 8;
	add.s64 	%rd654, %rd653, 1;
	and.b64  	%rd811, %rd654, 3;
	and.b64  	%rd655, %rd95, 768;
	setp.eq.s64 	%p371, %rd655, 768;
	@%p371 bra 	$L__BB6_121;
	add.s64 	%rd656, %rd93, %rd815;
	shl.b64 	%rd657, %rd656, 2;
	add.s64 	%rd813, %rd5, %rd657;
	add.s64 	%rd812, %rd4, %rd657;
	shl.b32 	%r1643, %r43, 3;
	mov.u32 	%r1644, _ZN6thrust24THRUST_300001_SM_1000_NS8cuda_cub4core6detail5shmemE;
	add.s32 	%r2063, %r1644, %r1643;
	shl.b64 	%rd658, %rd811, 8;
	add.s64 	%rd815, %rd658, %rd815;
$L__BB6_120:
	.pragma "nounroll";
	ld.shared.v2.u32 	{%r1645, %r1646}, [%r2063];
	st.global.u32 	[%rd812], %r1645;
	st.global.u32 	[%rd813], %r1646;
	add.s64 	%rd813, %rd813, 1024;
	add.s64 	%rd812, %rd812, 1024;
	add.s32 	%r2063, %r2063, 2048;
	add.s64 	%rd811, %rd811, -1;
	setp.ne.s64 	%p372, %rd811, 0;
	@%p372 bra 	$L__BB6_120;
$L__BB6_121:
	setp.lt.u64 	%p373, %rd95, 768;
	@%p373 bra 	$L__BB6_362;
	mov.u32 	%r1649, _ZN6thrust24THRUST_300001_SM_1000_NS8cuda_cub4core6detail5shmemE;
$L__BB6_123:
	cvt.u32.u64 	%r1647, %rd815;
	add.s64 	%rd659, %rd815, %rd93;
	shl.b32 	%r1648, %r1647, 3;
	add.s32 	%r1650, %r1649, %r1648;
	ld.shared.v2.u32 	{%r1651, %r1652}, [%r1650];
	shl.b64 	%rd660, %rd659, 2;
	add.s64 	%rd661, %rd4, %rd660;
	st.global.u32 	[%rd661], %r1651;
	add.s64 	%rd662, %rd5, %rd660;
	st.global.u32 	[%rd662], %r1652;
	and.b64  	%rd663, %rd815, 4294967295;
	add.s64 	%rd664, %rd93, %rd663;
	ld.shared.v2.u32 	{%r1653, %r1654}, [%r1650+2048];
	shl.b64 	%rd665, %rd664, 2;
	add.s64 	%rd666, %rd4, %rd665;
	st.global.u32 	[%rd666+1024], %r1653;
	add.s64 	%rd667, %rd5, %rd665;
	st.global.u32 	[%rd667+1024], %r1654;
	ld.shared.v2.u32 	{%r1655, %r1656}, [%r1650+4096];
	st.global.u32 	[%rd666+2048], %r1655;
	st.global.u32 	[%rd667+2048], %r1656;
	ld.shared.v2.u32 	{%r1657, %r1658}, [%r1650+6144];
	st.global.u32 	[%rd666+3072], %r1657;
	st.global.u32 	[%rd667+3072], %r1658;
	add.s64 	%rd668, %rd815, 1024;
	and.b64  	%rd815, %rd668, 4294967295;
	setp.gt.u64 	%p374, %rd92, %rd815;
	@%p374 bra 	$L__BB6_123;
	bra.uni 	$L__BB6_362;
$L__BB6_124:
	setp.eq.s32 	%p352, %r2047, %r48;
	@%p352 bra 	$L__BB6_126;
	shl.b64 	%rd625, %rd809, 2;
	add.s64 	%rd626, %rd4, %rd625;
	st.global.u32 	[%rd626], %r2047;
	add.s64 	%rd627, %rd5, %rd625;
	st.global.u32 	[%rd627], %r2061;
$L__BB6_126:
	setp.eq.s32 	%p353, %r48, %r49;
	@%p353 bra 	$L__BB6_128;
	shl.b64 	%rd628, %rd84, 2;
	add.s64 	%rd629, %rd4, %rd628;
	st.global.u32 	[%rd629], %r48;
	add.s64 	%rd630, %rd5, %rd628;
	st.global.u32 	[%rd630], %r147;
$L__BB6_128:
	setp.eq.s32 	%p354, %r49, %r50;
	@%p354 bra 	$L__BB6_130;
	shl.b64 	%rd631, %rd85, 2;
	add.s64 	%rd632, %rd4, %rd631;
	st.global.u32 	[%rd632], %r49;
	add.s64 	%rd633, %rd5, %rd631;
	st.global.u32 	[%rd633], %r148;
$L__BB6_130:
	setp.eq.s32 	%p355, %r50, %r51;
	@%p355 bra 	$L__BB6_132;
	shl.b64 	%rd634, %rd86, 2;
	add.s64 	%rd635, %rd4, %rd634;
	st.global.u32 	[%rd635], %r50;
	add.s64 	%rd636, %rd5, %rd634;
	st.global.u32 	[%rd636], %r149;
$L__BB6_132:
	setp.eq.s32 	%p356, %r51, %r52;
	@%p356 bra 	$L__BB6_134;
	shl.b64 	%rd637, %rd87, 2;
	add.s64 	%rd638, %rd4, %rd637;
	st.global.u32 	[%rd638], %r51;
	add.s64 	%rd639, %rd5, %rd637;
	st.global.u32 	[%rd639], %r150;
$L__BB6_134:
	setp.eq.s32 	%p357, %r52, %r53;
	@%p357 bra 	$L__BB6_136;
	shl.b64 	%rd640, %rd88, 2;
	add.s64 	%rd641, %rd4, %rd640;
	st.global.u32 	[%rd641], %r52;
	add.s64 	%rd642, %rd5, %rd640;
	st.global.u32 	[%rd642], %r151;
$L__BB6_136:
	setp.eq.s32 	%p358, %r53, %r54;
	@%p358 bra 	$L__BB6_138;
	shl.b64 	%rd643, %rd89, 2;
	add.s64 	%rd644, %rd4, %rd643;
	st.global.u32 	[%rd644], %r53;
	add.s64 	%rd645, %rd5, %rd643;
	st.global.u32 	[%rd645], %r152;
$L__BB6_138:
	setp.eq.s32 	%p359, %r54, %r55;
	@%p359 bra 	$L__BB6_140;
	shl.b64 	%rd646, %rd90, 2;
	add.s64 	%rd647, %rd4, %rd646;
	st.global.u32 	[%rd647], %r54;
	add.s64 	%rd648, %rd5, %rd646;
	st.global.u32 	[%rd648], %r153;
$L__BB6_140:
	setp.eq.s32 	%p360, %r55, %r56;
	@%p360 bra 	$L__BB6_362;
	shl.b64 	%rd649, %rd91, 2;
	add.s64 	%rd650, %rd4, %rd649;
	st.global.u32 	[%rd650], %r55;
	add.s64 	%rd651, %rd5, %rd649;
	st.global.u32 	[%rd651], %r154;
	bra.uni 	$L__BB6_362;
$L__BB6_142:
	setp.lt.s64 	%p13, %rd7, 1;
	@%p13 bra 	$L__BB6_362;
	setp.ne.s32 	%p14, %r1, 0;
	@%p14 bra 	$L__BB6_232;
	cvt.u32.u64 	%r158, %rd216;
	shl.b64 	%rd400, %rd6, 2;
	add.s64 	%rd399, %rd2, %rd400;
	// begin inline asm
	ld.global.nc.u32 %r2072, [%rd399];
	// end inline asm
	mov.u32 	%r160, %tid.x;
	and.b32  	%r959, %r160, 31;
	and.b32  	%r960, %r160, 992;
	mul.lo.s32 	%r961, %r960, 9;
	or.b32  	%r161, %r961, %r959;
	setp.ge.s32 	%p169, %r161, %r158;
	shl.b32 	%r162, %r161, 2;
	cvt.u64.u32 	%rd401, %r162;
	add.s64 	%rd109, %rd399, %rd401;
	mov.u32 	%r2064, %r2072;
	@%p169 bra 	$L__BB6_146;
	// begin inline asm
	ld.global.nc.u32 %r2064, [%rd109];
	// end inline asm
$L__BB6_146:
	add.s32 	%r165, %r161, 32;
	setp.ge.s32 	%p170, %r165, %r158;
	mov.u32 	%r2065, %r2072;
	@%p170 bra 	$L__BB6_148;
	add.s64 	%rd403, %rd109, 128;
	// begin inline asm
	ld.global.nc.u32 %r2065, [%rd403];
	// end inline asm
$L__BB6_148:
	add.s32 	%r168, %r161, 64;
	setp.ge.s32 	%p171, %r168, %r158;
	mov.u32 	%r2066, %r2072;
	@%p171 bra 	$L__BB6_150;
	add.s64 	%rd404, %rd109, 256;
	// begin inline asm
	ld.global.nc.u32 %r2066, [%rd404];
	// end inline asm
$L__BB6_150:
	add.s32 	%r171, %r161, 96;
	setp.ge.s32 	%p172, %r171, %r158;
	mov.u32 	%r2067, %r2072;
	@%p172 bra 	$L__BB6_152;
	add.s64 	%rd405, %rd109, 384;
	// begin inline asm
	ld.global.nc.u32 %r2067, [%rd405];
	// end inline asm
$L__BB6_152:
	add.s32 	%r174, %r161, 128;
	setp.ge.s32 	%p173, %r174, %r158;
	mov.u32 	%r2068, %r2072;
	@%p173 bra 	$L__BB6_154;
	add.s64 	%rd406, %rd109, 512;
	// begin inline asm
	ld.global.nc.u32 %r2068, [%rd406];
	// end inline asm
$L__BB6_154:
	add.s32 	%r177, %r161, 160;
	setp.ge.s32 	%p174, %r177, %r158;
	mov.u32 	%r2069, %r2072;
	@%p174 bra 	$L__BB6_156;
	add.s64 	%rd407, %rd109, 640;
	// begin inline asm
	ld.global.nc.u32 %r2069, [%rd407];
	// end inline asm
$L__BB6_156:
	add.s32 	%r180, %r161, 192;
	setp.ge.s32 	%p175, %r180, %r158;
	mov.u32 	%r2070, %r2072;
	@%p175 bra 	$L__BB6_158;
	add.s64 	%rd408, %rd109, 768;
	// begin inline asm
	ld.global.nc.u32 %r2070, [%rd408];
	// end inline asm
$L__BB6_158:
	add.s32 	%r183, %r161, 224;
	setp.ge.s32 	%p176, %r183, %r158;
	mov.u32 	%r2071, %r2072;
	@%p176 bra 	$L__BB6_160;
	add.s64 	%rd409, %rd109, 896;
	// begin inline asm
	ld.global.nc.u32 %r2071, [%rd409];
	// end inline asm
$L__BB6_160:
	add.s32 	%r186, %r161, 256;
	setp.ge.s32 	%p177, %r186, %r158;
	@%p177 bra 	$L__BB6_162;
	add.s64 	%rd410, %rd109, 1024;
	// begin inline asm
	ld.global.nc.u32 %r2072, [%rd410];
	// end inline asm
$L__BB6_162:
	setp.ge.s32 	%p178, %r161, %r158;
	// begin inline asm
	mov.u32 %r971, %laneid;
	// end inline asm
	shr.u32 	%r190, %r160, 5;
	mad.lo.s32 	%r973, %r190, 288, %r971;
	shl.b32 	%r974, %r973, 2;
	mov.u32 	%r975, _ZN6thrust24THRUST_300001_SM_1000_NS8cuda_cub4core6detail5shmemE;
	add.s32 	%r191, %r975, %r974;
	st.shared.u32 	[%r191], %r2064;
	st.shared.u32 	[%r191+128], %r2065;
	st.shared.u32 	[%r191+256], %r2066;
	st.shared.u32 	[%r191+384], %r2067;
	st.shared.u32 	[%r191+512], %r2068;
	st.shared.u32 	[%r191+640], %r2069;
	st.shared.u32 	[%r191+768], %r2070;
	st.shared.u32 	[%r191+896], %r2071;
	st.shared.u32 	[%r191+1024], %r2072;
	bar.warp.sync 	-1;
	shl.b32 	%r976, %r971, 5;
	add.s32 	%r192, %r191, %r976;
	ld.shared.u32 	%r193, [%r192];
	ld.shared.u32 	%r194, [%r192+4];
	ld.shared.u32 	%r195, [%r192+8];
	ld.shared.u32 	%r196, [%r192+12];
	ld.shared.u32 	%r197, [%r192+16];
	ld.shared.u32 	%r198, [%r192+20];
	ld.shared.u32 	%r199, [%r192+24];
	ld.shared.u32 	%r200, [%r192+28];
	ld.shared.u32 	%r201, [%r192+32];
	bar.sync 	0;
	add.s64 	%rd411, %rd3, %rd400;
	// begin inline asm
	ld.global.nc.u32 %r2081, [%rd411];
	// end inline asm
	add.s64 	%rd110, %rd411, %rd401;
	mov.u32 	%r2073, %r2081;
	@%p178 bra 	$L__BB6_164;
	// begin inline asm
	ld.global.nc.u32 %r2073, [%rd110];
	// end inline asm
$L__BB6_164:
	setp.ge.s32 	%p179, %r165, %r158;
	mov.u32 	%r2074, %r2081;
	@%p179 bra 	$L__BB6_166;
	add.s64 	%rd415, %rd110, 128;
	// begin inline asm
	ld.global.nc.u32 %r2074, [%rd415];
	// end inline asm
$L__BB6_166:
	setp.ge.s32 	%p180, %r168, %r158;
	mov.u32 	%r2075, %r2081;
	@%p180 bra 	$L__BB6_168;
	add.s64 	%rd416, %rd110, 256;
	// begin inline asm
	ld.global.nc.u32 %r2075, [%rd416];
	// end inline asm
$L__BB6_168:
	setp.ge.s32 	%p181, %r171, %r158;
	mov.u32 	%r2076, %r2081;
	@%p181 bra 	$L__BB6_170;
	add.s64 	%rd417, %rd110, 384;
	// begin inline asm
	ld.global.nc.u32 %r2076, [%rd417];
	// end inline asm
$L__BB6_170:
	setp.ge.s32 	%p182, %r174, %r158;
	mov.u32 	%r2077, %r2081;
	@%p182 bra 	$L__BB6_172;
	add.s64 	%rd418, %rd110, 512;
	// begin inline asm
	ld.global.nc.u32 %r2077, [%rd418];
	// end inline asm
$L__BB6_172:
	setp.ge.s32 	%p183, %r177, %r158;
	mov.u32 	%r2078, %r2081;
	@%p183 bra 	$L__BB6_174;
	add.s64 	%rd419, %rd110, 640;
	// begin inline asm
	ld.global.nc.u32 %r2078, [%rd419];
	// end inline asm
$L__BB6_174:
	setp.ge.s32 	%p184, %r180, %r158;
	mov.u32 	%r2079, %r2081;
	@%p184 bra 	$L__BB6_176;
	add.s64 	%rd420, %rd110, 768;
	// begin inline asm
	ld.global.nc.u32 %r2079, [%rd420];
	// end inline asm
$L__BB6_176:
	setp.ge.s32 	%p185, %r183, %r158;
	mov.u32 	%r2080, %r2081;
	@%p185 bra 	$L__BB6_178;
	add.s64 	%rd421, %rd110, 896;
	// begin inline asm
	ld.global.nc.u32 %r2080, [%rd421];
	// end inline asm
$L__BB6_178:
	setp.ge.s32 	%p186, %r186, %r158;
	@%p186 bra 	$L__BB6_180;
	add.s64 	%rd422, %rd110, 1024;
	// begin inline asm
	ld.global.nc.u32 %r2081, [%rd422];
	// end inline asm
$L__BB6_180:
	st.shared.u32 	[%r191], %r2073;
	st.shared.u32 	[%r191+128], %r2074;
	st.shared.u32 	[%r191+256], %r2075;
	st.shared.u32 	[%r191+384], %r2076;
	st.shared.u32 	[%r191+512], %r2077;
	st.shared.u32 	[%r191+640], %r2078;
	st.shared.u32 	[%r191+768], %r2079;
	st.shared.u32 	[%r191+896], %r2080;
	st.shared.u32 	[%r191+1024], %r2081;
	bar.warp.sync 	-1;
	ld.shared.u32 	%r221, [%r192];
	ld.shared.u32 	%r222, [%r192+4];
	ld.shared.u32 	%r223, [%r192+8];
	ld.shared.u32 	%r224, [%r192+12];
	ld.shared.u32 	%r225, [%r192+16];
	ld.shared.u32 	%r226, [%r192+20];
	ld.shared.u32 	%r227, [%r192+24];
	ld.shared.u32 	%r228, [%r192+28];
	ld.shared.u32 	%r229, [%r192+32];
	bar.sync 	0;
	shl.b32 	%r987, %r160, 2;
	add.s32 	%r989, %r975, %r987;
	add.s32 	%r230, %r989, 1240;
	st.shared.u32 	[%r989+1240], %r201;
	bar.sync 	0;
	setp.eq.s32 	%p187, %r160, 0;
	mov.b64 	%rd816, 1;
	@%p187 bra 	$L__BB6_182;
	ld.shared.u32 	%r2082, [%r230+-4];
	setp.ne.s32 	%p188, %r2082, %r193;
	selp.u64 	%rd816, 1, 0, %p188;
$L__BB6_182:
	setp.eq.s32 	%p189, %r160, 0;
	setp.ne.s32 	%p190, %r193, %r194;
	setp.ne.s32 	%p191, %r194, %r195;
	setp.ne.s32 	%p192, %r195, %r196;
	setp.ne.s32 	%p193, %r196, %r197;
	setp.ne.s32 	%p194, %r197, %r198;
	setp.ne.s32 	%p195, %r198, %r199;
	setp.ne.s32 	%p196, %r199, %r200;
	setp.ne.s32 	%p197, %r200, %r201;
	mul.lo.s32 	%r1110, %r160, 9;
	cvt.u64.u32 	%rd424, %r1110;
	setp.eq.s64 	%p198, %rd7, %rd424;
	selp.u64 	%rd425, 1, 0, %p198;
	selp.b64 	%rd426, %rd425, %rd816, %p198;
	selp.b64 	%rd113, %rd425, %rd426, %p189;
	add.s32 	%r1111, %r1110, 1;
	cvt.u64.u32 	%rd427, %r1111;
	setp.eq.s64 	%p199, %rd7, %rd427;
	or.pred  	%p1, %p199, %p190;
	selp.u64 	%rd428, 1, 0, %p1;
	add.s32 	%r1112, %r1110, 2;
	cvt.u64.u32 	%rd429, %r1112;
	setp.eq.s64 	%p200, %rd7, %rd429;
	or.pred  	%p2, %p200, %p191;
	selp.u64 	%rd430, 1, 0, %p2;
	add.s32 	%r1113, %r1110, 3;
	cvt.u64.u32 	%rd431, %r1113;
	setp.eq.s64 	%p201, %rd7, %rd431;
	or.pred  	%p3, %p201, %p192;
	selp.u64 	%rd432, 1, 0, %p3;
	add.s32 	%r1114, %r1110, 4;
	cvt.u64.u32 	%rd433, %r1114;
	setp.eq.s64 	%p202, %rd7, %rd433;
	or.pred  	%p4, %p202, %p193;
	selp.u64 	%rd434, 1, 0, %p4;
	add.s32 	%r1115, %r1110, 5;
	cvt.u64.u32 	%rd435, %r1115;
	setp.eq.s64 	%p203, %rd7, %rd435;
	or.pred  	%p204, %p203, %p194;
	selp.u64 	%rd436, 1, 0, %p204;
	add.s32 	%r1116, %r1110, 6;
	cvt.u64.u32 	%rd437, %r1116;
	setp.eq.s64 	%p205, %rd7, %rd437;
	or.pred  	%p206, %p205, %p195;
	selp.u64 	%rd438, 1, 0, %p206;
	add.s32 	%r1117, %r1110, 7;
	cvt.u64.u32 	%rd439, %r1117;
	setp.eq.s64 	%p207, %rd7, %rd439;
	or.pred  	%p5, %p207, %p196;
	selp.u64 	%rd440, 1, 0, %p5;
	add.s32 	%r1118, %r1110, 8;
	cvt.u64.u32 	%rd441, %r1118;
	setp.eq.s64 	%p208, %rd7, %rd441;
	or.pred  	%p209, %p208, %p197;
	selp.u64 	%rd442, 1, 0, %p209;
	add.s64 	%rd114, %rd113, %rd428;
	selp.b32 	%r1119, 0, %r221, %p1;
	add.s32 	%r1120, %r222, %r1119;
	add.s64 	%rd115, %rd114, %rd430;
	selp.b32 	%r1121, 0, %r1120, %p2;
	add.s32 	%r1122, %r223, %r1121;
	add.s64 	%rd116, %rd115, %rd432;
	selp.b32 	%r1123, 0, %r1122, %p3;
	add.s32 	%r1124, %r224, %r1123;
	add.s64 	%rd117, %rd116, %rd434;
	selp.b32 	%r1125, 0, %r1124, %p4;
	add.s32 	%r1126, %r225, %r1125;
	add.s64 	%rd118, %rd117, %rd436;
	selp.b32 	%r1127, 0, %r1126, %p204;
	add.s32 	%r1128, %r226, %r1127;
	add.s64 	%rd119, %rd118, %rd438;
	selp.b32 	%r1129, 0, %r1128, %p206;
	add.s32 	%r1130, %r227, %r1129;
	add.s64 	%rd120, %rd119, %rd440;
	selp.b32 	%r1131, 0, %r1130, %p5;
	add.s32 	%r1132, %r228, %r1131;
	add.s64 	%rd443, %rd120, %rd442;
	mov.b64 	{%r991, %r996}, %rd443;
	selp.b32 	%r1133, 0, %r1132, %p209;
	add.s32 	%r1001, %r229, %r1133;
	mov.b32 	%r1107, 1;
	mov.b32 	%r1108, 0;
	mov.b32 	%r1109, -1;
	// begin inline asm
	shfl.sync.up.b32 %r990, %r991, %r1107, %r1108, %r1109;
	// end inline asm
	// begin inline asm
	shfl.sync.up.b32 %r995, %r996, %r1107, %r1108, %r1109;
	// end inline asm
	mov.b64 	%rd444, {%r990, %r995};
	// begin inline asm
	shfl.sync.up.b32 %r1000, %r1001, %r1107, %r1108, %r1109;
	// end inline asm
	// begin inline asm
	shfl.sync.up.b32 %r1005, %r1006, %r1107, %r1108, %r1109;
	// end inline asm
	setp.eq.s64 	%p210, %rd443, 0;
	selp.b32 	%r1134, %r1000, 0, %p210;
	setp.lt.s32 	%p211, %r971, 1;
	selp.b64 	%rd445, 0, %rd444, %p211;
	add.s64 	%rd446, %rd445, %rd443;
	mov.b64 	{%r1011, %r1016}, %rd446;
	selp.b32 	%r1135, 0, %r1134, %p211;
	add.s32 	%r1021, %r1135, %r1001;
	mov.b32 	%r1027, 2;
	// begin inline asm
	shfl.sync.up.b32 %r1010, %r1011, %r1027, %r1108, %r1109;
	// end inline asm
	// begin inline asm
	shfl.sync.up.b32 %r1015, %r1016, %r1027, %r1108, %r1109;
	// end inline asm
	mov.b64 	%rd447, {%r1010, %r1015};
	// begin inline asm
	shfl.sync.up.b32 %r1020, %r1021, %r1027, %r1108, %r1109;
	// end inline asm
	// begin inline asm
	shfl.sync.up.b32 %r1025, %r1026, %r1027, %r1108, %r1109;
	// end inline asm
	setp.eq.s64 	%p212, %rd446, 0;
	selp.b32 	%r1136, %r1020, 0, %p212;
	setp.lt.s32 	%p213, %r971, 2;
	selp.b64 	%rd448, 0, %rd447, %p213;
	add.s64 	%rd449, %rd448, %rd446;
	mov.b64 	{%r1031, %r1036}, %rd449;
	selp.b32 	%r1137, 0, %r1136, %p213;
	add.s32 	%r1041, %r1137, %r1021;
	mov.b32 	%r1047, 4;
	// begin inline asm
	shfl.sync.up.b32 %r1030, %r1031, %r1047, %r1108, %r1109;
	// end inline asm
	// begin inline asm
	shfl.sync.up.b32 %r1035, %r1036, %r1047, %r1108, %r1109;
	// end inline asm
	mov.b64 	%rd450, {%r1030, %r1035};
	// begin inline asm
	shfl.sync.up.b32 %r1040, %r1041, %r1047, %r1108, %r1109;
	// end inline asm
	// begin inline asm
	shfl.sync.up.b32 %r1045, %r1046, %r1047, %r1108, %r1109;
	// end inline asm
	setp.eq.s64 	%p214, %rd449, 0;
	selp.b32 	%r1138, %r1040, 0, %p214;
	setp.lt.s32 	%p215, %r971, 4;
	selp.b64 	%rd451, 0, %rd450, %p215;
	add.s64 	%rd452, %rd451, %rd449;
	mov.b64 	{%r1051, %r1056}, %rd452;
	selp.b32 	%r1139, 0, %r1138, %p215;
	add.s32 	%r1061, %r1139, %r1041;
	mov.b32 	%r1067, 8;
	// begin inline asm
	shfl.sync.up.b32 %r1050, %r1051, %r1067, %r1108, %r1109;
	// end inline asm
	// begin inline asm
	shfl.sync.up.b32 %r1055, %r1056, %r1067, %r1108, %r1109;
	// end inline asm
	mov.b64 	%rd453, {%r1050, %r1055};
	// begin inline asm
	shfl.sync.up.b32 %r1060, %r1061, %r1067, %r1108, %r1109;
	// end inline asm
	// begin inline asm
	shfl.sync.up.b32 %r1065, %r1066, %r1067, %r1108, %r1109;
	// end inline asm
	setp.eq.s64 	%p216, %rd452, 0;
	selp.b32 	%r1140, %r1060, 0, %p216;
	setp.lt.s32 	%p217, %r971, 8;
	selp.b64 	%rd454, 0, %rd453, %p217;
	add.s64 	%rd455, %rd454, %rd452;
	mov.b64 	{%r1071, %r1076}, %rd455;
	selp.b32 	%r1141, 0, %r1140, %p217;
	add.s32 	%r1081, %r1141, %r1061;
	mov.b32 	%r1087, 16;
	// begin inline asm
	shfl.sync.up.b32 %r1070, %r1071, %r1087, %r1108, %r1109;
	// end inline asm
	// begin inline asm
	shfl.sync.up.b32 %r1075, %r1076, %r1087, %r1108, %r1109;
	// end inline asm
	mov.b64 	%rd456, {%r1070, %r1075};
	// begin inline asm
	shfl.sync.up.b32 %r1080, %r1081, %r1087, %r1108, %r1109;
	// end inline asm
	// begin inline asm
	shfl.sync.up.b32 %r1085, %r1086, %r1087, %r1108, %r1109;
	// end inline asm
	setp.eq.s64 	%p218, %rd455, 0;
	selp.b32 	%r1142, %r1080, 0, %p218;
	setp.lt.s32 	%p219, %r971, 16;
	selp.b64 	%rd457, 0, %rd456, %p219;
	add.s64 	%rd121, %rd457, %rd455;
	mov.b64 	{%r1091, %r1096}, %rd121;
	selp.b32 	%r1143, 0, %r1142, %p219;
	add.s32 	%r1101, %r1143, %r1081;
	// begin inline asm
	shfl.sync.up.b32 %r1090, %r1091, %r1107, %r1108, %r1109;
	// end inline asm
	// begin inline asm
	shfl.sync.up.b32 %r1095, %r1096, %r1107, %r1108, %r1109;
	// end inline asm
	// begin inline asm
	shfl.sync.up.b32 %r1100, %r1101, %r1107, %r1108, %r1109;
	// end inline asm
	// begin inline asm
	shfl.sync.up.b32 %r1105, %r1106, %r1107, %r1108, %r1109;
	// end inline asm
	setp.ne.s32 	%p220, %r971, 31;
	@%p220 bra 	$L__BB6_184;
	shl.b32 	%r1144, %r190, 4;
	mov.u32 	%r1145, _ZN6thrust24THRUST_300001_SM_1000_NS8cuda_cub4core6detail5shmemE;
	add.s32 	%r1146, %r1145, %r1144;
	st.shared.u64 	[%r1146], %rd121;
	st.shared.u32 	[%r1146+8], %r1101;
$L__BB6_184:
	mov.b64 	%rd458, {%r1090, %r1095};
	bar.sync 	0;
	ld.shared.u64 	%rd459, [_ZN6thrust24THRUST_300001_SM_1000_NS8cuda_cub4core6detail5shmemE];
	ld.shared.u32 	%r1147, [_ZN6thrust24THRUST_300001_SM_1000_NS8cuda_cub4core6detail5shmemE+8];
	ld.shared.u64 	%rd460, [_ZN6thrust24THRUST_300001_SM_1000_NS8cuda_cub4core6detail5shmemE+16];
	ld.shared.u32 	%r1148, [_ZN6thrust24THRUST_300001_SM_1000_NS8cuda_cub4core6detail5shmemE+24];
	add.s64 	%rd461, %rd460, %rd459;
	setp.eq.s64 	%p221, %rd460, 0;
	selp.b32 	%r1149, %r1147, 0, %p221;
	add.s32 	%r1150, %r1149, %r1148;
	setp.eq.s32 	%p222, %r190, 2;
	selp.b64 	%rd462, %rd461, %rd459, %p222;
	selp.b32 	%r1151, %r1150, %r1147, %p222;
	ld.shared.u64 	%rd463, [_ZN6thrust24THRUST_300001_SM_1000_NS8cuda_cub4core6detail5shmemE+32];
	ld.shared.u32 	%r1152, [_ZN6thrust24THRUST_300001_SM_1000_NS8cuda_cub4core6detail5shmemE+40];
	add.s64 	%rd464, %rd463, %rd461;
	setp.eq.s64 	%p223, %rd463, 0;
	selp.b32 	%r1153, %r1150, 0, %p223;
	add.s32 	%r1154, %r1153, %r1152;
	setp.eq.s32 	%p224, %r190, 3;
	selp.b64 	%rd465, %rd464, %rd462, %p224;
	selp.b32 	%r1155, %r1154, %r1151, %p224;
	ld.shared.u64 	%rd466, [_ZN6thrust24THRUST_300001_SM_1000_NS8cuda_cub4core6detail5shmemE+48];
	ld.shared.u32 	%r1156, [_ZN6thrust24THRUST_300001_SM_1000_NS8cuda_cub4core6detail5shmemE+56];
	add.s64 	%rd467, %rd466, %rd464;
	setp.eq.s64 	%p225, %rd466, 0;
	selp.b32 	%r1157, %r1154, 0, %p225;
	add.s32 	%r1158, %r1157, %r1156;
	setp.eq.s32 	%p226, %r190, 4;
	selp.b64 	%rd468, %rd467, %rd465, %p226;
	selp.b32 	%r1159, %r1158, %r1155, %p226;
	ld.shared.u64 	%rd469, [_ZN6thrust24THRUST_300001_SM_1000_NS8cuda_cub4core6detail5shmemE+64];
	ld.shared.u32 	%r1160, [_ZN6thrust24THRUST_300001_SM_1000_NS8cuda_cub4core6detail5shmemE+72];
	add.s64 	%rd470, %rd469, %rd467;
	setp.eq.s64 	%p227, %rd469, 0;
	selp.b32 	%r1161, %r1158, 0, %p227;
	add.s32 	%r1162, %r1161, %r1160;
	setp.eq.s32 	%p228, %r190, 5;
	selp.b64 	%rd471, %rd470, %rd468, %p228;
	selp.b32 	%r1163, %r1162, %r1159, %p228;
	ld.shared.u64 	%rd472, [_ZN6thrust24THRUST_300001_SM_1000_NS8cuda_cub4core6detail5shmemE+80];
	ld.shared.u32 	%r1164, [_ZN6thrust24THRUST_300001_SM_1000_NS8cuda_cub4core6detail5shmemE+88];
	add.s64 	%rd473, %rd472, %rd470;
	setp.eq.s64 	%p229, %rd472, 0;
	selp.b32 	%r1165, %r1162, 0, %p229;
	add.s32 	%r1166, %r1165, %r1164;
	setp.eq.s32 	%p230, %r190, 6;
	selp.b64 	%rd474, %rd473, %rd471, %p230;
	selp.b32 	%r1167, %r1166, %r1163, %p230;
	ld.shared.u64 	%rd475, [_ZN6thrust24THRUST_300001_SM_1000_NS8cuda_cub4core6detail5shmemE+96];
	ld.shared.u32 	%r1168, [_ZN6thrust24THRUST_300001_SM_1000_NS8cuda_cub4core6detail5shmemE+104];
	add.s64 	%rd476, %rd475, %rd473;
	setp.eq.s64 	%p231, %rd475, 0;
	selp.b32 	%r1169, %r1166, 0, %p231;
	add.s32 	%r1170, %r1169, %r1168;
	setp.eq.s32 	%p232, %r190, 7;
	selp.b64 	%rd477, %rd476, %rd474, %p232;
	selp.b32 	%r1171, %r1170, %r1167, %p232;
	ld.shared.u64 	%rd478, [_ZN6thrust24THRUST_300001_SM_1000_NS8cuda_cub4core6detail5shmemE+112];
	ld.shared.u32 	%r1172, [_ZN6thrust24THRUST_300001_SM_1000_NS8cuda_cub4core6detail5shmemE+120];
	add.s64 	%rd822, %rd478, %rd476;
	setp.eq.s64 	%p233, %rd478, 0;
	selp.b32 	%r1173, %r1170, 0, %p233;
	add.s32 	%r237, %r1173, %r1172;
	setp.lt.u32 	%p234, %r160, 32;
	selp.b64 	%rd479, 0, %rd477, %p234;
	selp.b32 	%r1174, 0, %r1171, %p234;
	setp.eq.s64 	%p235, %rd458, 0;
	selp.b32 	%r1175, %r1174, 0, %p235;
	add.s32 	%r1176, %r1175, %r1100;
	setp.eq.s32 	%p236, %r971, 0;
	selp.b64 	%rd480, 0, %rd458, %p236;
	add.s64 	%rd123, %rd479, %rd480;
	selp.b32 	%r238, %r1174, %r1176, %p236;
	add.s64 	%rd124, %rd123, %rd113;
	setp.eq.s64 	%p237, %rd113, 0;
	selp.b32 	%r1177, %r238, 0, %p237;
	add.s32 	%r239, %r1177, %r221;
	add.s64 	%rd125, %rd114, %rd123;
	selp.b32 	%r1178, 0, %r239, %p1;
	add.s32 	%r240, %r222, %r1178;
	add.s64 	%rd126, %rd115, %rd123;
	selp.b32 	%r1179, 0, %r240, %p2;
	add.s32 	%r241, %r223, %r1179;
	add.s64 	%rd127, %rd116, %rd123;
	selp.b32 	%r1180, 0, %r241, %p3;
	add.s32 	%r242, %r224, %r1180;
	add.s64 	%rd128, %rd117, %rd123;
	selp.b32 	%r1181, 0, %r242, %p4;
	add.s32 	%r243, %r225, %r1181;
	add.s64 	%rd129, %rd118, %rd123;
	mul.lo.s32 	%r1182, %r160, 9;
	add.s32 	%r1183, %r1182, 5;
	cvt.u64.u32 	%rd481, %r1183;
	setp.eq.s64 	%p238, %rd7, %rd481;
	setp.ne.s32 	%p239, %r197, %r198;
	selp.b32 	%r1184, 0, %r243, %p239;
	selp.b32 	%r1185, 0, %r1184, %p238;
	add.s32 	%r244, %r226, %r1185;
	add.s64 	%rd130, %rd119, %rd123;
	add.s32 	%r1186, %r1182, 6;
	cvt.u64.u32 	%rd482, %r1186;
	setp.eq.s64 	%p240, %rd7, %rd482;
	setp.ne.s32 	%p241, %r198, %r199;
	selp.b32 	%r1187, 0, %r244, %p241;
	selp.b32 	%r1188, 0, %r1187, %p240;
	add.s32 	%r245, %r227, %r1188;
	add.s64 	%rd131, %rd120, %rd123;
	selp.b32 	%r1189, 0, %r245, %p5;
	add.s32 	%r246, %r228, %r1189;
	setp.lt.s64 	%p242, %rd822, 257;
	@%p242 bra 	$L__BB6_210;
	bar.sync 	0;
	@%p237 bra 	$L__BB6_187;
	cvt.u32.u64 	%r1193, %rd123;
	shl.b32 	%r1194, %r1193, 3;
	mov.u32 	%r1195, _ZN6thrust24THRUST_300001_SM_1000_NS8cuda_cub4core6detail5shmemE;
	add.s32 	%r1196, %r1195, %r1194;
	st.shared.v2.u32 	[%r1196], {%r2082, %r238};
$L__BB6_187:
	not.pred 	%p259, %p1;
	@%p259 bra 	$L__BB6_189;
	cvt.u32.u64 	%r1197, %rd124;
	shl.b32 	%r1198, %r1197, 3;
	mov.u32 	%r1199, _ZN6thrust24THRUST_300001_SM_1000_NS8cuda_cub4core6detail5shmemE;
	add.s32 	%r1200, %r1199, %r1198;
	st.shared.v2.u32 	[%r1200], {%r193, %r239};
$L__BB6_189:
	not.pred 	%p260, %p2;
	@%p260 bra 	$L__BB6_191;
	cvt.u32.u64 	%r1201, %rd125;
	shl.b32 	%r1202, %r1201, 3;
	mov.u32 	%r1203, _ZN6thrust24THRUST_300001_SM_1000_NS8cuda_cub4core6detail5shmemE;
	add.s32 	%r1204, %r1203, %r1202;
	st.shared.v2.u32 	[%r1204], {%r194, %r240};
$L__BB6_191:
	not.pred 	%p261, %p3;
	@%p261 bra 	$L__BB6_193;
	cvt.u32.u64 	%r1205, %rd126;
	shl.b32 	%r1206, %r1205, 3;
	mov.u32 	%r1207, _ZN6thrust24THRUST_300001_SM_1000_NS8cuda_cub4core6detail5shmemE;
	add.s32 	%r1208, %r1207, %r1206;
	st.shared.v2.u32 	[%r1208], {%r195, %r241};
$L__BB6_193:
	not.pred 	%p262, %p4;
	@%p262 bra 	$L__BB6_195;
	cvt.u32.u64 	%r1209, %rd127;
	shl.b32 	%r1210, %r1209, 3;
	mov.u32 	%r1211, _ZN6thrust24THRUST_300001_SM_1000_NS8cuda_cub4core6detail5shmemE;
	add.s32 	%r1212, %r1211, %r1210;
	st.shared.v2.u32 	[%r1212], {%r196, %r242};
$L__BB6_195:
	mad.lo.s32 	%r1213, %r160, 9, 5;
	cvt.u64.u32 	%rd513, %r1213;
	setp.ne.s64 	%p263, %rd7, %rd513;
	setp.eq.s32 	%p264, %r197, %r198;
	and.pred  	%p265, %p263, %p264;
	@%p265 bra 	$L__BB6_197;
	cvt.u32.u64 	%r1214, %rd128;
	shl.b32 	%r1215, %r1214, 3;
	mov.u32 	%r1216, _ZN6thrust24THRUST_300001_SM_1000_NS8cuda_cub4core6detail5shmemE;
	add.s32 	%r1217, %r1216, %r1215;
	st.shared.v2.u32 	[%r1217], {%r197, %r243};
$L__BB6_197:
	mad.lo.s32 	%r1218, %r160, 9, 6;
	cvt.u64.u32 	%rd514, %r1218;
	setp.ne.s64 	%p266, %rd7, %rd514;
	setp.eq.s32 	%p267, %r198, %r199;
	and.pred  	%p268, %p266, %p267;
	@%p268 bra 	$L__BB6_199;
	cvt.u32.u64 	%r1219, %rd129;
	shl.b32 	%r1220, %r1219, 3;
	mov.u32 	%r1221, _ZN6thrust24THRUST_300001_SM_1000_NS8cuda_cub4core6detail5shmemE;
	add.s32 	%r1222, %r1221, %r1220;
	st.shared.v2.u32 	[%r1222], {%r198, %r244};
$L__BB6_199:
	not.pred 	%p269, %p5;
	@%p269 bra 	$L__BB6_201;
	cvt.u32.u64 	%r1223, %rd130;
	shl.b32 	%r1224, %r1223, 3;
	mov.u32 	%r1225, _ZN6thrust24THRUST_300001_SM_1000_NS8cuda_cub4core6detail5shmemE;
	add.s32 	%r1226, %r1225, %r1224;
	st.shared.v2.u32 	[%r1226], {%r199, %r245};
$L__BB6_201:
	mad.lo.s32 	%r1227, %r160, 9, 8;
	cvt.u64.u32 	%rd515, %r1227;
	setp.ne.s64 	%p270, %rd7, %rd515;
	setp.eq.s32 	%p271, %r200, %r201;
	and.pred  	%p272, %p270, %p271;
	@%p272 bra 	$L__BB6_203;
	cvt.u32.u64 	%r1228, %rd131;
	shl.b32 	%r1229, %r1228, 3;
	mov.u32 	%r1230, _ZN6thrust24THRUST_300001_SM_1000_NS8cuda_cub4core6detail5shmemE;
	add.s32 	%r1231, %r1230, %r1229;
	st.shared.v2.u32 	[%r1231], {%r200, %r246};
$L__BB6_203:
	bar.sync 	0;
	cvt.u64.u32 	%rd821, %r160;
	setp.le.u64 	%p273, %rd822, %rd821;
	@%p273 bra 	$L__BB6_228;
	not.b64 	%rd516, %rd821;
	add.s64 	%rd133, %rd822, %rd516;
	shr.u64 	%rd517, %rd133, 8;
	add.s64 	%rd518, %rd517, 1;
	and.b64  	%rd817, %rd518, 3;
	and.b64  	%rd519, %rd133, 768;
	setp.eq.s64 	%p274, %rd519, 768;
	@%p274 bra 	$L__BB6_207;
	shl.b64 	%rd520, %rd821, 2;
	add.s64 	%rd819, %rd5, %rd520;
	add.s64 	%rd818, %rd4, %rd520;
	shl.b32 	%r1232, %r160, 3;
	mov.u32 	%r1233, _ZN6thrust24THRUST_300001_SM_1000_NS8cuda_cub4core6detail5shmemE;
	add.s32 	%r2083, %r1233, %r1232;
	shl.b64 	%rd521, %rd817, 8;
	add.s64 	%rd821, %rd521, %rd821;
$L__BB6_206:
	.pragma "nounroll";
	ld.shared.v2.u32 	{%r1234, %r1235}, [%r2083];
	st.global.u32 	[%rd818], %r1234;
	st.global.u32 	[%rd819], %r1235;
	add.s64 	%rd819, %rd819, 1024;
	add.s64 	%rd818, %rd818, 1024;
	add.s32 	%r2083, %r2083, 2048;
	add.s64 	%rd817, %rd817, -1;
	setp.ne.s64 	%p275, %rd817, 0;
	@%p275 bra 	$L__BB6_206;
$L__BB6_207:
	setp.lt.u64 	%p276, %rd133, 768;
	@%p276 bra 	$L__BB6_228;
	mov.u32 	%r1238, _ZN6thrust24THRUST_300001_SM_1000_NS8cuda_cub4core6detail5shmemE;
$L__BB6_209:
	cvt.u32.u64 	%r1236, %rd821;
	shl.b32 	%r1237, %r1236, 3;
	add.s32 	%r1239, %r1238, %r1237;
	ld.shared.v2.u32 	{%r1240, %r1241}, [%r1239];
	shl.b64 	%rd522, %rd821, 2;
	add.s64 	%rd523, %rd4, %rd522;
	st.global.u32 	[%rd523], %r1240;
	add.s64 	%rd524, %rd5, %rd522;
	st.global.u32 	[%rd524], %r1241;
	ld.shared.v2.u32 	{%r1242, %r1243}, [%r1239+2048];
	and.b64  	%rd525, %rd522, 17179869180;
	add.s64 	%rd526, %rd4, %rd525;
	st.global.u32 	[%rd526+1024], %r1242;
	add.s64 	%rd527, %rd5, %rd525;
	st.global.u32 	[%rd527+1024], %r1243;
	ld.shared.v2.u32 	{%r1244, %r1245}, [%r1239+4096];
	st.global.u32 	[%rd526+2048], %r1244;
	st.global.u32 	[%rd527+2048], %r1245;
	ld.shared.v2.u32 	{%r1246, %r1247}, [%r1239+6144];
	st.global.u32 	[%rd526+3072], %r1246;
	st.global.u32 	[%rd527+3072], %r1247;
	add.s64 	%rd528, %rd821, 1024;
	and.b64  	%rd821, %rd528, 4294967295;
	setp.gt.u64 	%p277, %rd822, %rd821;
	@%p277 bra 	$L__BB6_209;
	bra.uni 	$L__BB6_228;
$L__BB6_210:
	@%p237 bra 	$L__BB6_212;
	shl.b64 	%rd483, %rd123, 2;
	add.s64 	%rd484, %rd4, %rd483;
	st.global.u32 	[%rd484], %r2082;
	add.s64 	%rd485, %rd5, %rd483;
	st.global.u32 	[%rd485], %r238;
$L__BB6_212:
	not.pred 	%p244, %p1;
	@%p244 bra 	$L__BB6_214;
	shl.b64 	%rd486, %rd124, 2;
	add.s64 	%rd487, %rd4, %rd486;
	st.global.u32 	[%rd487], %r193;
	add.s64 	%rd488, %rd5, %rd486;
	st.global.u32 	[%rd488], %r239;
$L__BB6_214:
	not.pred 	%p245, %p2;
	@%p245 bra 	$L__BB6_216;
	shl.b64 	%rd489, %rd125, 2;
	add.s64 	%rd490, %rd4, %rd489;
	st.global.u32 	[%rd490], %r194;
	add.s64 	%rd491, %rd5, %rd489;
	st.global.u32 	[%rd491], %r240;
$L__BB6_216:
	not.pred 	%p246, %p3;
	@%p246 bra 	$L__BB6_218;
	shl.b64 	%rd492, %rd126, 2;
	add.s64 	%rd493, %rd4, %rd492;
	st.global.u32 	[%rd493], %r195;
	add.s64 	%rd494, %rd5, %rd492;
	st.global.u32 	[%rd494], %r241;
$L__BB6_218:
	not.pred 	%p247, %p4;
	@%p247 bra 	$L__BB6_220;
	shl.b64 	%rd495, %rd127, 2;
	add.s64 	%rd496, %rd4, %rd495;
	st.global.u32 	[%rd496], %r196;
	add.s64 	%rd497, %rd5, %rd495;
	st.global.u32 	[%rd497], %r242;
$L__BB6_220:
	mad.lo.s32 	%r1190, %r160, 9, 5;
	cvt.u64.u32 	%rd498, %r1190;
	setp.ne.s64 	%p248, %rd7, %rd498;
	setp.eq.s32 	%p249, %r197, %r198;
	and.pred  	%p250, %p248, %p249;
	@%p250 bra 	$L__BB6_222;
	shl.b64 	%rd499, %rd128, 2;
	add.s64 	%rd500, %rd4, %rd499;
	st.global.u32 	[%rd500], %r197;
	add.s64 	%rd501, %rd5, %rd499;
	st.global.u32 	[%rd501], %r243;
$L__BB6_222:
	mad.lo.s32 	%r1191, %r160, 9, 6;
	cvt.u64.u32 	%rd502, %r1191;
	setp.ne.s64 	%p251, %rd7, %rd502;
	setp.eq.s32 	%p252, %r198, %r199;
	and.pred  	%p253, %p251, %p252;
	@%p253 bra 	$L__BB6_224;
	shl.b64 	%rd503, %rd129, 2;
	add.s64 	%rd504, %rd4, %rd503;
	st.global.u32 	[%rd504], %r198;
	add.s64 	%rd505, %rd5, %rd503;
	st.global.u32 	[%rd505], %r244;
$L__BB6_224:
	not.pred 	%p254, %p5;
	@%p254 bra 	$L__BB6_226;
	shl.b64 	%rd506, %rd130, 2;
	add.s64 	%rd507, %rd4, %rd506;
	st.global.u32 	[%rd507], %r199;
	add.s64 	%rd508, %rd5, %rd506;
	st.global.u32 	[%rd508], %r245;
$L__BB6_226:
	mad.lo.s32 	%r1192, %r160, 9, 8;
	cvt.u64.u32 	%rd509, %r1192;
	setp.ne.s64 	%p255, %rd7, %rd509;
	setp.eq.s32 	%p256, %r200, %r201;
	and.pred  	%p257, %p255, %p256;
	@%p257 bra 	$L__BB6_228;
	shl.b64 	%rd510, %rd131, 2;
	add.s64 	%rd511, %rd4, %rd510;
	st.global.u32 	[%rd511], %r200;
	add.s64 	%rd512, %rd5, %rd510;
	st.global.u32 	[%rd512], %r246;
$L__BB6_228:
	setp.ne.s32 	%p278, %r160, 255;
	@%p278 bra 	$L__BB6_362;
	setp.ne.s64 	%p279, %rd7, 2304;
	@%p279 bra 	$L__BB6_231;
	shl.b64 	%rd529, %rd822, 2;
	add.s64 	%rd530, %rd4, %rd529;
	st.global.u32 	[%rd530], %r201;
	add.s64 	%rd531, %rd5, %rd529;
	st.global.u32 	[%rd531], %r237;
	add.s64 	%rd822, %rd822, 1;
$L__BB6_231:
	ld.param.u64 	%rd791, [_ZN6thrust24THRUST_300001_SM_1000_NS8cuda_cub4core6detail13_kernel_agentINS1_15__reduce_by_key16ReduceByKeyAgentINS0_6detail15normal_iteratorINS0_10device_ptrIiEEEESB_SB_SB_N4cuda3std3__48equal_toIiEENSE_4plusIiEEPllEEJSB_SB_SB_SB_SJ_N3cub18CUB_300001_SM_100024ReduceByKeyScanTileStateIilLb1EEESG_SI_llEEEvDpT0__param_4];
	cvta.to.global.u64 	%rd532, %rd791;
	st.global.u64 	[%rd532], %rd822;
	bra.uni 	$L__BB6_362;
$L__BB6_232:
	cvt.u32.u64 	%r250, %rd7;
	shl.b64 	%rd220, %rd6, 2;
	add.s64 	%rd219, %rd2, %rd220;
	// begin inline asm
	ld.global.nc.u32 %r2092, [%rd219];
	// end inline asm
	mov.u32 	%r252, %tid.x;
	and.b32  	%r415, %r252, 31;
	and.b32  	%r416, %r252, 992;
	mul.lo.s32 	%r417, %r416, 9;
	or.b32  	%r253, %r417, %r415;
	setp.ge.u32 	%p15, %r253, %r250;
	shl.b32 	%r254, %r253, 2;
	cvt.u64.u32 	%rd221, %r254;
	add.s64 	%rd150, %rd219, %rd221;
	mov.u32 	%r2084, %r2092;
	@%p15 bra 	$L__BB6_234;
	// begin inline asm
	ld.global.nc.u32 %r2084, [%rd150];
	// end inline asm
$L__BB6_234:
	add.s32 	%r257, %r253, 32;
	setp.ge.u32 	%p16, %r257, %r250;
	mov.u32 	%r2085, %r2092;
	@%p16 bra 	$L__BB6_236;
	add.s64 	%rd223, %rd150, 128;
	// begin inline asm
	ld.global.nc.u32 %r2085, [%rd223];
	// end inline asm
$L__BB6_236:
	add.s32 	%r260, %r253, 64;
	setp.ge.u32 	%p17, %r260, %r250;
	mov.u32 	%r2086, %r2092;
	@%p17 bra 	$L__BB6_238;
	add.s64 	%rd224, %rd150, 256;
	// begin inline asm
	ld.global.nc.u32 %r2086, [%rd224];
	// end inline asm
$L__BB6_238:
	add.s32 	%r263, %r253, 96;
	setp.ge.u32 	%p18, %r263, %r250;
	mov.u32 	%r2087, %r2092;
	@%p18 bra 	$L__BB6_240;
	add.s64 	%rd225, %rd150, 384;
	// begin inline asm
	ld.global.nc.u32 %r2087, [%rd225];
	// end inline asm
$L__BB6_240:
	add.s32 	%r266, %r253, 128;
	setp.ge.u32 	%p19, %r266, %r250;
	mov.u32 	%r2088, %r2092;
	@%p19 bra 	$L__BB6_242;
	add.s64 	%rd226, %rd150, 512;
	// begin inline asm
	ld.global.nc.u32 %r2088, [%rd226];
	// end inline asm
$L__BB6_242:
	add.s32 	%r269, %r253, 160;
	setp.ge.u32 	%p20, %r269, %r250;
	mov.u32 	%r2089, %r2092;
	@%p20 bra 	$L__BB6_244;
	add.s64 	%rd227, %rd150, 640;
	// begin inline asm
	ld.global.nc.u32 %r2089, [%rd227];
	// end inline asm
$L__BB6_244:
	add.s32 	%r272, %r253, 192;
	setp.ge.u32 	%p21, %r272, %r250;
	mov.u32 	%r2090, %r2092;
	@%p21 bra 	$L__BB6_246;
	add.s64 	%rd228, %rd150, 768;
	// begin inline asm
	ld.global.nc.u32 %r2090, [%rd228];
	// end inline asm
$L__BB6_246:
	add.s32 	%r275, %r253, 224;
	setp.ge.u32 	%p22, %r275, %r250;
	mov.u32 	%r2091, %r2092;
	@%p22 bra 	$L__BB6_248;
	add.s64 	%rd229, %rd150, 896;
	// begin inline asm
	ld.global.nc.u32 %r2091, [%rd229];
	// end inline asm
$L__BB6_248:
	add.s32 	%r278, %r253, 256;
	setp.ge.u32 	%p23, %r278, %r250;
	@%p23 bra 	$L__BB6_250;
	add.s64 	%rd230, %rd150, 1024;
	// begin inline asm
	ld.global.nc.u32 %r2092, [%rd230];
	// end inline asm
$L__BB6_250:
	// begin inline asm
	mov.u32 %r427, %laneid;
	// end inline asm
	shr.u32 	%r282, %r252, 5;
	mad.lo.s32 	%r429, %r282, 288, %r427;
	shl.b32 	%r430, %r429, 2;
	mov.u32 	%r431, _ZN6thrust24THRUST_300001_SM_1000_NS8cuda_cub4core6detail5shmemE;
	add.s32 	%r283, %r431, %r430;
	st.shared.u32 	[%r283], %r2084;
	st.shared.u32 	[%r283+128], %r2085;
	st.shared.u32 	[%r283+256], %r2086;
	st.shared.u32 	[%r283+384], %r2087;
	st.shared.u32 	[%r283+512], %r2088;
	st.shared.u32 	[%r283+640], %r2089;
	st.shared.u32 	[%r283+768], %r2090;
	st.shared.u32 	[%r283+896], %r2091;
	st.shared.u32 	[%r283+1024], %r2092;
	bar.warp.sync 	-1;
	shl.b32 	%r432, %r427, 5;
	add.s32 	%r284, %r283, %r432;
	ld.shared.u32 	%r285, [%r284];
	ld.shared.u32 	%r286, [%r284+4];
	ld.shared.u32 	%r287, [%r284+8];
	ld.shared.u32 	%r288, [%r284+12];
	ld.shared.u32 	%r289, [%r284+16];
	ld.shared.u32 	%r290, [%r284+20];
	ld.shared.u32 	%r291, [%r284+24];
	ld.shared.u32 	%r292, [%r284+28];
	ld.shared.u32 	%r293, [%r284+32];
	setp.ne.s32 	%p24, %r252, 0;
	mov.b32 	%r2103, 0;
	@%p24 bra 	$L__BB6_252;
	add.s64 	%rd231, %rd219, -4;
	// begin inline asm
	ld.global.nc.u32 %r2103, [%rd231];
	// end inline asm
$L__BB6_252:
	setp.ge.u32 	%p25, %r253, %r250;
	bar.sync 	0;
	add.s64 	%rd232, %rd3, %rd220;
	// begin inline asm
	ld.global.nc.u32 %r2102, [%rd232];
	// end inline asm
	add.s64 	%rd151, %rd232, %rd221;
	mov.u32 	%r2094, %r2102;
	@%p25 bra 	$L__BB6_254;
	// begin inline asm
	ld.global.nc.u32 %r2094, [%rd151];
	// end inline asm
$L__BB6_254:
	setp.ge.u32 	%p26, %r257, %r250;
	mov.u32 	%r2095, %r2102;
	@%p26 bra 	$L__BB6_256;
	add.s64 	%rd236, %rd151, 128;
	// begin inline asm
	ld.global.nc.u32 %r2095, [%rd236];
	// end inline asm
$L__BB6_256:
	setp.ge.u32 	%p27, %r260, %r250;
	mov.u32 	%r2096, %r2102;
	@%p27 bra 	$L__BB6_258;
	add.s64 	%rd237, %rd151, 256;
	// begin inline asm
	ld.global.nc.u32 %r2096, [%rd237];
	// end inline asm
$L__BB6_258:
	setp.ge.u32 	%p28, %r263, %r250;
	mov.u32 	%r2097, %r2102;
	@%p28 bra 	$L__BB6_260;
	add.s64 	%rd238, %rd151, 384;
	// begin inline asm
	ld.global.nc.u32 %r2097, [%rd238];
	// end inline asm
$L__BB6_260:
	setp.ge.u32 	%p29, %r266, %r250;
	mov.u32 	%r2098, %r2102;
	@%p29 bra 	$L__BB6_262;
	add.s64 	%rd239, %rd151, 512;
	// begin inline asm
	ld.global.nc.u32 %r2098, [%rd239];
	// end inline asm
$L__BB6_262:
	setp.ge.u32 	%p30, %r269, %r250;
	mov.u32 	%r2099, %r2102;
	@%p30 bra 	$L__BB6_264;
	add.s64 	%rd240, %rd151, 640;
	// begin inline asm
	ld.global.nc.u32 %r2099, [%rd240];
	// end inline asm
$L__BB6_264:
	setp.ge.u32 	%p31, %r272, %r250;
	mov.u32 	%r2100, %r2102;
	@%p31 bra 	$L__BB6_266;
	add.s64 	%rd241, %rd151, 768;
	// begin inline asm
	ld.global.nc.u32 %r2100, [%rd241];
	// end inline asm
$L__BB6_266:
	setp.ge.u32 	%p32, %r275, %r250;
	mov.u32 	%r2101, %r2102;
	@%p32 bra 	$L__BB6_268;
	add.s64 	%rd242, %rd151, 896;
	// begin inline asm
	ld.global.nc.u32 %r2101, [%rd242];
	// end inline asm
$L__BB6_268:
	setp.ge.u32 	%p33, %r278, %r250;
	@%p33 bra 	$L__BB6_270;
	add.s64 	%rd243, %rd151, 1024;
	// begin inline asm
	ld.global.nc.u32 %r2102, [%rd243];
	// end inline asm
$L__BB6_270:
	setp.eq.s32 	%p34, %r252, 0;
	st.shared.u32 	[%r283], %r2094;
	st.shared.u32 	[%r283+128], %r2095;
	st.shared.u32 	[%r283+256], %r2096;
	st.shared.u32 	[%r283+384], %r2097;
	st.shared.u32 	[%r283+512], %r2098;
	st.shared.u32 	[%r283+640], %r2099;
	st.shared.u32 	[%r283+768], %r2100;
	st.shared.u32 	[%r283+896], %r2101;
	st.shared.u32 	[%r283+1024], %r2102;
	bar.warp.sync 	-1;
	ld.shared.u32 	%r315, [%r284];
	ld.shared.u32 	%r316, [%r284+4];
	ld.shared.u32 	%r317, [%r284+8];
	ld.shared.u32 	%r318, [%r284+12];
	ld.shared.u32 	%r319, [%r284+16];
	ld.shared.u32 	%r320, [%r284+20];
	ld.shared.u32 	%r321, [%r284+24];
	ld.shared.u32 	%r322, [%r284+28];
	ld.shared.u32 	%r323, [%r284+32];
	bar.sync 	0;
	shl.b32 	%r444, %r252, 2;
	add.s32 	%r446, %r431, %r444;
	add.s32 	%r324, %r446, 1240;
	st.shared.u32 	[%r446+1240], %r293;
	bar.sync 	0;
	@%p34 bra 	$L__BB6_272;
	ld.shared.u32 	%r2103, [%r324+-4];
$L__BB6_272:
	setp.ne.s32 	%p35, %r2103, %r285;
	setp.ne.s32 	%p36, %r285, %r286;
	setp.ne.s32 	%p37, %r286, %r287;
	setp.ne.s32 	%p38, %r287, %r288;
	setp.ne.s32 	%p39, %r288, %r289;
	setp.ne.s32 	%p40, %r289, %r290;
	setp.ne.s32 	%p41, %r290, %r291;
	setp.ne.s32 	%p42, %r291, %r292;
	setp.ne.s32 	%p43, %r292, %r293;
	mul.lo.s32 	%r567, %r252, 9;
	cvt.u64.u32 	%rd244, %r567;
	setp.eq.s64 	%p44, %rd7, %rd244;
	or.pred  	%p45, %p44, %p35;
	selp.u64 	%rd245, 1, 0, %p45;
	add.s32 	%r568, %r567, 1;
	cvt.u64.u32 	%rd246, %r568;
	setp.eq.s64 	%p46, %rd7, %rd246;
	or.pred  	%p6, %p46, %p36;
	selp.u64 	%rd247, 1, 0, %p6;
	add.s32 	%r569, %r567, 2;
	cvt.u64.u32 	%rd248, %r569;
	setp.eq.s64 	%p47, %rd7, %rd248;
	or.pred  	%p7, %p47, %p37;
	selp.u64 	%rd249, 1, 0, %p7;
	add.s32 	%r570, %r567, 3;
	cvt.u64.u32 	%rd250, %r570;
	setp.eq.s64 	%p48, %rd7, %rd250;
	or.pred  	%p49, %p48, %p38;
	selp.u64 	%rd251, 1, 0, %p49;
	add.s32 	%r571, %r567, 4;
	cvt.u64.u32 	%rd252, %r571;
	setp.eq.s64 	%p50, %rd7, %rd252;
	or.pred  	%p8, %p50, %p39;
	selp.u64 	%rd253, 1, 0, %p8;
	add.s32 	%r572, %r567, 5;
	cvt.u64.u32 	%rd254, %r572;
	setp.eq.s64 	%p51, %rd7, %rd254;
	or.pred  	%p9, %p51, %p40;
	selp.u64 	%rd255, 1, 0, %p9;
	add.s32 	%r573, %r567, 6;
	cvt.u64.u32 	%rd256, %r573;
	setp.eq.s64 	%p52, %rd7, %rd256;
	or.pred  	%p10, %p52, %p41;
	selp.u64 	%rd257, 1, 0, %p10;
	add.s32 	%r574, %r567, 7;
	cvt.u64.u32 	%rd258, %r574;
	setp.eq.s64 	%p53, %rd7, %rd258;
	or.pred  	%p54, %p53, %p42;
	selp.u64 	%rd259, 1, 0, %p54;
	add.s32 	%r575, %r567, 8;
	cvt.u64.u32 	%rd260, %r575;
	setp.eq.s64 	%p55, %rd7, %rd260;
	or.pred  	%p56, %p55, %p43;
	selp.u64 	%rd261, 1, 0, %p56;
	add.s64 	%rd262, %rd247, %rd245;
	selp.b32 	%r576, 0, %r315, %p6;
	add.s32 	%r577, %r316, %r576;
	add.s64 	%rd263, %rd262, %rd249;
	selp.b32 	%r578, 0, %r577, %p7;
	add.s32 	%r579, %r317, %r578;
	add.s64 	%rd264, %rd263, %rd251;
	selp.b32 	%r580, 0, %r579, %p49;
	add.s32 	%r581, %r318, %r580;
	add.s64 	%rd265, %rd264, %rd253;
	selp.b32 	%r582, 0, %r581, %p8;
	add.s32 	%r583, %r319, %r582;
	add.s64 	%rd266, %rd265, %rd255;
	selp.b32 	%r584, 0, %r583, %p9;
	add.s32 	%r585, %r320, %r584;
	add.s64 	%rd267, %rd266, %rd257;
	selp.b32 	%r586, 0, %r585, %p10;
	add.s32 	%r587, %r321, %r586;
	add.s64 	%rd268, %rd267, %rd259;
	selp.b32 	%r588, 0, %r587, %p54;
	add.s32 	%r589, %r322, %r588;
	add.s64 	%rd269, %rd268, %rd261;
	mov.b64 	{%r448, %r453}, %rd269;
	selp.b32 	%r590, 0, %r589, %p56;
	add.s32 	%r458, %r323, %r590;
	mov.b32 	%r564, 1;
	mov.b32 	%r565, 0;
	mov.b32 	%r566, -1;
	// begin inline asm
	shfl.sync.up.b32 %r447, %r448, %r564, %r565, %r566;
	// end inline asm
	// begin inline asm
	shfl.sync.up.b32 %r452, %r453, %r564, %r565, %r566;
	// end inline asm
	mov.b64 	%rd270, {%r447, %r452};
	// begin inline asm
	shfl.sync.up.b32 %r457, %r458, %r564, %r565, %r566;
	// end inline asm
	// begin inline asm
	shfl.sync.up.b32 %r462, %r463, %r564, %r565, %r566;
	// end inline asm
	setp.eq.s64 	%p57, %rd269, 0;
	selp.b32 	%r591, %r457, 0, %p57;
	setp.lt.s32 	%p58, %r427, 1;
	selp.b64 	%rd271, 0, %rd270, %p58;
	add.s64 	%rd272, %rd271, %rd269;
	mov.b64 	{%r468, %r473}, %rd272;
	selp.b32 	%r592, 0, %r591, %p58;
	add.s32 	%r478, %r592, %r458;
	mov.b32 	%r484, 2;
	// begin inline asm
	shfl.sync.up.b32 %r467, %r468, %r484, %r565, %r566;
	// end inline asm
	// begin inline asm
	shfl.sync.up.b32 %r472, %r473, %r484, %r565, %r566;
	// end inline asm
	mov.b64 	%rd273, {%r467, %r472};
	// begin inline asm
	shfl.sync.up.b32 %r477, %r478, %r484, %r565, %r566;
	// end inline asm
	// begin inline asm
	shfl.sync.up.b32 %r482, %r483, %r484, %r565, %r566;
	// end inline asm
	setp.eq.s64 	%p59, %rd272, 0;
	selp.b32 	%r593, %r477, 0, %p59;
	setp.lt.s32 	%p60, %r427, 2;
	selp.b64 	%rd274, 0, %rd273, %p60;
	add.s64 	%rd275, %rd274, %rd272;
	mov.b64 	{%r488, %r493}, %rd275;
	selp.b32 	%r594, 0, %r593, %p60;
	add.s32 	%r498, %r594, %r478;
	mov.b32 	%r504, 4;
	// begin inline asm
	shfl.sync.up.b32 %r487, %r488, %r504, %r565, %r566;
	// end inline asm
	// begin inline asm
	shfl.sync.up.b32 %r492, %r493, %r504, %r565, %r566;
	// end inline asm
	mov.b64 	%rd276, {%r487, %r492};
	// begin inline asm
	shfl.sync.up.b32 %r497, %r498, %r504, %r565, %r566;
	// end inline asm
	// begin inline asm
	shfl.sync.up.b32 %r502, %r503, %r504, %r565, %r566;
	// end inline asm
	setp.eq.s64 	%p61, %rd275, 0;
	selp.b32 	%r595, %r497, 0, %p61;
	setp.lt.s32 	%p62, %r427, 4;
	selp.b64 	%rd277, 0, %rd276, %p62;
	add.s64 	%rd278, %rd277, %rd275;
	mov.b64 	{%r508, %r513}, %rd278;
	selp.b32 	%r596, 0, %r595, %p62;
	add.s32 	%r518, %r596, %r498;
	mov.b32 	%r524, 8;
	// begin inline asm
	shfl.sync.up.b32 %r507, %r508, %r524, %r565, %r566;
	// end inline asm
	// begin inline asm
	shfl.sync.up.b32 %r512, %r513, %r524, %r565, %r566;
	// end inline asm
	mov.b64 	%rd279, {%r507, %r512};
	// begin inline asm
	shfl.sync.up.b32 %r517, %r518, %r524, %r565, %r566;
	// end inline asm
	// begin inline asm
	shfl.sync.up.b32 %r522, %r523, %r524, %r565, %r566;
	// end inline asm
	setp.eq.s64 	%p63, %rd278, 0;
	selp.b32 	%r597, %r517, 0, %p63;
	setp.lt.s32 	%p64, %r427, 8;
	selp.b64 	%rd280, 0, %rd279, %p64;
	add.s64 	%rd281, %rd280, %rd278;
	mov.b64 	{%r528, %r533}, %rd281;
	selp.b32 	%r598, 0, %r597, %p64;
	add.s32 	%r538, %r598, %r518;
	mov.b32 	%r544, 16;
	// begin inline asm
	shfl.sync.up.b32 %r527, %r528, %r544, %r565, %r566;
	// end inline asm
	// begin inline asm
	shfl.sync.up.b32 %r532, %r533, %r544, %r565, %r566;
	// end inline asm
	mov.b64 	%rd282, {%r527, %r532};
	// begin inline asm
	shfl.sync.up.b32 %r537, %r538, %r544, %r565, %r566;
	// end inline asm
	// begin inline asm
	shfl.sync.up.b32 %r542, %r543, %r544, %r565, %r566;
	// end inline asm
	setp.eq.s64 	%p65, %rd281, 0;
	selp.b32 	%r599, %r537, 0, %p65;
	setp.lt.s32 	%p66, %r427, 16;
	selp.b64 	%rd283, 0, %rd282, %p66;
	add.s64 	%rd152, %rd283, %rd281;
	mov.b64 	{%r548, %r553}, %rd152;
	selp.b32 	%r600, 0, %r599, %p66;
	add.s32 	%r558, %r600, %r538;
	// begin inline asm
	shfl.sync.up.b32 %r547, %r548, %r564, %r565, %r566;
	// end inline asm
	// begin inline asm
	shfl.sync.up.b32 %r552, %r553, %r564, %r565, %r566;
	// end inline asm
	mov.b64 	%rd834, {%r547, %r552};
	// begin inline asm
	shfl.sync.up.b32 %r2117, %r558, %r564, %r565, %r566;
	// end inline asm
	// begin inline asm
	shfl.sync.up.b32 %r562, %r563, %r564, %r565, %r566;
	// end inline asm
	setp.ne.s32 	%p67, %r427, 31;
	@%p67 bra 	$L__BB6_274;
	shl.b32 	%r601, %r282, 4;
	mov.u32 	%r602, _ZN6thrust24THRUST_300001_SM_1000_NS8cuda_cub4core6detail5shmemE;
	add.s32 	%r603, %r602, %r601;
	st.shared.u64 	[%r603], %rd152;
	st.shared.u32 	[%r603+8], %r558;
$L__BB6_274:
	bar.sync 	0;
	ld.shared.u64 	%rd284, [_ZN6thrust24THRUST_300001_SM_1000_NS8cuda_cub4core6detail5shmemE];
	ld.shared.u32 	%r604, [_ZN6thrust24THRUST_300001_SM_1000_NS8cuda_cub4core6detail5shmemE+8];
	ld.shared.u64 	%rd285, [_ZN6thrust24THRUST_300001_SM_1000_NS8cuda_cub4core6detail5shmemE+16];
	ld.shared.u32 	%r605, [_ZN6thrust24THRUST_300001_SM_1000_NS8cuda_cub4core6detail5shmemE+24];
	add.s64 	%rd286, %rd285, %rd284;
	setp.eq.s64 	%p68, %rd285, 0;
	selp.b32 	%r606, %r604, 0, %p68;
	add.s32 	%r607, %r606, %r605;
	setp.eq.s32 	%p69, %r282, 2;
	selp.b64 	%rd287, %rd286, %rd284, %p69;
	selp.b32 	%r608, %r607, %r604, %p69;
	ld.shared.u64 	%rd288, [_ZN6thrust24THRUST_300001_SM_1000_NS8cuda_cub4core6detail5shmemE+32];
	ld.shared.u32 	%r609, [_ZN6thrust24THRUST_300001_SM_1000_NS8cuda_cub4core6detail5shmemE+40];
	add.s64 	%rd289, %rd288, %rd286;
	setp.eq.s64 	%p70, %rd288, 0;
	selp.b32 	%r610, %r607, 0, %p70;
	add.s32 	%r611, %r610, %r609;
	setp.eq.s32 	%p71, %r282, 3;
	selp.b64 	%rd290, %rd289, %rd287, %p71;
	selp.b32 	%r612, %r611, %r608, %p71;
	ld.shared.u64 	%rd291, [_ZN6thrust24THRUST_300001_SM_1000_NS8cuda_cub4core6detail5shmemE+48];
	ld.shared.u32 	%r613, [_ZN6thrust24THRUST_300001_SM_1000_NS8cuda_cub4core6detail5shmemE+56];
	add.s64 	%rd292, %rd291, %rd289;
	setp.eq.s64 	%p72, %rd291, 0;
	selp.b32 	%r614, %r611, 0, %p72;
	add.s32 	%r615, %r614, %r613;
	setp.eq.s32 	%p73, %r282, 4;
	selp.b64 	%rd293, %rd292, %rd290, %p73;
	selp.b32 	%r616, %r615, %r612, %p73;
	ld.shared.u64 	%rd294, [_ZN6thrust24THRUST_300001_SM_1000_NS8cuda_cub4core6detail5shmemE+64];
	ld.shared.u32 	%r617, [_ZN6thrust24THRUST_300001_SM_1000_NS8cuda_cub4core6detail5shmemE+72];
	add.s64 	%rd295, %rd294, %rd292;
	setp.eq.s64 	%p74, %rd294, 0;
	selp.b32 	%r618, %r615, 0, %p74;
	add.s32 	%r619, %r618, %r617;
	setp.eq.s32 	%p75, %r282, 5;
	selp.b64 	%rd296, %rd295, %rd293, %p75;
	selp.b32 	%r620, %r619, %r616, %p75;
	ld.shared.u64 	%rd297, [_ZN6thrust24THRUST_300001_SM_1000_NS8cuda_cub4core6detail5shmemE+80];
	ld.shared.u32 	%r621, [_ZN6thrust24THRUST_300001_SM_1000_NS8cuda_cub4core6detail5shmemE+88];
	add.s64 	%rd298, %rd297, %rd295;
	setp.eq.s64 	%p76, %rd297, 0;
	selp.b32 	%r622, %r619, 0, %p76;
	add.s32 	%r623, %r622, %r621;
	setp.eq.s32 	%p77, %r282, 6;
	selp.b64 	%rd299, %rd298, %rd296, %p77;
	selp.b32 	%r624, %r623, %r620, %p77;
	ld.shared.u64 	%rd300, [_ZN6thrust24THRUST_300001_SM_1000_NS8cuda_cub4core6detail5shmemE+96];
	ld.shared.u32 	%r625, [_ZN6thrust24THRUST_300001_SM_1000_NS8cuda_cub4core6detail5shmemE+104];
	add.s64 	%rd301, %rd300, %rd298;
	setp.eq.s64 	%p78, %rd300, 0;
	selp.b32 	%r626, %r623, 0, %p78;
	add.s32 	%r627, %r626, %r625;
	setp.eq.s32 	%p79, %r282, 7;
	selp.b64 	%rd154, %rd301, %rd299, %p79;
	selp.b32 	%r329, %r627, %r624, %p79;
	ld.shared.u64 	%rd302, [_ZN6thrust24THRUST_300001_SM_1000_NS8cuda_cub4core6detail5shmemE+112];
	ld.shared.u32 	%r628, [_ZN6thrust24THRUST_300001_SM_1000_NS8cuda_cub4core6detail5shmemE+120];
	add.s64 	%rd155, %rd302, %rd301;
	setp.eq.s64 	%p80, %rd302, 0;
	selp.b32 	%r629, %r627, 0, %p80;
	add.s32 	%r330, %r629, %r628;
	setp.lt.u32 	%p81, %r252, 32;
	@%p81 bra 	$L__BB6_276;
	setp.eq.s64 	%p82, %rd834, 0;
	selp.b32 	%r630, %r329, 0, %p82;
	add.s32 	%r631, %r630, %r2117;
	setp.eq.s32 	%p83, %r427, 0;
	selp.b64 	%rd303, 0, %rd834, %p83;
	add.s64 	%rd834, %rd154, %rd303;
	selp.b32 	%r2117, %r329, %r631, %p83;
	bra.uni 	$L__BB6_312;
$L__BB6_276:
	setp.ne.s32 	%p84, %r252, 0;
	mul.wide.u32 	%rd304, %r1, 16;
	add.s64 	%rd157, %rd1, %rd304;
	@%p84 bra 	$L__BB6_278;
	st.shared.u64 	[_ZN6thrust24THRUST_300001_SM_1000_NS8cuda_cub4core6detail5shmemE+200], %rd155;
	st.shared.u32 	[_ZN6thrust24THRUST_300001_SM_1000_NS8cuda_cub4core6detail5shmemE+208], %r330;
	mov.b32 	%r632, 100;
	mov.b64 	%rd306, {%r330, %r632};
	add.s64 	%rd305, %rd157, 512;
	// begin inline asm
	st.relaxed.gpu.v2.u64 [%rd305], {%rd306, %rd155};
	// end inline asm
$L__BB6_278:
	mov.u32 	%r633, %nctaid.x;
	setp.gt.u32 	%p85, %r633, 499;
	@%p85 bra 	$L__BB6_280;
	membar.cta;
	bra.uni 	$L__BB6_281;
$L__BB6_280:
	mov.b32 	%r634, 450;
	// begin inline asm
	nanosleep.u32 %r634;
	// end inline asm
$L__BB6_281:
	mul.wide.u32 	%rd308, %r252, 16;
	xor.b64  	%rd309, %rd308, -16;
	add.s64 	%rd310, %rd157, %rd309;
	add.s64 	%rd158, %rd310, 512;
$L__BB6_282:
	// begin inline asm
	ld.relaxed.gpu.v2.u64 {%rd311, %rd824}, [%rd158];
	// end inline asm
	mov.b64 	{%r2105, %r2110}, %rd311;
	setp.eq.s32 	%p86, %r2110, 99;
	mov.b32 	%r635, -1;
	vote.sync.any.pred 	%p87, %p86, %r635;
	@%p87 bra 	$L__BB6_282;
	setp.eq.s32 	%p88, %r2110, 101;
	mov.b32 	%r657, -1;
	vote.sync.ballot.b32 	%r658, %p88, %r657;
	// begin inline asm
	mov.u32 %r637, %lanemask_ge;
	// end inline asm
	and.b32  	%r659, %r658, %r637;
	or.b32  	%r660, %r659, -2147483648;
	add.s32 	%r661, %r660, -1;
	not.b32 	%r662, %r660;
	and.b32  	%r663, %r662, %r661;
	popc.b32 	%r335, %r663;
	mov.b64 	{%r639, %r644}, %rd824;
	mov.b32 	%r655, 1;
	// begin inline asm
	shfl.sync.down.b32 %r638, %r639, %r655, %r335, %r657;
	// end inline asm
	// begin inline asm
	shfl.sync.down.b32 %r643, %r644, %r655, %r335, %r657;
	// end inline asm
	// begin inline asm
	shfl.sync.down.b32 %r648, %r2105, %r655, %r335, %r657;
	// end inline asm
	// begin inline asm
	shfl.sync.down.b32 %r653, %r654, %r655, %r335, %r657;
	// end inline asm
	setp.ge.s32 	%p90, %r427, %r335;
	@%p90 bra 	$L__BB6_285;
	mov.b64 	%rd314, {%r638, %r643};
	add.s64 	%rd160, %rd824, %rd314;
	setp.eq.s64 	%p91, %rd824, 0;
	selp.b32 	%r664, %r648, 0, %p91;
	add.s32 	%r2105, %r664, %r2105;
	mov.u64 	%rd824, %rd160;
$L__BB6_285:
	mov.b64 	{%r666, %r671}, %rd824;
	mov.b32 	%r682, 2;
	mov.b32 	%r684, -1;
	// begin inline asm
	shfl.sync.down.b32 %r665, %r666, %r682, %r335, %r684;
	// end inline asm
	// begin inline asm
	shfl.sync.down.b32 %r670, %r671, %r682, %r335, %r684;
	// end inline asm
	// begin inline asm
	shfl.sync.down.b32 %r675, %r2105, %r682, %r335, %r684;
	// end inline asm
	// begin inline asm
	shfl.sync.down.b32 %r680, %r681, %r682, %r335, %r684;
	// end inline asm
	add.s32 	%r344, %r427, 2;
	setp.gt.s32 	%p92, %r344, %r335;
	@%p92 bra 	$L__BB6_287;
	mov.b64 	%rd315, {%r665, %r670};
	add.s64 	%rd162, %rd824, %rd315;
	setp.eq.s64 	%p93, %rd824, 0;
	selp.b32 	%r685, %r675, 0, %p93;
	add.s32 	%r2105, %r685, %r2105;
	mov.u64 	%rd824, %rd162;
$L__BB6_287:
	mov.b64 	{%r687, %r692}, %rd824;
	mov.b32 	%r703, 4;
	mov.b32 	%r705, -1;
	// begin inline asm
	shfl.sync.down.b32 %r686, %r687, %r703, %r335, %r705;
	// end inline asm
	// begin inline asm
	shfl.sync.down.b32 %r691, %r692, %r703, %r335, %r705;
	// end inline asm
	// begin inline asm
	shfl.sync.down.b32 %r696, %r2105, %r703, %r335, %r705;
	// end inline asm
	// begin inline asm
	shfl.sync.down.b32 %r701, %r702, %r703, %r335, %r705;
	// end inline asm
	add.s32 	%r350, %r427, 4;
	setp.gt.s32 	%p94, %r350, %r335;
	@%p94 bra 	$L__BB6_289;
	mov.b64 	%rd316, {%r686, %r691};
	add.s64 	%rd164, %rd824, %rd316;
	setp.eq.s64 	%p95, %rd824, 0;
	selp.b32 	%r706, %r696, 0, %p95;
	add.s32 	%r2105, %r706, %r2105;
	mov.u64 	%rd824, %rd164;
$L__BB6_289:
	mov.b64 	{%r708, %r713}, %rd824;
	mov.b32 	%r724, 8;
	mov.b32 	%r726, -1;
	// begin inline asm
	shfl.sync.down.b32 %r707, %r708, %r724, %r335, %r726;
	// end inline asm
	// begin inline asm
	shfl.sync.down.b32 %r712, %r713, %r724, %r335, %r726;
	// end inline asm
	// begin inline asm
	shfl.sync.down.b32 %r717, %r2105, %r724, %r335, %r726;
	// end inline asm
	// begin inline asm
	shfl.sync.down.b32 %r722, %r723, %r724, %r335, %r726;
	// end inline asm
	add.s32 	%r356, %r427, 8;
	setp.gt.s32 	%p96, %r356, %r335;
	@%p96 bra 	$L__BB6_291;
	mov.b64 	%rd317, {%r707, %r712};
	add.s64 	%rd166, %rd824, %rd317;
	setp.eq.s64 	%p97, %rd824, 0;
	selp.b32 	%r727, %r717, 0, %p97;
	add.s32 	%r2105, %r727, %r2105;
	mov.u64 	%rd824, %rd166;
$L__BB6_291:
	mov.b64 	{%r729, %r734}, %rd824;
	mov.b32 	%r745, 16;
	mov.b32 	%r747, -1;
	// begin inline asm
	shfl.sync.down.b32 %r728, %r729, %r745, %r335, %r747;
	// end inline asm
	// begin inline asm
	shfl.sync.down.b32 %r733, %r734, %r745, %r335, %r747;
	// end inline asm
	// begin inline asm
	shfl.sync.down.b32 %r738, %r2105, %r745, %r335, %r747;
	// end inline asm
	// begin inline asm
	shfl.sync.down.b32 %r743, %r744, %r745, %r335, %r747;
	// end inline asm
	add.s32 	%r362, %r427, 16;
	setp.gt.s32 	%p98, %r362, %r335;
	@%p98 bra 	$L__BB6_293;
	mov.b64 	%rd318, {%r728, %r733};
	add.s64 	%rd168, %rd824, %rd318;
	setp.eq.s64 	%p99, %rd824, 0;
	selp.b32 	%r748, %r738, 0, %p99;
	add.s32 	%r2105, %r748, %r2105;
	mov.u64 	%rd824, %rd168;
$L__BB6_293:
	not.b32 	%r749, %r252;
	add.s32 	%r2111, %r1, %r749;
	add.s64 	%rd170, %rd1, 512;
$L__BB6_294:
	setp.ne.s32 	%p100, %r2110, 101;
	mov.b32 	%r750, -1;
	vote.sync.all.pred 	%p101, %p100, %r750;
	not.pred 	%p102, %p101;
	@%p102 bra 	$L__BB6_308;
	mul.wide.s32 	%rd392, %r2111, 16;
	add.s64 	%rd393, %rd170, %rd392;
	add.s64 	%rd391, %rd393, -512;
$L__BB6_296:
	// begin inline asm
	ld.relaxed.gpu.v2.u64 {%rd389, %rd830}, [%rd391];
	// end inline asm
	mov.b64 	{%r2113, %r2110}, %rd389;
	setp.eq.s32 	%p154, %r2110, 99;
	mov.b32 	%r844, -1;
	vote.sync.any.pred 	%p155, %p154, %r844;
	@%p155 bra 	$L__BB6_296;
	setp.eq.s32 	%p156, %r2110, 101;
	mov.b32 	%r865, -1;
	vote.sync.ballot.b32 	%r866, %p156, %r865;
	and.b32  	%r867, %r866, %r637;
	or.b32  	%r868, %r867, -2147483648;
	add.s32 	%r869, %r868, -1;
	not.b32 	%r870, %r868;
	and.b32  	%r871, %r870, %r869;
	popc.b32 	%r371, %r871;
	mov.b64 	{%r847, %r852}, %rd830;
	mov.b32 	%r863, 1;
	// begin inline asm
	shfl.sync.down.b32 %r846, %r847, %r863, %r371, %r865;
	// end inline asm
	// begin inline asm
	shfl.sync.down.b32 %r851, %r852, %r863, %r371, %r865;
	// end inline asm
	// begin inline asm
	shfl.sync.down.b32 %r856, %r2113, %r863, %r371, %r865;
	// end inline asm
	// begin inline asm
	shfl.sync.down.b32 %r861, %r862, %r863, %r371, %r865;
	// end inline asm
	setp.ge.s32 	%p158, %r427, %r371;
	@%p158 bra 	$L__BB6_299;
	mov.b64 	%rd394, {%r846, %r851};
	add.s64 	%rd173, %rd830, %rd394;
	setp.eq.s64 	%p159, %rd830, 0;
	selp.b32 	%r872, %r856, 0, %p159;
	add.s32 	%r2113, %r872, %r2113;
	mov.u64 	%rd830, %rd173;
$L__BB6_299:
	mov.b64 	{%r874, %r879}, %rd830;
	mov.b32 	%r890, 2;
	mov.b32 	%r892, -1;
	// begin inline asm
	shfl.sync.down.b32 %r873, %r874, %r890, %r371, %r892;
	// end inline asm
	// begin inline asm
	shfl.sync.down.b32 %r878, %r879, %r890, %r371, %r892;
	// end inline asm
	// begin inline asm
	shfl.sync.down.b32 %r883, %r2113, %r890, %r371, %r892;
	// end inline asm
	// begin inline asm
	shfl.sync.down.b32 %r888, %r889, %r890, %r371, %r892;
	// end inline asm
	setp.gt.s32 	%p160, %r344, %r371;
	@%p160 bra 	$L__BB6_301;
	mov.b64 	%rd395, {%r873, %r878};
	add.s64 	%rd175, %rd830, %rd395;
	setp.eq.s64 	%p161, %rd830, 0;
	selp.b32 	%r893, %r883, 0, %p161;
	add.s32 	%r2113, %r893, %r2113;
	mov.u64 	%rd830, %rd175;
$L__BB6_301:
	mov.b64 	{%r895, %r900}, %rd830;
	mov.b32 	%r911, 4;
	mov.b32 	%r913, -1;
	// begin inline asm
	shfl.sync.down.b32 %r894, %r895, %r911, %r371, %r913;
	// end inline asm
	// begin inline asm
	shfl.sync.down.b32 %r899, %r900, %r911, %r371, %r913;
	// end inline asm
	// begin inline asm
	shfl.sync.down.b32 %r904, %r2113, %r911, %r371, %r913;
	// end inline asm
	// begin inline asm
	shfl.sync.down.b32 %r909, %r910, %r911, %r371, %r913;
	// end inline asm
	setp.gt.s32 	%p162, %r350, %r371;
	@%p162 bra 	$L__BB6_303;
	mov.b64 	%rd396, {%r894, %r899};
	add.s64 	%rd177, %rd830, %rd396;
	setp.eq.s64 	%p163, %rd830, 0;
	selp.b32 	%r914, %r904, 0, %p163;
	add.s32 	%r2113, %r914, %r2113;
	mov.u64 	%rd830, %rd177;
$L__BB6_303:
	mov.b64 	{%r916, %r921}, %rd830;
	mov.b32 	%r932, 8;
	mov.b32 	%r934, -1;
	// begin inline asm
	shfl.sync.down.b32 %r915, %r916, %r932, %r371, %r934;
	// end inline asm
	// begin inline asm
	shfl.sync.down.b32 %r920, %r921, %r932, %r371, %r934;
	// end inline asm
	// begin inline asm
	shfl.sync.down.b32 %r925, %r2113, %r932, %r371, %r934;
	// end inline asm
	// begin inline asm
	shfl.sync.down.b32 %r930, %r931, %r932, %r371, %r934;
	// end inline asm
	setp.gt.s32 	%p164, %r356, %r371;
	@%p164 bra 	$L__BB6_305;
	mov.b64 	%rd397, {%r915, %r920};
	add.s64 	%rd179, %rd830, %rd397;
	setp.eq.s64 	%p165, %rd830, 0;
	selp.b32 	%r935, %r925, 0, %p165;
	add.s32 	%r2113, %r935, %r2113;
	mov.u64 	%rd830, %rd179;
$L__BB6_305:
	mov.b64 	{%r937, %r942}, %rd830;
	mov.b32 	%r953, 16;
	mov.b32 	%r955, -1;
	// begin inline asm
	shfl.sync.down.b32 %r936, %r937, %r953, %r371, %r955;
	// end inline asm
	// begin inline asm
	shfl.sync.down.b32 %r941, %r942, %r953, %r371, %r955;
	// end inline asm
	// begin inline asm
	shfl.sync.down.b32 %r946, %r2113, %r953, %r371, %r955;
	// end inline asm
	// begin inline asm
	shfl.sync.down.b32 %r951, %r952, %r953, %r371, %r955;
	// end inline asm
	setp.gt.s32 	%p166, %r362, %r371;
	@%p166 bra 	$L__BB6_307;
	mov.b64 	%rd398, {%r936, %r941};
	add.s64 	%rd181, %rd830, %rd398;
	setp.eq.s64 	%p167, %rd830, 0;
	selp.b32 	%r956, %r946, 0, %p167;
	add.s32 	%r2113, %r956, %r2113;
	mov.u64 	%rd830, %rd181;
$L__BB6_307:
	add.s64 	%rd183, %rd830, %rd824;
	setp.eq.s64 	%p168, %rd824, 0;
	selp.b32 	%r957, %r2113, 0, %p168;
	add.s32 	%r2105, %r957, %r2105;
	add.s32 	%r2111, %r2111, -32;
	mov.u64 	%rd824, %rd183;
	bra.uni 	$L__BB6_294;
$L__BB6_308:
	setp.ne.s32 	%p103, %r252, 0;
	@%p103 bra 	$L__BB6_310;
	add.s64 	%rd321, %rd824, %rd155;
	setp.eq.s64 	%p104, %rd155, 0;
	selp.b32 	%r752, %r2105, 0, %p104;
	add.s32 	%r753, %r752, %r330;
	mov.b32 	%r754, 101;
	mov.b64 	%rd320, {%r753, %r754};
	add.s64 	%rd319, %rd157, 512;
	// begin inline asm
	st.relaxed.gpu.v2.u64 [%rd319], {%rd320, %rd321};
	// end inline asm
	st.shared.u64 	[_ZN6thrust24THRUST_300001_SM_1000_NS8cuda_cub4core6detail5shmemE+168], %rd824;
	st.shared.u32 	[_ZN6thrust24THRUST_300001_SM_1000_NS8cuda_cub4core6detail5shmemE+176], %r2105;
	st.shared.u64 	[_ZN6thrust24THRUST_300001_SM_1000_NS8cuda_cub4core6detail5shmemE+184], %rd321;
	st.shared.u32 	[_ZN6thrust24THRUST_300001_SM_1000_NS8cuda_cub4core6detail5shmemE+192], %r753;
$L__BB6_310:
	setp.ne.s32 	%p105, %r427, 0;
	@%p105 bra 	$L__BB6_312;
	st.shared.u64 	[_ZN6thrust24THRUST_300001_SM_1000_NS8cuda_cub4core6detail5shmemE+136], %rd824;
	st.shared.u32 	[_ZN6thrust24THRUST_300001_SM_1000_NS8cuda_cub4core6detail5shmemE+144], %r2105;
	mov.u64 	%rd834, %rd824;
	mov.u32 	%r2117, %r2105;
$L__BB6_312:
	setp.eq.s32 	%p106, %r252, 0;
	bar.sync 	0;
	@%p106 bra 	$L__BB6_314;
	ld.shared.u32 	%r755, [_ZN6thrust24THRUST_300001_SM_1000_NS8cuda_cub4core6detail5shmemE+144];
	ld.shared.u64 	%rd322, [_ZN6thrust24THRUST_300001_SM_1000_NS8cuda_cub4core6detail5shmemE+136];
	add.s64 	%rd185, %rd322, %rd834;
	setp.eq.s64 	%p107, %rd834, 0;
	selp.b32 	%r756, %r755, 0, %p107;
	add.s32 	%r2117, %r756, %r2117;
	mov.u64 	%rd834, %rd185;
$L__BB6_314:
	mul.lo.s32 	%r757, %r252, 9;
	cvt.u64.u32 	%rd323, %r757;
	setp.eq.s64 	%p108, %rd7, %rd323;
	setp.ne.s32 	%p109, %r2103, %r285;
	or.pred  	%p110, %p108, %p109;
	selp.u64 	%rd324, 1, 0, %p110;
	add.s64 	%rd187, %rd834, %rd324;
	selp.b32 	%r758, 0, %r2117, %p110;
	add.s32 	%r402, %r758, %r315;
	selp.u64 	%rd325, 1, 0, %p6;
	add.s64 	%rd326, %rd325, %rd324;
	add.s64 	%rd188, %rd326, %rd834;
	selp.b32 	%r759, 0, %r402, %p6;
	add.s32 	%r403, %r316, %r759;
	selp.u64 	%rd327, 1, 0, %p7;
	add.s64 	%rd189, %rd188, %rd327;
	selp.b32 	%r760, 0, %r403, %p7;
	add.s32 	%r404, %r317, %r760;
	add.s32 	%r761, %r757, 3;
	cvt.u64.u32 	%rd328, %r761;
	setp.eq.s64 	%p111, %rd7, %rd328;
	setp.ne.s32 	%p112, %r287, %r288;
	or.pred  	%p11, %p111, %p112;
	selp.u64 	%rd329, 1, 0, %p11;
	add.s64 	%rd190, %rd189, %rd329;
	selp.b32 	%r762, 0, %r404, %p11;
	add.s32 	%r405, %r318, %r762;
	selp.u64 	%rd330, 1, 0, %p8;
	add.s64 	%rd191, %rd190, %rd330;
	selp.b32 	%r763, 0, %r405, %p8;
	add.s32 	%r406, %r319, %r763;
	selp.u64 	%rd331, 1, 0, %p9;
	add.s64 	%rd192, %rd191, %rd331;
	selp.b32 	%r764, 0, %r406, %p9;
	add.s32 	%r407, %r320, %r764;
	selp.u64 	%rd332, 1, 0, %p10;
	add.s64 	%rd193, %rd192, %rd332;
	selp.b32 	%r765, 0, %r407, %p10;
	add.s32 	%r408, %r321, %r765;
	add.s32 	%r766, %r757, 7;
	cvt.u64.u32 	%rd333, %r766;
	setp.eq.s64 	%p113, %rd7, %rd333;
	setp.ne.s32 	%p114, %r291, %r292;
	or.pred  	%p115, %p113, %p114;
	selp.u64 	%rd334, 1, 0, %p115;
	add.s64 	%rd194, %rd193, %rd334;
	selp.b32 	%r767, 0, %r408, %p115;
	add.s32 	%r409, %r322, %r767;
	ld.shared.u64 	%rd195, [_ZN6thrust24THRUST_300001_SM_1000_NS8cuda_cub4core6detail5shmemE+200];
	ld.shared.u64 	%rd841, [_ZN6thrust24THRUST_300001_SM_1000_NS8cuda_cub4core6detail5shmemE+184];
	ld.shared.u32 	%r410, [_ZN6thrust24THRUST_300001_SM_1000_NS8cuda_cub4core6detail5shmemE+192];
	ld.shared.u64 	%rd197, [_ZN6thrust24THRUST_300001_SM_1000_NS8cuda_cub4core6detail5shmemE+168];
	setp.lt.s64 	%p116, %rd195, 257;
	@%p116 bra 	$L__BB6_340;
	bar.sync 	0;
	mul.lo.s32 	%r771, %r252, 9;
	cvt.u64.u32 	%rd365, %r771;
	setp.ne.s64 	%p132, %rd7, %rd365;
	setp.eq.s32 	%p133, %r2103, %r285;
	and.pred  	%p134, %p132, %p133;
	@%p134 bra 	$L__BB6_317;
	cvt.u32.u64 	%r772, %rd197;
	cvt.u32.u64 	%r773, %rd834;
	sub.s32 	%r774, %r773, %r772;
	shl.b32 	%r775, %r774, 3;
	mov.u32 	%r776, _ZN6thrust24THRUST_300001_SM_1000_NS8cuda_cub4core6detail5shmemE;
	add.s32 	%r777, %r776, %r775;
	st.shared.v2.u32 	[%r777], {%r2103, %r2117};
$L__BB6_317:
	not.pred 	%p135, %p6;
	@%p135 bra 	$L__BB6_319;
	cvt.u32.u64 	%r778, %rd197;
	cvt.u32.u64 	%r779, %rd187;
	sub.s32 	%r780, %r779, %r778;
	shl.b32 	%r781, %r780, 3;
	mov.u32 	%r782, _ZN6thrust24THRUST_300001_SM_1000_NS8cuda_cub4core6detail5shmemE;
	add.s32 	%r783, %r782, %r781;
	st.shared.v2.u32 	[%r783], {%r285, %r402};
$L__BB6_319:
	not.pred 	%p136, %p7;
	@%p136 bra 	$L__BB6_321;
	cvt.u32.u64 	%r784, %rd197;
	cvt.u32.u64 	%r785, %rd188;
	sub.s32 	%r786, %r785, %r784;
	shl.b32 	%r787, %r786, 3;
	mov.u32 	%r788, _ZN6thrust24THRUST_300001_SM_1000_NS8cuda_cub4core6detail5shmemE;
	add.s32 	%r789, %r788, %r787;
	st.shared.v2.u32 	[%r789], {%r286, %r403};
$L__BB6_321:
	not.pred 	%p137, %p11;
	@%p137 bra 	$L__BB6_323;
	cvt.u32.u64 	%r790, %rd197;
	cvt.u32.u64 	%r791, %rd189;
	sub.s32 	%r792, %r791, %r790;
	shl.b32 	%r793, %r792, 3;
	mov.u32 	%r794, _ZN6thrust24THRUST_300001_SM_1000_NS8cuda_cub4core6detail5shmemE;
	add.s32 	%r795, %r794, %r793;
	st.shared.v2.u32 	[%r795], {%r287, %r404};
$L__BB6_323:
	not.pred 	%p138, %p8;
	@%p138 bra 	$L__BB6_325;
	cvt.u32.u64 	%r796, %rd197;
	cvt.u32.u64 	%r797, %rd190;
	sub.s32 	%r798, %r797, %r796;
	shl.b32 	%r799, %r798, 3;
	mov.u32 	%r800, _ZN6thrust24THRUST_300001_SM_1000_NS8cuda_cub4core6detail5shmemE;
	add.s32 	%r801, %r800, %r799;
	st.shared.v2.u32 	[%r801], {%r288, %r405};
$L__BB6_325:
	not.pred 	%p139, %p9;
	@%p139 bra 	$L__BB6_327;
	cvt.u32.u64 	%r802, %rd197;
	cvt.u32.u64 	%r803, %rd191;
	sub.s32 	%r804, %r803, %r802;
	shl.b32 	%r805, %r804, 3;
	mov.u32 	%r806, _ZN6thrust24THRUST_300001_SM_1000_NS8cuda_cub4core6detail5shmemE;
	add.s32 	%r807, %r806, %r805;
	st.shared.v2.u32 	[%r807], {%r289, %r406};
$L__BB6_327:
	not.pred 	%p140, %p10;
	@%p140 bra 	$L__BB6_329;
	cvt.u32.u64 	%r808, %rd197;
	cvt.u32.u64 	%r809, %rd192;
	sub.s32 	%r810, %r809, %r808;
	shl.b32 	%r811, %r810, 3;
	mov.u32 	%r812, _ZN6thrust24THRUST_300001_SM_1000_NS8cuda_cub4core6detail5shmemE;
	add.s32 	%r813, %r812, %r811;
	st.shared.v2.u32 	[%r813], {%r290, %r407};
$L__BB6_329:
	mad.lo.s32 	%r814, %r252, 9, 7;
	cvt.u64.u32 	%rd366, %r814;
	setp.ne.s64 	%p141, %rd7, %rd366;
	setp.eq.s32 	%p142, %r291, %r292;
	and.pred  	%p143, %p141, %p142;
	@%p143 bra 	$L__BB6_331;
	cvt.u32.u64 	%r815, %rd197;
	cvt.u32.u64 	%r816, %rd193;
	sub.s32 	%r817, %r816, %r815;
	shl.b32 	%r818, %r817, 3;
	mov.u32 	%r819, _ZN6thrust24THRUST_300001_SM_1000_NS8cuda_cub4core6detail5shmemE;
	add.s32 	%r820, %r819, %r818;
	st.shared.v2.u32 	[%r820], {%r291, %r408};
$L__BB6_331:
	mad.lo.s32 	%r821, %r252, 9, 8;
	cvt.u64.u32 	%rd367, %r821;
	setp.ne.s64 	%p144, %rd7, %rd367;
	setp.eq.s32 	%p145, %r292, %r293;
	and.pred  	%p146, %p144, %p145;
	@%p146 bra 	$L__BB6_333;
	cvt.u32.u64 	%r822, %rd197;
	cvt.u32.u64 	%r823, %rd194;
	sub.s32 	%r824, %r823, %r822;
	shl.b32 	%r825, %r824, 3;
	mov.u32 	%r826, _ZN6thrust24THRUST_300001_SM_1000_NS8cuda_cub4core6detail5shmemE;
	add.s32 	%r827, %r826, %r825;
	st.shared.v2.u32 	[%r827], {%r292, %r409};
$L__BB6_333:
	bar.sync 	0;
	cvt.u64.u32 	%rd840, %r252;
	setp.le.u64 	%p147, %rd195, %rd840;
	@%p147 bra 	$L__BB6_358;
	not.b64 	%rd368, %rd840;
	add.s64 	%rd199, %rd195, %rd368;
	shr.u64 	%rd369, %rd199, 8;
	add.s64 	%rd370, %rd369, 1;
	and.b64  	%rd836, %rd370, 3;
	and.b64  	%rd371, %rd199, 768;
	setp.eq.s64 	%p148, %rd371, 768;
	@%p148 bra 	$L__BB6_337;
	add.s64 	%rd372, %rd197, %rd840;
	shl.b64 	%rd373, %rd372, 2;
	add.s64 	%rd838, %rd5, %rd373;
	add.s64 	%rd837, %rd4, %rd373;
	shl.b32 	%r828, %r252, 3;
	mov.u32 	%r829, _ZN6thrust24THRUST_300001_SM_1000_NS8cuda_cub4core6detail5shmemE;
	add.s32 	%r2119, %r829, %r828;
	shl.b64 	%rd374, %rd836, 8;
	add.s64 	%rd840, %rd374, %rd840;
$L__BB6_336:
	.pragma "nounroll";
	ld.shared.v2.u32 	{%r830, %r831}, [%r2119];
	st.global.u32 	[%rd837], %r830;
	st.global.u32 	[%rd838], %r831;
	add.s64 	%rd838, %rd838, 1024;
	add.s64 	%rd837, %rd837, 1024;
	add.s32 	%r2119, %r2119, 2048;
	add.s64 	%rd836, %rd836, -1;
	setp.ne.s64 	%p149, %rd836, 0;
	@%p149 bra 	$L__BB6_336;
$L__BB6_337:
	setp.lt.u64 	%p150, %rd199, 768;
	@%p150 bra 	$L__BB6_358;
	mov.u32 	%r834, _ZN6thrust24THRUST_300001_SM_1000_NS8cuda_cub4core6detail5shmemE;
$L__BB6_339:
	cvt.u32.u64 	%r832, %rd840;
	add.s64 	%rd375, %rd840, %rd197;
	shl.b32 	%r833, %r832, 3;
	add.s32 	%r835, %r834, %r833;
	ld.shared.v2.u32 	{%r836, %r837}, [%r835];
	shl.b64 	%rd376, %rd375, 2;
	add.s64 	%rd377, %rd4, %rd376;
	st.global.u32 	[%rd377], %r836;
	add.s64 	%rd378, %rd5, %rd376;
	st.global.u32 	[%rd378], %r837;
	and.b64  	%rd379, %rd840, 4294967295;
	add.s64 	%rd380, %rd197, %rd379;
	ld.shared.v2.u32 	{%r838, %r839}, [%r835+2048];
	shl.b64 	%rd381, %rd380, 2;
	add.s64 	%rd382, %rd4, %rd381;
	st.global.u32 	[%rd382+1024], %r838;
	add.s64 	%rd383, %rd5, %rd381;
	st.global.u32 	[%rd383+1024], %r839;
	ld.shared.v2.u32 	{%r840, %r841}, [%r835+4096];
	st.global.u32 	[%rd382+2048], %r840;
	st.global.u32 	[%rd383+2048], %r841;
	ld.shared.v2.u32 	{%r842, %r843}, [%r835+6144];
	st.global.u32 	[%rd382+3072], %r842;
	st.global.u32 	[%rd383+3072], %r843;
	add.s64 	%rd384, %rd840, 1024;
	and.b64  	%rd840, %rd384, 4294967295;
	setp.gt.u64 	%p151, %rd195, %rd840;
	@%p151 bra 	$L__BB6_339;
	bra.uni 	$L__BB6_358;
$L__BB6_340:
	mul.lo.s32 	%r768, %r252, 9;
	cvt.u64.u32 	%rd335, %r768;
	setp.ne.s64 	%p117, %rd7, %rd335;
	setp.eq.s32 	%p118, %r2103, %r285;
	and.pred  	%p119, %p117, %p118;
	@%p119 bra 	$L__BB6_342;
	shl.b64 	%rd336, %rd834, 2;
	add.s64 	%rd337, %rd4, %rd336;
	st.global.u32 	[%rd337], %r2103;
	add.s64 	%rd338, %rd5, %rd336;
	st.global.u32 	[%rd338], %r2117;
$L__BB6_342:
	not.pred 	%p120, %p6;
	@%p120 bra 	$L__BB6_344;
	shl.b64 	%rd339, %rd187, 2;
	add.s64 	%rd340, %rd4, %rd339;
	st.global.u32 	[%rd340], %r285;
	add.s64 	%rd341, %rd5, %rd339;
	st.global.u32 	[%rd341], %r402;
$L__BB6_344:
	not.pred 	%p121, %p7;
	@%p121 bra 	$L__BB6_346;
	shl.b64 	%rd342, %rd188, 2;
	add.s64 	%rd343, %rd4, %rd342;
	st.global.u32 	[%rd343], %r286;
	add.s64 	%rd344, %rd5, %rd342;
	st.global.u32 	[%rd344], %r403;
$L__BB6_346:
	not.pred 	%p122, %p11;
	@%p122 bra 	$L__BB6_348;
	shl.b64 	%rd345, %rd189, 2;
	add.s64 	%rd346, %rd4, %rd345;
	st.global.u32 	[%rd346], %r287;
	add.s64 	%rd347, %rd5, %rd345;
	st.global.u32 	[%rd347], %r404;
$L__BB6_348:
	not.pred 	%p123, %p8;
	@%p123 bra 	$L__BB6_350;
	shl.b64 	%rd348, %rd190, 2;
	add.s64 	%rd349, %rd4, %rd348;
	st.global.u32 	[%rd349], %r288;
	add.s64 	%rd350, %rd5, %rd348;
	st.global.u32 	[%rd350], %r405;
$L__BB6_350:
	not.pred 	%p124, %p9;
	@%p124 bra 	$L__BB6_352;
	shl.b64 	%rd351, %rd191, 2;
	add.s64 	%rd352, %rd4, %rd351;
	st.global.u32 	[%rd352], %r289;
	add.s64 	%rd353, %rd5, %rd351;
	st.global.u32 	[%rd353], %r406;
$L__BB6_352:
	not.pred 	%p125, %p10;
	@%p125 bra 	$L__BB6_354;
	shl.b64 	%rd354, %rd192, 2;
	add.s64 	%rd355, %rd4, %rd354;
	st.global.u32 	[%rd355], %r290;
	add.s64 	%rd356, %rd5, %rd354;
	st.global.u32 	[%rd356], %r407;
$L__BB6_354:
	mad.lo.s32 	%r769, %r252, 9, 7;
	cvt.u64.u32 	%rd357, %r769;
	setp.ne.s64 	%p126, %rd7, %rd357;
	setp.eq.s32 	%p127, %r291, %r292;
	and.pred  	%p128, %p126, %p127;
	@%p128 bra 	$L__BB6_356;
	shl.b64 	%rd358, %rd193, 2;
	add.s64 	%rd359, %rd4, %rd358;
	st.global.u32 	[%rd359], %r291;
	add.s64 	%rd360, %rd5, %rd358;
	st.global.u32 	[%rd360], %r408;
$L__BB6_356:
	mad.lo.s32 	%r770, %r252, 9, 8;
	cvt.u64.u32 	%rd361, %r770;
	setp.ne.s64 	%p129, %rd7, %rd361;
	setp.eq.s32 	%p130, %r292, %r293;
	and.pred  	%p131, %p129, %p130;
	@%p131 bra 	$L__BB6_358;
	shl.b64 	%rd362, %rd194, 2;
	add.s64 	%rd363, %rd4, %rd362;
	st.global.u32 	[%rd363], %r292;
	add.s64 	%rd364, %rd5, %rd362;
	st.global.u32 	[%rd364], %r409;
$L__BB6_358:
	setp.ne.s32 	%p152, %r252, 255;
	@%p152 bra 	$L__BB6_362;
	setp.ne.s64 	%p153, %rd7, 2304;
	@%p153 bra 	$L__BB6_361;
	shl.b64 	%rd385, %rd841, 2;
	add.s64 	%rd386, %rd4, %rd385;
	st.global.u32 	[%rd386], %r293;
	add.s64 	%rd387, %rd5, %rd385;
	st.global.u32 	[%rd387], %r410;
	add.s64 	%rd841, %rd841, 1;
$L__BB6_361:
	ld.param.u64 	%rd790, [_ZN6thrust24THRUST_300001_SM_1000_NS8cuda_cub4core6detail13_kernel_agentINS1_15__reduce_by_key16ReduceByKeyAgentINS0_6detail15normal_iteratorINS0_10device_ptrIiEEEESB_SB_SB_N4cuda3std3__48equal_toIiEENSE_4plusIiEEPllEEJSB_SB_SB_SB_SJ_N3cub18CUB_300001_SM_100024ReduceByKeyScanTileStateIilLb1EEESG_SI_llEEEvDpT0__param_4];
	cvta.to.global.u64 	%rd388, %rd790;
	st.global.u64 	[%rd388], %rd841;
$L__BB6_362:
	ret;

}
	// .globl	_ZN3cub18CUB_300001_SM_10006detail11EmptyKernelIvEEvv
.visible .entry _ZN3cub18CUB_300001_SM_10006detail11EmptyKernelIvEEvv()
{


	ret;

}
	// .globl	_ZN3cub18CUB_300001_SM_10006detail8for_each13static_kernelINS2_12policy_hub_t12policy_500_tEmN6thrust24THRUST_300001_SM_1000_NS8cuda_cub20__uninitialized_fill7functorINS7_10device_ptrIiEEiEEEEvT0_T1_
.visible .entry _ZN3cub18CUB_300001_SM_10006detail8for_each13static_kernelINS2_12policy_hub_t12policy_500_tEmN6thrust24THRUST_300001_SM_1000_NS8cuda_cub20__uninitialized_fill7functorINS7_10device_ptrIiEEiEEEEvT0_T1_(
	.param .u64 _ZN3cub18CUB_300001_SM_10006detail8for_each13static_kernelINS2_12policy_hub_t12policy_500_tEmN6thrust24THRUST_300001_SM_1000_NS8cuda_cub20__uninitialized_fill7functorINS7_10device_ptrIiEEiEEEEvT0_T1__param_0,
	.param .align 8 .b8 _ZN3cub18CUB_300001_SM_10006detail8for_each13static_kernelINS2_12policy_hub_t12policy_500_tEmN6thrust24THRUST_300001_SM_1000_NS8cuda_cub20__uninitialized_fill7functorINS7_10device_ptrIiEEiEEEEvT0_T1__param_1[16]
)
.maxntid 256
{
	.reg .pred 	%p<4>;
	.reg .b16 	%rs<5>;
	.reg .b32 	%r<12>;
	.reg .b64 	%rd<16>;

	ld.param.u32 	%r3, [_ZN3cub18CUB_300001_SM_10006detail8for_each13static_kernelINS2_12policy_hub_t12policy_500_tEmN6thrust24THRUST_300001_SM_1000_NS8cuda_cub20__uninitialized_fill7functorINS7_10device_ptrIiEEiEEEEvT0_T1__param_1+8];
	ld.param.u64 	%rd4, [_ZN3cub18CUB_300001_SM_10006detail8for_each13static_kernelINS2_12policy_hub_t12policy_500_tEmN6thrust24THRUST_300001_SM_1000_NS8cuda_cub20__uninitialized_fill7functorINS7_10device_ptrIiEEiEEEEvT0_T1__param_1];
	ld.param.u64 	%rd5, [_ZN3cub18CUB_300001_SM_10006detail8for_each13static_kernelINS2_12policy_hub_t12policy_500_tEmN6thrust24THRUST_300001_SM_1000_NS8cuda_cub20__uninitialized_fill7functorINS7_10device_ptrIiEEiEEEEvT0_T1__param_0];
	mov.u32 	%r9, %ctaid.x;
	mul.wide.u32 	%rd1, %r9, 512;
	sub.s64 	%rd2, %rd5, %rd1;
	setp.lt.u64 	%p1, %rd2, 512;
	@%p1 bra 	$L__BB8_2;
	mov.u32 	%r11, %tid.x;
	cvta.to.global.u64 	%rd11, %rd4;
	cvt.u64.u32 	%rd12, %r11;
	add.s64 	%rd13, %rd1, %rd12;
	shl.b64 	%rd14, %rd13, 2;
	add.s64 	%rd15, %rd11, %rd14;
	st.global.u32 	[%rd15], %r3;
	st.global.u32 	[%rd15+1024], %r3;
	bra.uni 	$L__BB8_6;
$L__BB8_2:
	cvta.to.global.u64 	%rd6, %rd4;
	mov.u32 	%r2, %tid.x;
	cvt.u64.u32 	%rd7, %r2;
	setp.le.u64 	%p2, %rd2, %rd7;
	add.s64 	%rd8, %rd1, %rd7;
	shl.b64 	%rd9, %rd8, 2;
	add.s64 	%rd3, %rd6, %rd9;
	@%p2 bra 	$L__BB8_4;
	st.global.u32 	[%rd3], %r3;
$L__BB8_4:
	add.s32 	%r10, %r2, 256;
	cvt.u64.u32 	%rd10, %r10;
	setp.le.u64 	%p3, %rd2, %rd10;
	@%p3 bra 	$L__BB8_6;
	st.global.u32 	[%rd3+1024], %r3;
$L__BB8_6:
	ret;

}
	// .globl	_ZN3cub18CUB_300001_SM_10006detail10radix_sort31DeviceRadixSortSingleTileKernelINS1_5radix10policy_hubIiiyE10Policy1000ELNS0_9SortOrderE0EiiyNS1_21identity_decomposer_tEEEvPKT1_PSA_PKT2_PSE_T3_iiT4_
.visible .entry _ZN3cub18CUB_300001_SM_10006detail10radix_sort31DeviceRadixSortSingleTileKernelINS1_5radix10policy_hubIiiyE10Policy1000ELNS0_9SortOrderE0EiiyNS1_21identity_decomposer_tEEEvPKT1_PSA_PKT2_PSE_T3_iiT4_(
	.param .u64 .ptr .align 1 _ZN3cub18CUB_300001_SM_10006detail10radix_sort31DeviceRadixSortSingleTileKernelINS1_5radix10policy_hubIiiyE10Policy1000ELNS0_9SortOrderE0EiiyNS1_21identity_decomposer_tEEEvPKT1_PSA_PKT2_PSE_T3_iiT4__param_0,
	.param .u64 .ptr .align 1 _ZN3cub18CUB_300001_SM_10006detail10radix_sort31DeviceRadixSortSingleTileKernelINS1_5radix10policy_hubIiiyE10Policy1000ELNS0_9SortOrderE0EiiyNS1_21identity_decomposer_tEEEvPKT1_PSA_PKT2_PSE_T3_iiT4__param_1,
	.param .u64 .ptr .align 1 _ZN3cub18CUB_300001_SM_10006detail10radix_sort31DeviceRadixSortSingleTileKernelINS1_5radix10policy_hubIiiyE10Policy1000ELNS0_9SortOrderE0EiiyNS1_21identity_decomposer_tEEEvPKT1_PSA_PKT2_PSE_T3_iiT4__param_2,
	.param .u64 .ptr .align 1 _ZN3cub18CUB_300001_SM_10006detail10radix_sort31DeviceRadixSortSingleTileKernelINS1_5radix10policy_hubIiiyE10Policy1000ELNS0_9SortOrderE0EiiyNS1_21identity_decomposer_tEEEvPKT1_PSA_PKT2_PSE_T3_iiT4__param_3,
	.param .u64 _ZN3cub18CUB_300001_SM_10006detail10radix_sort31DeviceRadixSortSingleTileKernelINS1_5radix10policy_hubIiiyE10Policy1000ELNS0_9SortOrderE0EiiyNS1_21identity_decomposer_tEEEvPKT1_PSA_PKT2_PSE_T3_iiT4__param_4,
	.param .u32 _ZN3cub18CUB_300001_SM_10006detail10radix_sort31DeviceRadixSortSingleTileKernelINS1_5radix10policy_hubIiiyE10Policy1000ELNS0_9SortOrderE0EiiyNS1_21identity_decomposer_tEEEvPKT1_PSA_PKT2_PSE_T3_iiT4__param_5,
	.param .u32 _ZN3cub18CUB_300001_SM_10006detail10radix_sort31DeviceRadixSortSingleTileKernelINS1_5radix10policy_hubIiiyE10Policy1000ELNS0_9SortOrderE0EiiyNS1_21identity_decomposer_tEEEvPKT1_PSA_PKT2_PSE_T3_iiT4__param_6,
	.param .align 1 .b8 _ZN3cub18CUB_300001_SM_10006detail10radix_sort31DeviceRadixSortSingleTileKernelINS1_5radix10policy_hubIiiyE10Policy1000ELNS0_9SortOrderE0EiiyNS1_21identity_decomposer_tEEEvPKT1_PSA_PKT2_PSE_T3_iiT4__param_7[1]
)
.maxntid 256
.minnctapersm 1
{
	.reg .pred 	%p<73>;
	.reg .b16 	%rs<39>;
	.reg .b32 	%r<900>;
	.reg .b64 	%rd<37>;
	// demoted variable
	.shared .align 16 .b8 _ZZN3cub18CUB_300001_SM_10006detail10radix_sort31DeviceRadixSortSingleTileKernelINS1_5radix10policy_hubIiiyE10Policy1000ELNS0_9SortOrderE0EiiyNS1_21identity_decomposer_tEEEvPKT1_PSA_PKT2_PSE_T3_iiT4_E12temp_storage[33856];
	ld.param.u64 	%rd10, [_ZN3cub18CUB_300001_SM_10006detail10radix_sort31DeviceRadixSortSingleTileKernelINS1_5radix10policy_hubIiiyE10Policy1000ELNS0_9SortOrderE0EiiyNS1_21identity_decomposer_tEEEvPKT1_PSA_PKT2_PSE_T3_iiT4__param_0];
	ld.param.u64 	%rd6, [_ZN3cub18CUB_300001_SM_10006detail10radix_sort31DeviceRadixSortSingleTileKernelINS1_5radix10policy_hubIiiyE10Policy1000ELNS0_9SortOrderE0EiiyNS1_21identity_decomposer_tEEEvPKT1_PSA_PKT2_PSE_T3_iiT4__param_1];
	ld.param.u64 	%rd7, [_ZN3cub18CUB_300001_SM_10006detail10radix_sort31DeviceRadixSortSingleTileKernelINS1_5radix10policy_hubIiiyE10Policy1000ELNS0_9SortOrderE0EiiyNS1_21identity_decomposer_tEEEvPKT1_PSA_PKT2_PSE_T3_iiT4__param_2];
	ld.param.u64 	%rd8, [_ZN3cub18CUB_300001_SM_10006detail10radix_sort31DeviceRadixSortSingleTileKernelINS1_5radix10policy_hubIiiyE10Policy1000ELNS0_9SortOrderE0EiiyNS1_21identity_decomposer_tEEEvPKT1_PSA_PKT2_PSE_T3_iiT4__param_3];
	ld.param.u64 	%rd9, [_ZN3cub18CUB_300001_SM_10006detail10radix_sort31DeviceRadixSortSingleTileKernelINS1_5radix10policy_hubIiiyE10Policy1000ELNS0_9SortOrderE0EiiyNS1_21identity_decomposer_tEEEvPKT1_PSA_PKT2_PSE_T3_iiT4__param_4];
	ld.param.u32 	%r303, [_ZN3cub18CUB_300001_SM_10006detail10radix_sort31DeviceRadixSortSingleTileKernelINS1_5radix10policy_hubIiiyE10Policy1000ELNS0_9SortOrderE0EiiyNS1_21identity_decomposer_tEEEvPKT1_PSA_PKT2_PSE_T3_iiT4__param_5];
	ld.param.u32 	%r304, [_ZN3cub18CUB_300001_SM_10006detail10radix_sort31DeviceRadixSortSingleTileKernelINS1_5radix10policy_hubIiiyE10Policy1000ELNS0_9SortOrderE0EiiyNS1_21identity_decomposer_tEEEvPKT1_PSA_PKT2_PSE_T3_iiT4__param_6];
	cvta.to.global.u64 	%rd11, %rd10;
	cvt.u32.u64 	%r1, %rd9;
	mov.u32 	%r2, %tid.x;
	mul.lo.s32 	%r3, %r2, 19;
	setp.ge.s32 	%p1, %r3, %r1;
	mul.wide.u32 	%rd12, %r3, 4;
	add.s64 	%rd1, %rd11, %rd12;
	mov.b32 	%r878, -1;
	@%p1 bra 	$L__BB9_2;
	ld.global.u32 	%r306, [%rd1];
	xor.b32  	%r878, %r306, -2147483648;
$L__BB9_2:
	add.s32 	%r6, %r3, 1;
	setp.ge.s32 	%p2, %r6, %r1;
	mov.b32 	%r877, -1;
	@%p2 bra 	$L__BB9_4;
	ld.global.u32 	%r308, [%rd1+4];
	xor.b32  	%r877, %r308, -2147483648;
$L__BB9_4:
	add.s32 	%r9, %r3, 2;
	setp.ge.s32 	%p3, %r9, %r1;
	mov.b32 	%r876, -1;
	@%p3 bra 	$L__BB9_6;
	ld.global.u32 	%r310, [%rd1+8];
	xor.b32  	%r876, %r310, -2147483648;
$L__BB9_6:
	add.s32 	%r12, %r3, 3;
	setp.ge.s32 	%p4, %r12, %r1;
	mov.b32 	%r875, -1;
	@%p4 bra 	$L__BB9_8;
	ld.global.u32 	%r312, [%rd1+12];
	xor.b32  	%r875, %r312, -2147483648;
$L__BB9_8:
	add.s32 	%r15, %r3, 4;
	setp.ge.s32 	%p5, %r15, %r1;
	mov.b32 	%r874, -1;
	@%p5 bra 	$L__BB9_10;
	ld.global.u32 	%r314, [%rd1+16];
	xor.b32  	%r874, %r314, -2147483648;
$L__BB9_10:
	add.s32 	%r18, %r3, 5;
	setp.ge.s32 	%p6, %r18, %r1;
	mov.b32 	%r873, -1;
	@%p6 bra 	$L__BB9_12;
	ld.global.u32 	%r316, [%rd1+20];
	xor.b32  	%r873, %r316, -2147483648;
$L__BB9_12:
	add.s32 	%r21, %r3, 6;
	setp.ge.s32 	%p7, %r21, %r1;
	mov.b32 	%r872, -1;
	@%p7 bra 	$L__BB9_14;
	ld.global.u32 	%r318, [%rd1+24];
	xor.b32  	%r872, %r318, -2147483648;
$L__BB9_14:
	add.s32 	%r24, %r3, 7;
	setp.ge.s32 	%p8, %r24, %r1;
	mov.b32 	%r871, -1;
	@%p8 bra 	$L__BB9_16;
	ld.global.u32 	%r320, [%rd1+28];
	xor.b32  	%r871, %r320, -2147483648;
$L__BB9_16:
	add.s32 	%r27, %r3, 8;
	setp.ge.s32 	%p9, %r27, %r1;
	mov.b32 	%r870, -1;
	@%p9 bra 	$L__BB9_18;
	ld.global.u32 	%r322, [%rd1+32];
	xor.b32  	%r870, %r322, -2147483648;
$L__BB9_18:
	add.s32 	%r30, %r3, 9;
	setp.ge.s32 	%p10, %r30, %r1;
	mov.b32 	%r869, -1;
	@%p10 bra 	$L__BB9_20;
	ld.global.u32 	%r324, [%rd1+36];
	xor.b32  	%r869, %r324, -2147483648;
$L__BB9_20:
	add.s32 	%r33, %r3, 10;
	setp.ge.s32 	%p11, %r33, %r1;
	mov.b32 	%r868, -1;
	@%p11 bra 	$L__BB9_22;
	ld.global.u32 	%r326, [%rd1+40];
	xor.b32  	%r868, %r326, -2147483648;
$L__BB9_22:
	add.s32 	%r36, %r3, 11;
	setp.ge.s32 	%p12, %r36, %r1;
	mov.b32 	%r867, -1;
	@%p12 bra 	$L__BB9_24;
	ld.global.u32 	%r328, [%rd1+44];
	xor.b32  	%r867, %r328, -2147483648;
$L__BB9_24:
	add.s32 	%r39, %r3, 12;
	setp.ge.s32 	%p13, %r39, %r1;
	mov.b32 	%r866, -1;
	@%p13 bra 	$L__BB9_26;
	ld.global.u32 	%r330, [%rd1+48];
	xor.b32  	%r866, %r330, -2147483648;
$L__BB9_26:
	add.s32 	%r42, %r3, 13;
	setp.ge.s32 	%p14, %r42, %r1;
	mov.b32 	%r865, -1;
	@%p14 bra 	$L__BB9_28;
	ld.global.u32 	%r332, [%rd1+52];
	xor.b32  	%r865, %r332, -2147483648;
$L__BB9_28:
	add.s32 	%r45, %r3, 14;
	setp.ge.s32 	%p15, %r45, %r1;
	mov.b32 	%r864, -1;
	@%p15 bra 	$L__BB9_30;
	ld.global.u32 	%r334, [%rd1+56];
	xor.b32  	%r864, %r334, -2147483648;
$L__BB9_30:
	add.s32 	%r48, %r3, 15;
	setp.ge.s32 	%p16, %r48, %r1;
	mov.b32 	%r863, -1;
	@%p16 bra 	$L__BB9_32;
	ld.global.u32 	%r336, [%rd1+60];
	xor.b32  	%r863, %r336, -2147483648;
$L__BB9_32:
	add.s32 	%r51, %r3, 16;
	setp.ge.s32 	%p17, %r51, %r1;
	mov.b32 	%r862, -1;
	@%p17 bra 	$L__BB9_34;
	ld.global.u32 	%r338, [%rd1+64];
	xor.b32  	%r862, %r338, -2147483648;
$L__BB9_34:
	add.s32 	%r54, %r3, 17;
	setp.ge.s32 	%p18, %r54, %r1;
	mov.b32 	%r861, -1;
	@%p18 bra 	$L__BB9_36;
	ld.global.u32 	%r340, [%rd1+68];
	xor.b32  	%r861, %r340, -2147483648;
$L__BB9_36:
	add.s32 	%r57, %r3, 18;
	setp.ge.s32 	%p19, %r57, %r1;
	mov.b32 	%r860, -1;
	@%p19 bra 	$L__BB9_38;
	ld.global.u32 	%r342, [%rd1+72];
	xor.b32  	%r860, %r342, -2147483648;
$L__BB9_38:
	bar.sync 	0;
	mov.b64 	{%r344, %r345}, %rd9;
	shfl.sync.idx.b32	%r60|%p20, %r344, 0, 31, -1;
	shfl.sync.idx.b32	%r346|%p21, %r345, 0, 31, -1;
	mov.b64 	%rd2, {%r60, %r346};
	setp.ge.s32 	%p22, %r3, %r60;
	cvta.to.global.u64 	%rd13, %rd7;
	add.s64 	%rd3, %rd13, %rd12;
	@%p22 bra 	$L__BB9_40;
	ld.global.u32 	%r897, [%rd3];
$L__BB9_40:
	setp.ge.s32 	%p23, %r6, %r60;
	@%p23 bra 	$L__BB9_42;
	ld.global.u32 	%r896, [%rd3+4];
$L__BB9_42:
	setp.ge.s32 	%p24, %r9, %r60;
	@%p24 bra 	$L__BB9_44;
	ld.global.u32 	%r895, [%rd3+8];
$L__BB9_44:
	setp.ge.s32 	%p25, %r12, %r60;
	@%p25 bra 	$L__BB9_46;
	ld.global.u32 	%r894, [%rd3+12];
$L__BB9_46:
	setp.ge.s32 	%p26, %r15, %r60;
	@%p26 bra 	$L__BB9_48;
	ld.global.u32 	%r893, [%rd3+16];
$L__BB9_48:
	setp.ge.s32 	%p27, %r18, %r60;
	@%p27 bra 	$L__BB9_50;
	ld.global.u32 	%r892, [%rd3+20];
$L__BB9_50:
	setp.ge.s32 	%p28, %r21, %r60;
	@%p28 bra 	$L__BB9_52;
	ld.global.u32 	%r891, [%rd3+24];
$L__BB9_52:
	setp.ge.s32 	%p29, %r24, %r60;
	@%p29 bra 	$L__BB9_54;
	ld.global.u32 	%r890, [%rd3+28];
$L__BB9_54:
	setp.ge.s32 	%p30, %r27, %r60;
	@%p30 bra 	$L__BB9_56;
	ld.global.u32 	%r889, [%rd3+32];
$L__BB9_56:
	setp.ge.s32 	%p31, %r30, %r60;
	@%p31 bra 	$L__BB9_58;
	ld.global.u32 	%r888, [%rd3+36];
$L__BB9_58:
	setp.ge.s32 	%p32, %r33, %r60;
	@%p32 bra 	$L__BB9_60;
	ld.global.u32 	%r887, [%rd3+40];
$L__BB9_60:
	setp.ge.s32 	%p33, %r36, %r60;
	@%p33 bra 	$L__BB9_62;
	ld.global.u32 	%r886, [%rd3+44];
$L__BB9_62:
	setp.ge.s32 	%p34, %r39, %r60;
	@%p34 bra 	$L__BB9_64;
	ld.global.u32 	%r885, [%rd3+48];
$L__BB9_64:
	setp.ge.s32 	%p35, %r42, %r60;
	@%p35 bra 	$L__BB9_66;
	ld.global.u32 	%r884, [%rd3+52];
$L__BB9_66:
	setp.ge.s32 	%p36, %r45, %r60;
	@%p36 bra 	$L__BB9_68;
	ld.global.u32 	%r883, [%rd3+56];
$L__BB9_68:
	setp.ge.s32 	%p37, %r48, %r60;
	@%p37 bra 	$L__BB9_70;
	ld.global.u32 	%r882, [%rd3+60];
$L__BB9_70:
	setp.ge.s32 	%p38, %r51, %r60;
	@%p38 bra 	$L__BB9_72;
	ld.global.u32 	%r881, [%rd3+64];
$L__BB9_72:
	setp.ge.s32 	%p39, %r54, %r60;
	@%p39 bra 	$L__BB9_74;
	ld.global.u32 	%r880, [%rd3+68];
$L__BB9_74:
	setp.ge.s32 	%p40, %r57, %r60;
	@%p40 bra 	$L__BB9_76;
	ld.global.u32 	%r879, [%rd3+72];
$L__BB9_76:
	bar.sync 	0;
	shr.u32 	%r99, %r2, 5;
	shl.b32 	%r366, %r2, 2;
	mov.u32 	%r367, _ZZN3cub18CUB_300001_SM_10006detail10radix_sort31DeviceRadixSortSingleTileKernelINS1_5radix10policy_hubIiiyE10Policy1000ELNS0_9SortOrderE0EiiyNS1_21identity_decomposer_tEEEvPKT1_PSA_PKT2_PSE_T3_iiT4_E12temp_storage;
	add.s32 	%r100, %r367, %r366;
	shl.b32 	%r368, %r2, 7;
	add.s32 	%r101, %r100, %r368;
	shl.b32 	%r369, %r99, 2;
	add.s32 	%r370, %r367, %r369;
	add.s32 	%r102, %r370, 33792;
	mad.lo.s32 	%r103, %r2, -56, %r101;
	add.s32 	%r859, %r303, 6;
	sub.s32 	%r858, %r304, %r303;
$L__BB9_77:
	add.s32 	%r430, %r859, -6;
	min.s32 	%r373, %r858, 6;
	mov.b32 	%r459, 0;
	st.shared.u32 	[%r100], %r459;
	st.shared.u32 	[%r100+1024], %r459;
	st.shared.u32 	[%r100+2048], %r459;
	st.shared.u32 	[%r100+3072], %r459;
	st.shared.u32 	[%r100+4096], %r459;
	st.shared.u32 	[%r100+5120], %r459;
	st.shared.u32 	[%r100+6144], %r459;
	st.shared.u32 	[%r100+7168], %r459;
	st.shared.u32 	[%r100+8192], %r459;
	st.shared.u32 	[%r100+9216], %r459;
	st.shared.u32 	[%r100+10240], %r459;
	st.shared.u32 	[%r100+11264], %r459;
	st.shared.u32 	[%r100+12288], %r459;
	st.shared.u32 	[%r100+13312], %r459;
	st.shared.u32 	[%r100+14336], %r459;
	st.shared.u32 	[%r100+15360], %r459;
	st.shared.u32 	[%r100+16384], %r459;
	st.shared.u32 	[%r100+17408], %r459;
	st.shared.u32 	[%r100+18432], %r459;
	st.shared.u32 	[%r100+19456], %r459;
	st.shared.u32 	[%r100+20480], %r459;
	st.shared.u32 	[%r100+21504], %r459;
	st.shared.u32 	[%r100+22528], %r459;
	st.shared.u32 	[%r100+23552], %r459;
	st.shared.u32 	[%r100+24576], %r459;
	st.shared.u32 	[%r100+25600], %r459;
	st.shared.u32 	[%r100+26624], %r459;
	st.shared.u32 	[%r100+27648], %r459;
	st.shared.u32 	[%r100+28672], %r459;
	st.shared.u32 	[%r100+29696], %r459;
	st.shared.u32 	[%r100+30720], %r459;
	st.shared.u32 	[%r100+31744], %r459;
	st.shared.u32 	[%r100+32768], %r459;
	// begin inline asm
	bmsk.clamp.b32 %r371, %r459, %r373;
	// end inline asm
	// begin inline asm
	shr.b32 %r374, %r878, %r430;
	// end inline asm
	and.b32  	%r462, %r371, %r374;
	shl.b32 	%r463, %r462, 10;
	and.b32  	%r464, %r463, 31744;
	add.s32 	%r465, %r100, %r464;
	shr.u32 	%r466, %r462, 4;
	and.b32  	%r467, %r466, 268435454;
	add.s32 	%r147, %r465, %r467;
	ld.shared.u16 	%rs1, [%r147];
	add.s16 	%rs20, %rs1, 1;
	st.shared.u16 	[%r147], %rs20;
	// begin inline asm
	shr.b32 %r377, %r877, %r430;
	// end inline asm
	and.b32  	%r468, %r371, %r377;
	shl.b32 	%r469, %r468, 10;
	and.b32  	%r470, %r469, 31744;
	add.s32 	%r471, %r100, %r470;
	shr.u32 	%r472, %r468, 4;
	and.b32  	%r473, %r472, 268435454;
	add.s32 	%r148, %r471, %r473;
	ld.shared.u16 	%rs2, [%r148];
	add.s16 	%rs21, %rs2, 1;
	st.shared.u16 	[%r148], %rs21;
	// begin inline asm
	shr.b32 %r380, %r876, %r430;
	// end inline asm
	and.b32  	%r474, %r371, %r380;
	shl.b32 	%r475, %r474, 10;
	and.b32  	%r476, %r475, 31744;
	add.s32 	%r477, %r100, %r476;
	shr.u32 	%r478, %r474, 4;
	and.b32  	%r479, %r478, 268435454;
	add.s32 	%r149, %r477, %r479;
	ld.shared.u16 	%rs3, [%r149];
	add.s16 	%rs22, %rs3, 1;
	st.shared.u16 	[%r149], %rs22;
	// begin inline asm
	shr.b32 %r383, %r875, %r430;
	// end inline asm
	and.b32  	%r480, %r371, %r383;
	shl.b32 	%r481, %r480, 10;
	and.b32  	%r482, %r481, 31744;
	add.s32 	%r483, %r100, %r482;
	shr.u32 	%r484, %r480, 4;
	and.b32  	%r485, %r484, 268435454;
	add.s32 	%r150, %r483, %r485;
	ld.shared.u16 	%rs4, [%r150];
	add.s16 	%rs23, %rs4, 1;
	st.shared.u16 	[%r150], %rs23;
	// begin inline asm
	shr.b32 %r386, %r874, %r430;
	// end inline asm
	and.b32  	%r486, %r371, %r386;
	shl.b32 	%r487, %r486, 10;
	and.b32  	%r488, %r487, 31744;
	add.s32 	%r489, %r100, %r488;
	shr.u32 	%r490, %r486, 4;
	and.b32  	%r491, %r490, 268435454;
	add.s32 	%r151, %r489, %r491;
	ld.shared.u16 	%rs5, [%r151];
	add.s16 	%rs24, %rs5, 1;
	st.shared.u16 	[%r151], %rs24;
	// begin inline asm
	shr.b32 %r389, %r873, %r430;
	// end inline asm
	and.b32  	%r492, %r371, %r389;
	shl.b32 	%r493, %r492, 10;
	and.b32  	%r494, %r493, 31744;
	add.s32 	%r495, %r100, %r494;
	shr.u32 	%r496, %r492, 4;
	and.b32  	%r497, %r496, 268435454;
	add.s32 	%r152, %r495, %r497;
	ld.shared.u16 	%rs6, [%r152];
	add.s16 	%rs25, %rs6, 1;
	st.shared.u16 	[%r152], %rs25;
	// begin inline asm
	shr.b32 %r392, %r872, %r430;
	// end inline asm
	and.b32  	%r498, %r371, %r392;
	shl.b32 	%r499, %r498, 10;
	and.b32  	%r500, %r499, 31744;
	add.s32 	%r501, %r100, %r500;
	shr.u32 	%r502, %r498, 4;
	and.b32  	%r503, %r502, 268435454;
	add.s32 	%r153, %r501, %r503;
	ld.shared.u16 	%rs7, [%r153];
	add.s16 	%rs26, %rs7, 1;
	st.shared.u16 	[%r153], %rs26;
	// begin inline asm
	shr.b32 %r395, %r871, %r430;
	// end inline asm
	and.b32  	%r504, %r371, %r395;
	shl.b32 	%r505, %r504, 10;
	and.b32  	%r506, %r505, 31744;
	add.s32 	%r507, %r100, %r506;
	shr.u32 	%r508, %r504, 4;
	and.b32  	%r509, %r508, 268435454;
	add.s32 	%r154, %r507, %r509;
	ld.shared.u16 	%rs8, [%r154];
	add.s16 	%rs27, %rs8, 1;
	st.shared.u16 	[%r154], %rs27;
	// begin inline asm
	shr.b32 %r398, %r870, %r430;
	// end inline asm
	and.b32  	%r510, %r371, %r398;
	shl.b32 	%r511, %r510, 10;
	and.b32  	%r512, %r511, 31744;
	add.s32 	%r513, %r100, %r512;
	shr.u32 	%r514, %r510, 4;
	and.b32  	%r515, %r514, 268435454;
	add.s32 	%r155, %r513, %r515;
	ld.shared.u16 	%rs9, [%r155];
	add.s16 	%rs28, %rs9, 1;
	st.shared.u16 	[%r155], %rs28;
	// begin inline asm
	shr.b32 %r401, %r869, %r430;
	// end inline asm
	and.b32  	%r516, %r371, %r401;
	shl.b32 	%r517, %r516, 10;
	and.b32  	%r518, %r517, 31744;
	add.s32 	%r519, %r100, %r518;
	shr.u32 	%r520, %r516, 4;
	and.b32  	%r521, %r520, 268435454;
	add.s32 	%r156, %r519, %r521;
	ld.shared.u16 	%rs10, [%r156];
	add.s16 	%rs29, %rs10, 1;
	st.shared.u16 	[%r156], %rs29;
	// begin inline asm
	shr.b32 %r404, %r868, %r430;
	// end inline asm
	and.b32  	%r522, %r371, %r404;
	shl.b32 	%r523, %r522, 10;
	and.b32  	%r524, %r523, 31744;
	add.s32 	%r525, %r100, %r524;
	shr.u32 	%r526, %r522, 4;
	and.b32  	%r527, %r526, 268435454;
	add.s32 	%r157, %r525, %r527;
	ld.shared.u16 	%rs11, [%r157];
	add.s16 	%rs30, %rs11, 1;
	st.shared.u16 	[%r157], %rs30;
	// begin inline asm
	shr.b32 %r407, %r867, %r430;
	// end inline asm
	and.b32  	%r528, %r371, %r407;
	shl.b32 	%r529, %r528, 10;
	and.b32  	%r530, %r529, 31744;
	add.s32 	%r531, %r100, %r530;
	shr.u32 	%r532, %r528, 4;
	and.b32  	%r533, %r532, 268435454;
	add.s32 	%r158, %r531, %r533;
	ld.shared.u16 	%rs12, [%r158];
	add.s16 	%rs31, %rs12, 1;
	st.shared.u16 	[%r158], %rs31;
	// begin inline asm
	shr.b32 %r410, %r866, %r430;
	// end inline asm
	and.b32  	%r534, %r371, %r410;
	shl.b32 	%r535, %r534, 10;
	and.b32  	%r536, %r535, 31744;
	add.s32 	%r537, %r100, %r536;
	shr.u32 	%r538, %r534, 4;
	and.b32  	%r539, %r538, 268435454;
	add.s32 	%r159, %r537, %r539;
	ld.shared.u16 	%rs13, [%r159];
	add.s16 	%rs32, %rs13, 1;
	st.shared.u16 	[%r159], %rs32;
	// begin inline asm
	shr.b32 %r413, %r865, %r430;
	// end inline asm
	and.b32  	%r540, %r371, %r413;
	shl.b32 	%r541, %r540, 10;
	and.b32  	%r542, %r541, 31744;
	add.s32 	%r543, %r100, %r542;
	shr.u32 	%r544, %r540, 4;
	and.b32  	%r545, %r544, 268435454;
	add.s32 	%r160, %r543, %r545;
	ld.shared.u16 	%rs14, [%r160];
	add.s16 	%rs33, %rs14, 1;
	st.shared.u16 	[%r160], %rs33;
	// begin inline asm
	shr.b32 %r416, %r864, %r430;
	// end inline asm
	and.b32  	%r546, %r371, %r416;
	shl.b32 	%r547, %r546, 10;
	and.b32  	%r548, %r547, 31744;
	add.s32 	%r549, %r100, %r548;
	shr.u32 	%r550, %r546, 4;
	and.b32  	%r551, %r550, 268435454;
	add.s32 	%r161, %r549, %r551;
	ld.shared.u16 	%rs15, [%r161];
	add.s16 	%rs34, %rs15, 1;
	st.shared.u16 	[%r161], %rs34;
	// begin inline asm
	shr.b32 %r419, %r863, %r430;
	// end inline asm
	and.b32  	%r552, %r371, %r419;
	shl.b32 	%r553, %r552, 10;
	and.b32  	%r554, %r553, 31744;
	add.s32 	%r555, %r100, %r554;
	shr.u32 	%r556, %r552, 4;
	and.b32  	%r557, %r556, 268435454;
	add.s32 	%r162, %r555, %r557;
	ld.shared.u16 	%rs16, [%r162];
	add.s16 	%rs35, %rs16, 1;
	st.shared.u16 	[%r162], %rs35;
	// begin inline asm
	shr.b32 %r422, %r862, %r430;
	// end inline asm
	and.b32  	%r558, %r371, %r422;
	shl.b32 	%r559, %r558, 10;
	and.b32  	%r560, %r559, 31744;
	add.s32 	%r561, %r100, %r560;
	shr.u32 	%r562, %r558, 4;
	and.b32  	%r563, %r562, 268435454;
	add.s32 	%r163, %r561, %r563;
	ld.shared.u16 	%rs17, [%r163];
	add.s16 	%rs36, %rs17, 1;
	st.shared.u16 	[%r163], %rs36;
	// begin inline asm
	shr.b32 %r425, %r861, %r430;
	// end inline asm
	and.b32  	%r564, %r371, %r425;
	shl.b32 	%r565, %r564, 10;
	and.b32  	%r566, %r565, 31744;
	add.s32 	%r567, %r100, %r566;
	shr.u32 	%r568, %r564, 4;
	and.b32  	%r569, %r568, 268435454;
	add.s32 	%r164, %r567, %r569;
	ld.shared.u16 	%rs18, [%r164];
	add.s16 	%rs37, %rs18, 1;
	st.shared.u16 	[%r164], %rs37;
	// begin inline asm
	shr.b32 %r428, %r860, %r430;
	// end inline asm
	and.b32  	%r570, %r371, %r428;
	shl.b32 	%r571, %r570, 10;
	and.b32  	%r572, %r571, 31744;
	add.s32 	%r573, %r100, %r572;
	shr.u32 	%r574, %r570, 4;
	and.b32  	%r575, %r574, 268435454;
	add.s32 	%r165, %r573, %r575;
	ld.shared.u16 	%rs19, [%r165];
	add.s16 	%rs38, %rs19, 1;
	st.shared.u16 	[%r165], %rs38;
	bar.sync 	0;
	ld.shared.u32 	%r166, [%r101];
	ld.shared.u32 	%r576, [%r101+4];
	ld.shared.u32 	%r577, [%r101+8];
	ld.shared.u32 	%r578, [%r101+12];
	ld.shared.u32 	%r579, [%r101+16];
	ld.shared.u32 	%r580, [%r101+20];
	ld.shared.u32 	%r581, [%r101+24];
	ld.shared.u32 	%r582, [%r101+28];
	ld.shared.u32 	%r583, [%r101+32];
	ld.shared.u32 	%r584, [%r101+36];
	ld.shared.u32 	%r585, [%r101+40];
	ld.shared.u32 	%r586, [%r101+44];
	ld.shared.u32 	%r587, [%r101+48];
	ld.shared.u32 	%r588, [%r101+52];
	ld.shared.u32 	%r589, [%r101+56];
	ld.shared.u32 	%r590, [%r101+60];
	ld.shared.u32 	%r591, [%r101+64];
	ld.shared.u32 	%r592, [%r101+68];
	ld.shared.u32 	%r593, [%r101+72];
	ld.shared.u32 	%r594, [%r101+76];
	ld.shared.u32 	%r595, [%r101+80];
	ld.shared.u32 	%r596, [%r101+84];
	ld.shared.u32 	%r597, [%r101+88];
	ld.shared.u32 	%r598, [%r101+92];
	ld.shared.u32 	%r599, [%r101+96];
	ld.shared.u32 	%r600, [%r101+100];
	ld.shared.u32 	%r601, [%r101+104];
	ld.shared.u32 	%r602, [%r101+108];
	ld.shared.u32 	%r603, [%r101+112];
	ld.shared.u32 	%r604, [%r101+116];
	ld.shared.u32 	%r605, [%r101+120];
	ld.shared.u32 	%r606, [%r101+124];
	ld.shared.u32 	%r607, [%r101+128];
	add.s32 	%r167, %r576, %r166;
	add.s32 	%r168, %r577, %r167;
	add.s32 	%r169, %r578, %r168;
	add.s32 	%r170, %r579, %r169;
	add.s32 	%r171, %r580, %r170;
	add.s32 	%r172, %r581, %r171;
	add.s32 	%r173, %r582, %r172;
	add.s32 	%r174, %r583, %r173;
	add.s32 	%r175, %r584, %r174;
	add.s32 	%r176, %r585, %r175;
	add.s32 	%r177, %r586, %r176;
	add.s32 	%r178, %r587, %r177;
	add.s32 	%r179, %r588, %r178;
	add.s32 	%r180, %r589, %r179;
	add.s32 	%r181, %r590, %r180;
	add.s32 	%r182, %r591, %r181;
	add.s32 	%r183, %r592, %r182;
	add.s32 	%r184, %r593, %r183;
	add.s32 	%r185, %r594, %r184;
	add.s32 	%r186, %r595, %r185;
	add.s32 	%r187, %r596, %r186;
	add.s32 	%r188, %r597, %r187;
	add.s32 	%r189, %r598, %r188;
	add.s32 	%r190, %r599, %r189;
	add.s32 	%r191, %r600, %r190;
	add.s32 	%r192, %r601, %r191;
	add.s32 	%r193, %r602, %r192;
	add.s32 	%r194, %r603, %r193;
	add.s32 	%r195, %r604, %r194;
	add.s32 	%r196, %r605, %r195;
	add.s32 	%r197, %r606, %r196;
	add.s32 	%r436, %r607, %r197;
	// begin inline asm
	mov.u32 %r431, %laneid;
	// end inline asm
	mov.b32 	%r434, 1;
	mov.b32 	%r461, -1;
	// begin inline asm
	{  .reg .u32 r0;  .reg .pred p;  shfl.sync.up.b32 r0|p, %r436, %r434, %r459, %r461;  @p add.u32 r0, r0, %r436;  mov.u32 %r432, r0;}
	// end inline asm
	mov.b32 	%r440, 2;
	// begin inline asm
	{  .reg .u32 r0;  .reg .pred p;  shfl.sync.up.b32 r0|p, %r432, %r440, %r459, %r461;  @p add.u32 r0, r0, %r432;  mov.u32 %r438, r0;}
	// end inline asm
	mov.b32 	%r446, 4;
	// begin inline asm
	{  .reg .u32 r0;  .reg .pred p;  shfl.sync.up.b32 r0|p, %r438, %r446, %r459, %r461;  @p add.u32 r0, r0, %r438;  mov.u32 %r444, r0;}
	// end inline asm
	mov.b32 	%r452, 8;
	// begin inline asm
	{  .reg .u32 r0;  .reg .pred p;  shfl.sync.up.b32 r0|p, %r444, %r452, %r459, %r461;  @p add.u32 r0, r0, %r444;  mov.u32 %r450, r0;}
	// end inline asm
	mov.b32 	%r458, 16;
	// begin inline asm
	{  .reg .u32 r0;  .reg .pred p;  shfl.sync.up.b32 r0|p, %r450, %r458, %r459, %r461;  @p add.u32 r0, r0, %r450;  mov.u32 %r456, r0;}
	// end inline asm
	setp.ne.s32 	%p41, %r431, 31;
	@%p41 bra 	$L__BB9_79;
	st.shared.u32 	[%r102], %r456;
$L__BB9_79:
	sub.s32 	%r608, %r456, %r436;
	setp.gt.u32 	%p42, %r2, 31;
	setp.eq.s32 	%p43, %r99, 7;
	setp.eq.s32 	%p44, %r99, 6;
	setp.eq.s32 	%p45, %r99, 5;
	setp.eq.s32 	%p46, %r99, 4;
	setp.eq.s32 	%p47, %r99, 3;
	setp.eq.s32 	%p48, %r99, 2;
	setp.eq.s32 	%p49, %r99, 1;
	bar.sync 	0;
	ld.shared.v4.u32 	{%r609, %r610, %r611, %r612}, [_ZZN3cub18CUB_300001_SM_10006detail10radix_sort31DeviceRadixSortSingleTileKernelINS1_5radix10policy_hubIiiyE10Policy1000ELNS0_9SortOrderE0EiiyNS1_21identity_decomposer_tEEEvPKT1_PSA_PKT2_PSE_T3_iiT4_E12temp_storage+33792];
	selp.b32 	%r613, %r609, %r898, %p49;
	add.s32 	%r614, %r610, %r609;
	selp.b32 	%r615, %r614, %r613, %p48;
	add.s32 	%r616, %r614, %r611;
	selp.b32 	%r617, %r616, %r615, %p47;
	add.s32 	%r618, %r616, %r612;
	selp.b32 	%r619, %r618, %r617, %p46;
	ld.shared.v4.u32 	{%r620, %r621, %r622, %r623}, [_ZZN3cub18CUB_300001_SM_10006detail10radix_sort31DeviceRadixSortSingleTileKernelINS1_5radix10policy_hubIiiyE10Policy1000ELNS0_9SortOrderE0EiiyNS1_21identity_decomposer_tEEEvPKT1_PSA_PKT2_PSE_T3_iiT4_E12temp_storage+33808];
	add.s32 	%r624, %r618, %r620;
	selp.b32 	%r625, %r624, %r619, %p45;
	add.s32 	%r626, %r624, %r621;
	selp.b32 	%r627, %r626, %r625, %p44;
	add.s32 	%r628, %r626, %r622;
	selp.b32 	%r898, %r628, %r627, %p43;
	add.s32 	%r202, %r628, %r623;
	setp.ne.s32 	%p50, %r431, 0;
	selp.b32 	%r629, %r608, 0, %p50;
	add.s32 	%r630, %r898, %r629;
	or.pred  	%p51, %p42, %p50;
	selp.b32 	%r899, %r630, %r608, %p42;
	@%p51 bra 	$L__BB9_81;
	shl.b32 	%r899, %r202, 16;
	st.shared.u32 	[_ZZN3cub18CUB_300001_SM_10006detail10radix_sort31DeviceRadixSortSingleTileKernelINS1_5radix10policy_hubIiiyE10Policy1000ELNS0_9SortOrderE0EiiyNS1_21identity_decomposer_tEEEvPKT1_PSA_PKT2_PSE_T3_iiT4_E12temp_storage+33832], %r899;
$L__BB9_81:
	setp.eq.s32 	%p52, %r2, 0;
	bar.sync 	0;
	ld.shared.u32 	%r631, [_ZZN3cub18CUB_300001_SM_10006detail10radix_sort31DeviceRadixSortSingleTileKernelINS1_5radix10policy_hubIiiyE10Policy1000ELNS0_9SortOrderE0EiiyNS1_21identity_decomposer_tEEEvPKT1_PSA_PKT2_PSE_T3_iiT4_E12temp_storage+33832];
	selp.b32 	%r632, 0, %r631, %p52;
	add.s32 	%r633, %r899, %r632;
	add.s32 	%r634, %r166, %r633;
	add.s32 	%r635, %r167, %r633;
	add.s32 	%r636, %r168, %r633;
	add.s32 	%r637, %r169, %r633;
	add.s32 	%r638, %r170, %r633;
	add.s32 	%r639, %r171, %r633;
	add.s32 	%r640, %r172, %r633;
	add.s32 	%r641, %r173, %r633;
	add.s32 	%r642, %r174, %r633;
	add.s32 	%r643, %r175, %r633;
	add.s32 	%r644, %r176, %r633;
	add.s32 	%r645, %r177, %r633;
	add.s32 	%r646, %r178, %r633;
	add.s32 	%r647, %r179, %r633;
	add.s32 	%r648, %r180, %r633;
	add.s32 	%r649, %r181, %r633;
	add.s32 	%r650, %r182, %r633;
	add.s32 	%r651, %r183, %r633;
	add.s32 	%r652, %r184, %r633;
	add.s32 	%r653, %r185, %r633;
	add.s32 	%r654, %r186, %r633;
	add.s32 	%r655, %r187, %r633;
	add.s32 	%r656, %r188, %r633;
	add.s32 	%r657, %r189, %r633;
	add.s32 	%r658, %r190, %r633;
	add.s32 	%r659, %r191, %r633;
	add.s32 	%r660, %r192, %r633;
	add.s32 	%r661, %r193, %r633;
	add.s32 	%r662, %r194, %r633;
	add.s32 	%r663, %r195, %r633;
	add.s32 	%r664, %r196, %r633;
	add.s32 	%r665, %r197, %r633;
	st.shared.u32 	[%r101], %r633;
	st.shared.u32 	[%r101+4], %r634;
	st.shared.u32 	[%r101+8], %r635;
	st.shared.u32 	[%r101+12], %r636;
	st.shared.u32 	[%r101+16], %r637;
	st.shared.u32 	[%r101+20], %r638;
	st.shared.u32 	[%r101+24], %r639;
	st.shared.u32 	[%r101+28], %r640;
	st.shared.u32 	[%r101+32], %r641;
	st.shared.u32 	[%r101+36], %r642;
	st.shared.u32 	[%r101+40], %r643;
	st.shared.u32 	[%r101+44], %r644;
	st.shared.u32 	[%r101+48], %r645;
	st.shared.u32 	[%r101+52], %r646;
	st.shared.u32 	[%r101+56], %r647;
	st.shared.u32 	[%r101+60], %r648;
	st.shared.u32 	[%r101+64], %r649;
	st.shared.u32 	[%r101+68], %r650;
	st.shared.u32 	[%r101+72], %r651;
	st.shared.u32 	[%r101+76], %r652;
	st.shared.u32 	[%r101+80], %r653;
	st.shared.u32 	[%r101+84], %r654;
	st.shared.u32 	[%r101+88], %r655;
	st.shared.u32 	[%r101+92], %r656;
	st.shared.u32 	[%r101+96], %r657;
	st.shared.u32 	[%r101+100], %r658;
	st.shared.u32 	[%r101+104], %r659;
	st.shared.u32 	[%r101+108], %r660;
	st.shared.u32 	[%r101+112], %r661;
	st.shared.u32 	[%r101+116], %r662;
	st.shared.u32 	[%r101+120], %r663;
	st.shared.u32 	[%r101+124], %r664;
	st.shared.u32 	[%r101+128], %r665;
	bar.sync 	0;
	cvt.u32.u16 	%r666, %rs1;
	ld.shared.u16 	%r667, [%r147];
	add.s32 	%r206, %r667, %r666;
	cvt.u32.u16 	%r668, %rs2;
	ld.shared.u16 	%r669, [%r148];
	add.s32 	%r207, %r669, %r668;
	cvt.u32.u16 	%r670, %rs3;
	ld.shared.u16 	%r671, [%r149];
	add.s32 	%r208, %r671, %r670;
	cvt.u32.u16 	%r672, %rs4;
	ld.shared.u16 	%r673, [%r150];
	add.s32 	%r209, %r673, %r672;
	cvt.u32.u16 	%r674, %rs5;
	ld.shared.u16 	%r675, [%r151];
	add.s32 	%r210, %r675, %r674;
	cvt.u32.u16 	%r676, %rs6;
	ld.shared.u16 	%r677, [%r152];
	add.s32 	%r211, %r677, %r676;
	cvt.u32.u16 	%r678, %rs7;
	ld.shared.u16 	%r679, [%r153];
	add.s32 	%r212, %r679, %r678;
	cvt.u32.u16 	%r680, %rs8;
	ld.shared.u16 	%r681, [%r154];
	add.s32 	%r213, %r681, %r680;
	cvt.u32.u16 	%r682, %rs9;
	ld.shared.u16 	%r683, [%r155];
	add.s32 	%r214, %r683, %r682;
	cvt.u32.u16 	%r684, %rs10;
	ld.shared.u16 	%r685, [%r156];
	add.s32 	%r215, %r685, %r684;
	cvt.u32.u16 	%r686, %rs11;
	ld.shared.u16 	%r687, [%r157];
	add.s32 	%r216, %r687, %r686;
	cvt.u32.u16 	%r688, %rs12;
	ld.shared.u16 	%r689, [%r158];
	add.s32 	%r217, %r689, %r688;
	cvt.u32.u16 	%r690, %rs13;
	ld.shared.u16 	%r691, [%r159];
	add.s32 	%r218, %r691, %r690;
	cvt.u32.u16 	%r692, %rs14;
	ld.shared.u16 	%r693, [%r160];
	add.s32 	%r219, %r693, %r692;
	cvt.u32.u16 	%r694, %rs15;
	ld.shared.u16 	%r695, [%r161];
	add.s32 	%r220, %r695, %r694;
	cvt.u32.u16 	%r696, %rs16;
	ld.shared.u16 	%r697, [%r162];
	add.s32 	%r221, %r697, %r696;
	cvt.u32.u16 	%r698, %rs17;
	ld.shared.u16 	%r699, [%r163];
	add.s32 	%r222, %r699, %r698;
	cvt.u32.u16 	%r700, %rs18;
	ld.shared.u16 	%r701, [%r164];
	add.s32 	%r223, %r701, %r700;
	cvt.u32.u16 	%r702, %rs19;
	ld.shared.u16 	%r703, [%r165];
	add.s32 	%r224, %r703, %r702;
	bar.sync 	0;
	setp.lt.s32 	%p53, %r859, %r304;
	@%p53 bra 	$L__BB9_121;
	cvt.u64.u32 	%rd15, %r2;
	shl.b32 	%r704, %r206, 2;
	mov.u32 	%r705, _ZZN3cub18CUB_300001_SM_10006detail10radix_sort31DeviceRadixSortSingleTileKernelINS1_5radix10policy_hubIiiyE10Policy1000ELNS0_9SortOrderE0EiiyNS1_21identity_decomposer_tEEEvPKT1_PSA_PKT2_PSE_T3_iiT4_E12temp_storage;
	add.s32 	%r706, %r705, %r704;
	st.shared.u32 	[%r706], %r878;
	shl.b32 	%r707, %r207, 2;
	add.s32 	%r708, %r705, %r707;
	st.shared.u32 	[%r708], %r877;
	shl.b32 	%r709, %r208, 2;
	add.s32 	%r710, %r705, %r709;
	st.shared.u32 	[%r710], %r876;
	shl.b32 	%r711, %r209, 2;
	add.s32 	%r712, %r705, %r711;
	st.shared.u32 	[%r712], %r875;
	shl.b32 	%r713, %r210, 2;
	add.s32 	%r714, %r705, %r713;
	st.shared.u32 	[%r714], %r874;
	shl.b32 	%r715, %r211, 2;
	add.s32 	%r716, %r705, %r715;
	st.shared.u32 	[%r716], %r873;
	shl.b32 	%r717, %r212, 2;
	add.s32 	%r718, %r705, %r717;
	st.shared.u32 	[%r718], %r872;
	shl.b32 	%r719, %r213, 2;
	add.s32 	%r720, %r705, %r719;
	st.shared.u32 	[%r720], %r871;
	shl.b32 	%r721, %r214, 2;
	add.s32 	%r722, %r705, %r721;
	st.shared.u32 	[%r722], %r870;
	shl.b32 	%r723, %r215, 2;
	add.s32 	%r724, %r705, %r723;
	st.shared.u32 	[%r724], %r869;
	shl.b32 	%r725, %r216, 2;
	add.s32 	%r726, %r705, %r725;
	st.shared.u32 	[%r726], %r868;
	shl.b32 	%r727, %r217, 2;
	add.s32 	%r728, %r705, %r727;
	st.shared.u32 	[%r728], %r867;
	shl.b32 	%r729, %r218, 2;
	add.s32 	%r730, %r705, %r729;
	st.shared.u32 	[%r730], %r866;
	shl.b32 	%r731, %r219, 2;
	add.s32 	%r732, %r705, %r731;
	st.shared.u32 	[%r732], %r865;
	shl.b32 	%r733, %r220, 2;
	add.s32 	%r734, %r705, %r733;
	st.shared.u32 	[%r734], %r864;
	shl.b32 	%r735, %r221, 2;
	add.s32 	%r736, %r705, %r735;
	st.shared.u32 	[%r736], %r863;
	shl.b32 	%r737, %r222, 2;
	add.s32 	%r738, %r705, %r737;
	st.shared.u32 	[%r738], %r862;
	shl.b32 	%r739, %r223, 2;
	add.s32 	%r740, %r705, %r739;
	st.shared.u32 	[%r740], %r861;
	shl.b32 	%r741, %r224, 2;
	add.s32 	%r742, %r705, %r741;
	st.shared.u32 	[%r742], %r860;
	bar.sync 	0;
	mad.lo.s32 	%r225, %r2, -72, %r103;
	ld.shared.u32 	%r226, [%r225];
	ld.shared.u32 	%r227, [%r225+1024];
	ld.shared.u32 	%r228, [%r225+2048];
	ld.shared.u32 	%r229, [%r225+3072];
	ld.shared.u32 	%r230, [%r225+4096];
	ld.shared.u32 	%r231, [%r225+5120];
	ld.shared.u32 	%r232, [%r225+6144];
	ld.shared.u32 	%r233, [%r225+7168];
	ld.shared.u32 	%r234, [%r225+8192];
	ld.shared.u32 	%r235, [%r225+9216];
	ld.shared.u32 	%r236, [%r225+10240];
	ld.shared.u32 	%r237, [%r225+11264];
	ld.shared.u32 	%r238, [%r225+12288];
	ld.shared.u32 	%r239, [%r225+13312];
	ld.shared.u32 	%r240, [%r225+14336];
	ld.shared.u32 	%r241, [%r225+15360];
	ld.shared.u32 	%r242, [%r225+16384];
	ld.shared.u32 	%r243, [%r225+17408];
	ld.shared.u32 	%r244, [%r225+18432];
	bar.sync 	0;
	st.shared.u32 	[%r706], %r897;
	st.shared.u32 	[%r708], %r896;
	st.shared.u32 	[%r710], %r895;
	st.shared.u32 	[%r712], %r894;
	st.shared.u32 	[%r714], %r893;
	st.shared.u32 	[%r716], %r892;
	st.shared.u32 	[%r718], %r891;
	st.shared.u32 	[%r720], %r890;
	st.shared.u32 	[%r722], %r889;
	st.shared.u32 	[%r724], %r888;
	st.shared.u32 	[%r726], %r887;
	st.shared.u32 	[%r728], %r886;
	st.shared.u32 	[%r730], %r885;
	st.shared.u32 	[%r732], %r884;
	st.shared.u32 	[%r734], %r883;
	st.shared.u32 	[%r736], %r882;
	st.shared.u32 	[%r738], %r881;
	st.shared.u32 	[%r740], %r880;
	st.shared.u32 	[%r742], %r879;
	bar.sync 	0;
	ld.shared.u32 	%r245, [%r225+1024];
	ld.shared.u32 	%r246, [%r225+2048];
	ld.shared.u32 	%r247, [%r225+3072];
	ld.shared.u32 	%r248, [%r225+4096];
	ld.shared.u32 	%r249, [%r225+5120];
	ld.shared.u32 	%r250, [%r225+6144];
	ld.shared.u32 	%r251, [%r225+7168];
	ld.shared.u32 	%r252, [%r225+8192];
	ld.shared.u32 	%r253, [%r225+9216];
	ld.shared.u32 	%r254, [%r225+10240];
	ld.shared.u32 	%r255, [%r225+11264];
	ld.shared.u32 	%r256, [%r225+12288];
	ld.shared.u32 	%r257, [%r225+13312];
	ld.shared.u32 	%r258, [%r225+14336];
	ld.shared.u32 	%r259, [%r225+15360];
	ld.shared.u32 	%r260, [%r225+16384];
	ld.shared.u32 	%r261, [%r225+17408];
	ld.shared.u32 	%r262, [%r225+18432];
	setp.gt.u64 	%p54, %rd2, %rd15;
	cvta.to.global.u64 	%rd16, %rd6;
	mul.wide.u32 	%rd17, %r2, 4;
	add.s64 	%rd4, %rd16, %rd17;
	cvta.to.global.u64 	%rd18, %rd8;
	add.s64 	%rd5, %rd18, %rd17;
	@%p54 bra 	$L__BB9_83;
	bra.uni 	$L__BB9_84;
$L__BB9_83:
	xor.b32  	%r743, %r226, -2147483648;
	ld.shared.u32 	%r744, [%r225];
	st.global.u32 	[%rd4], %r743;
	st.global.u32 	[%rd5], %r744;
$L__BB9_84:
	add.s32 	%r745, %r2, 256;
	cvt.u64.u32 	%rd19, %r745;
	setp.le.u64 	%p55, %rd2, %rd19;
	@%p55 bra 	$L__BB9_86;
	xor.b32  	%r746, %r227, -2147483648;
	st.global.u32 	[%rd4+1024], %r746;
	st.global.u32 	[%rd5+1024], %r245;
$L__BB9_86:
	add.s32 	%r747, %r2, 512;
	cvt.u64.u32 	%rd20, %r747;
	setp.le.u64 	%p56, %rd2, %rd20;
	@%p56 bra 	$L__BB9_88;
	xor.b32  	%r748, %r228, -2147483648;
	st.global.u32 	[%rd4+2048], %r748;
	st.global.u32 	[%rd5+2048], %r246;
$L__BB9_88:
	add.s32 	%r749, %r2, 768;
	cvt.u64.u32 	%rd21, %r749;
	setp.le.u64 	%p57, %rd2, %rd21;
	@%p57 bra 	$L__BB9_90;
	xor.b32  	%r750, %r229, -2147483648;
	st.global.u32 	[%rd4+3072], %r750;
	st.global.u32 	[%rd5+3072], %r247;
$L__BB9_90:
	or.b32  	%r751, %r2, 1024;
	cvt.u64.u32 	%rd22, %r751;
	setp.le.u64 	%p58, %rd2, %rd22;
	@%p58 bra 	$L__BB9_92;
	xor.b32  	%r752, %r230, -2147483648;
	st.global.u32 	[%rd4+4096], %r752;
	st.global.u32 	[%rd5+4096], %r248;
$L__BB9_92:
	add.s32 	%r753, %r2, 1280;
	cvt.u64.u32 	%rd23, %r753;
	setp.le.u64 	%p59, %rd2, %rd23;
	@%p59 bra 	$L__BB9_94;
	xor.b32  	%r754, %r231, -2147483648;
	st.global.u32 	[%rd4+5120], %r754;
	st.global.u32 	[%rd5+5120], %r249;
$L__BB9_94:
	add.s32 	%r755, %r2, 1536;
	cvt.u64.u32 	%rd24, %r755;
	setp.le.u64 	%p60, %rd2, %rd24;
	@%p60 bra 	$L__BB9_96;
	xor.b32  	%r756, %r232, -2147483648;
	st.global.u32 	[%rd4+6144], %r756;
	st.global.u32 	[%rd5+6144], %r250;
$L__BB9_96:
	add.s32 	%r757, %r2, 1792;
	cvt.u64.u32 	%rd25, %r757;
	setp.le.u64 	%p61, %rd2, %rd25;
	@%p61 bra 	$L__BB9_98;
	xor.b32  	%r758, %r233, -2147483648;
	st.global.u32 	[%rd4+7168], %r758;
	st.global.u32 	[%rd5+7168], %r251;
$L__BB9_98:
	or.b32  	%r759, %r2, 2048;
	cvt.u64.u32 	%rd26, %r759;
	setp.le.u64 	%p62, %rd2, %rd26;
	@%p62 bra 	$L__BB9_100;
	xor.b32  	%r760, %r234, -2147483648;
	st.global.u32 	[%rd4+8192], %r760;
	st.global.u32 	[%rd5+8192], %r252;
$L__BB9_100:
	add.s32 	%r761, %r2, 2304;
	cvt.u64.u32 	%rd27, %r761;
	setp.le.u64 	%p63, %rd2, %rd27;
	@%p63 bra 	$L__BB9_102;
	xor.b32  	%r762, %r235, -2147483648;
	st.global.u32 	[%rd4+9216], %r762;
	st.global.u32 	[%rd5+9216], %r253;
$L__BB9_102:
	add.s32 	%r763, %r2, 2560;
	cvt.u64.u32 	%rd28, %r763;
	setp.le.u64 	%p64, %rd2, %rd28;
	@%p64 bra 	$L__BB9_104;
	xor.b32  	%r764, %r236, -2147483648;
	st.global.u32 	[%rd4+10240], %r764;
	st.global.u32 	[%rd5+10240], %r254;
$L__BB9_104:
	add.s32 	%r765, %r2, 2816;
	cvt.u64.u32 	%rd29, %r765;
	setp.le.u64 	%p65, %rd2, %rd29;
	@%p65 bra 	$L__BB9_106;
	xor.b32  	%r766, %r237, -2147483648;
	st.global.u32 	[%rd4+11264], %r766;
	st.global.u32 	[%rd5+11264], %r255;
$L__BB9_106:
	or.b32  	%r767, %r2, 3072;
	cvt.u64.u32 	%rd30, %r767;
	setp.le.u64 	%p66, %rd2, %rd30;
	@%p66 bra 	$L__BB9_108;
	xor.b32  	%r768, %r238, -2147483648;
	st.global.u32 	[%rd4+12288], %r768;
	st.global.u32 	[%rd5+12288], %r256;
$L__BB9_108:
	add.s32 	%r769, %r2, 3328;
	cvt.u64.u32 	%rd31, %r769;
	setp.le.u64 	%p67, %rd2, %rd31;
	@%p67 bra 	$L__BB9_110;
	xor.b32  	%r770, %r239, -2147483648;
	st.global.u32 	[%rd4+13312], %r770;
	st.global.u32 	[%rd5+13312], %r257;
$L__BB9_110:
	add.s32 	%r771, %r2, 3584;
	cvt.u64.u32 	%rd32, %r771;
	setp.le.u64 	%p68, %rd2, %rd32;
	@%p68 bra 	$L__BB9_112;
	xor.b32  	%r772, %r240, -2147483648;
	st.global.u32 	[%rd4+14336], %r772;
	st.global.u32 	[%rd5+14336], %r258;
$L__BB9_112:
	add.s32 	%r773, %r2, 3840;
	cvt.u64.u32 	%rd33, %r773;
	setp.le.u64 	%p69, %rd2, %rd33;
	@%p69 bra 	$L__BB9_114;
	xor.b32  	%r774, %r241, -2147483648;
	st.global.u32 	[%rd4+15360], %r774;
	st.global.u32 	[%rd5+15360], %r259;
$L__BB9_114:
	or.b32  	%r775, %r2, 4096;
	cvt.u64.u32 	%rd34, %r775;
	setp.le.u64 	%p70, %rd2, %rd34;
	@%p70 bra 	$L__BB9_116;
	xor.b32  	%r776, %r242, -2147483648;
	st.global.u32 	[%rd4+16384], %r776;
	st.global.u32 	[%rd5+16384], %r260;
$L__BB9_116:
	add.s32 	%r777, %r2, 4352;
	cvt.u64.u32 	%rd35, %r777;
	setp.le.u64 	%p71, %rd2, %rd35;
	@%p71 bra 	$L__BB9_118;
	xor.b32  	%r778, %r243, -2147483648;
	st.global.u32 	[%rd4+17408], %r778;
	st.global.u32 	[%rd5+17408], %r261;
$L__BB9_118:
	add.s32 	%r779, %r2, 4608;
	cvt.u64.u32 	%rd36, %r779;
	setp.le.u64 	%p72, %rd2, %rd36;
	@%p72 bra 	$L__BB9_120;
	xor.b32  	%r780, %r244, -2147483648;
	st.global.u32 	[%rd4+18432], %r780;
	st.global.u32 	[%rd5+18432], %r262;
$L__BB9_120:
	ret;
$L__BB9_121:
	shl.b32 	%r781, %r206, 2;
	mov.u32 	%r782, _ZZN3cub18CUB_300001_SM_10006detail10radix_sort31DeviceRadixSortSingleTileKernelINS1_5radix10policy_hubIiiyE10Policy1000ELNS0_9SortOrderE0EiiyNS1_21identity_decomposer_tEEEvPKT1_PSA_PKT2_PSE_T3_iiT4_E12temp_storage;
	add.s32 	%r783, %r782, %r781;
	st.shared.u32 	[%r783], %r878;
	shl.b32 	%r784, %r207, 2;
	add.s32 	%r785, %r782, %r784;
	st.shared.u32 	[%r785], %r877;
	shl.b32 	%r786, %r208, 2;
	add.s32 	%r787, %r782, %r786;
	st.shared.u32 	[%r787], %r876;
	shl.b32 	%r788, %r209, 2;
	add.s32 	%r789, %r782, %r788;
	st.shared.u32 	[%r789], %r875;
	shl.b32 	%r790, %r210, 2;
	add.s32 	%r791, %r782, %r790;
	st.shared.u32 	[%r791], %r874;
	shl.b32 	%r792, %r211, 2;
	add.s32 	%r793, %r782, %r792;
	st.shared.u32 	[%r793], %r873;
	shl.b32 	%r794, %r212, 2;
	add.s32 	%r795, %r782, %r794;
	st.shared.u32 	[%r795], %r872;
	shl.b32 	%r796, %r213, 2;
	add.s32 	%r797, %r782, %r796;
	st.shared.u32 	[%r797], %r871;
	shl.b32 	%r798, %r214, 2;
	add.s32 	%r799, %r782, %r798;
	st.shared.u32 	[%r799], %r870;
	shl.b32 	%r800, %r215, 2;
	add.s32 	%r801, %r782, %r800;
	st.shared.u32 	[%r801], %r869;
	shl.b32 	%r802, %r216, 2;
	add.s32 	%r803, %r782, %r802;
	st.shared.u32 	[%r803], %r868;
	shl.b32 	%r804, %r217, 2;
	add.s32 	%r805, %r782, %r804;
	st.shared.u32 	[%r805], %r867;
	shl.b32 	%r806, %r218, 2;
	add.s32 	%r807, %r782, %r806;
	st.shared.u32 	[%r807], %r866;
	shl.b32 	%r808, %r219, 2;
	add.s32 	%r809, %r782, %r808;
	st.shared.u32 	[%r809], %r865;
	shl.b32 	%r810, %r220, 2;
	add.s32 	%r811, %r782, %r810;
	st.shared.u32 	[%r811], %r864;
	shl.b32 	%r812, %r221, 2;
	add.s32 	%r813, %r782, %r812;
	st.shared.u32 	[%r813], %r863;
	shl.b32 	%r814, %r222, 2;
	add.s32 	%r815, %r782, %r814;
	st.shared.u32 	[%r815], %r862;
	shl.b32 	%r816, %r223, 2;
	add.s32 	%r817, %r782, %r816;
	st.shared.u32 	[%r817], %r861;
	shl.b32 	%r818, %r224, 2;
	add.s32 	%r819, %r782, %r818;
	st.shared.u32 	[%r819], %r860;
	bar.sync 	0;
	ld.shared.u32 	%r878, [%r103];
	ld.shared.u32 	%r877, [%r103+4];
	ld.shared.u32 	%r876, [%r103+8];
	ld.shared.u32 	%r875, [%r103+12];
	ld.shared.u32 	%r874, [%r103+16];
	ld.shared.u32 	%r873, [%r103+20];
	ld.shared.u32 	%r872, [%r103+24];
	ld.shared.u32 	%r871, [%r103+28];
	ld.shared.u32 	%r870, [%r103+32];
	ld.shared.u32 	%r869, [%r103+36];
	ld.shared.u32 	%r868, [%r103+40];
	ld.shared.u32 	%r867, [%r103+44];
	ld.shared.u32 	%r866, [%r103+48];
	ld.shared.u32 	%r865, [%r103+52];
	ld.shared.u32 	%r864, [%r103+56];
	ld.shared.u32 	%r863, [%r103+60];
	ld.shared.u32 	%r862, [%r103+64];
	ld.shared.u32 	%r861, [%r103+68];
	ld.shared.u32 	%r860, [%r103+72];
	bar.sync 	0;
	st.shared.u32 	[%r783], %r897;
	st.shared.u32 	[%r785], %r896;
	st.shared.u32 	[%r787], %r895;
	st.shared.u32 	[%r789], %r894;
	st.shared.u32 	[%r791], %r893;
	st.shared.u32 	[%r793], %r892;
	st.shared.u32 	[%r795], %r891;
	st.shared.u32 	[%r797], %r890;
	st.shared.u32 	[%r799], %r889;
	st.shared.u32 	[%r801], %r888;
	st.shared.u32 	[%r803], %r887;
	st.shared.u32 	[%r805], %r886;
	st.shared.u32 	[%r807], %r885;
	st.shared.u32 	[%r809], %r884;
	st.shared.u32 	[%r811], %r883;
	st.shared.u32 	[%r813], %r882;
	st.shared.u32 	[%r815], %r881;
	st.shared.u32 	[%r817], %r880;
	st.shared.u32 	[%r819], %r879;
	bar.sync 	0;
	ld.shared.u32 	%r897, [%r103];
	ld.shared.u32 	%r896, [%r103+4];
	ld.shared.u32 	%r895, [%r103+8];
	ld.shared.u32 	%r894, [%r103+12];
	ld.shared.u32 	%r893, [%r103+16];
	ld.shared.u32 	%r892, [%r103+20];
	ld.shared.u32 	%r891, [%r103+24];
	ld.shared.u32 	%r890, [%r103+28];
	ld.shared.u32 	%r889, [%r103+32];
	ld.shared.u32 	%r888, [%r103+36];
	ld.shared.u32 	%r887, [%r103+40];
	ld.shared.u32 	%r886, [%r103+44];
	ld.shared.u32 	%r885, [%r103+48];
	ld.shared.u32 	%r884, [%r103+52];
	ld.shared.u32 	%r883, [%r103+56];
	ld.shared.u32 	%r882, [%r103+60];
	ld.shared.u32 	%r881, [%r103+64];
	ld.shared.u32 	%r880, [%r103+68];
	ld.shared.u32 	%r879, [%r103+72];
	bar.sync 	0;
	add.s32 	%r859, %r859, 6;
	add.s32 	%r858, %r858, -6;
	bra.uni 	$L__BB9_77;

}
	// .globl	_ZN3cub18CUB_300001_SM_10006detail10radix_sort30DeviceRadixSortHistogramKernelINS1_5radix10policy_hubIiiyE10Policy1000ELNS0_9SortOrderE0EiyNS1_21identity_decomposer_tEEEvPT2_PKT1_SA_iiT3_
.visible .entry _ZN3cub18CUB_300001_SM_10006detail10radix_sort30DeviceRadixSortHistogramKernelINS1_5radix10policy_hubIiiyE10Policy1000ELNS0_9SortOrderE0EiyNS1_21identity_decomposer_tEEEvPT2_PKT1_SA_iiT3_(
	.param .u64 .ptr .align 1 _ZN3cub18CUB_300001_SM_10006detail10radix_sort30DeviceRadixSortHistogramKernelINS1_5radix10policy_hubIiiyE10Policy1000ELNS0_9SortOrderE0EiyNS1_21identity_decomposer_tEEEvPT2_PKT1_SA_iiT3__param_0,
	.param .u64 .ptr .align 1 _ZN3cub18CUB_300001_SM_10006detail10radix_sort30DeviceRadixSortHistogramKernelINS1_5radix10policy_hubIiiyE10Policy1000ELNS0_9SortOrderE0EiyNS1_21identity_decomposer_tEEEvPT2_PKT1_SA_iiT3__param_1,
	.param .u64 _ZN3cub18CUB_300001_SM_10006detail10radix_sort30DeviceRadixSortHistogramKernelINS1_5radix10policy_hubIiiyE10Policy1000ELNS0_9SortOrderE0EiyNS1_21identity_decomposer_tEEEvPT2_PKT1_SA_iiT3__param_2,
	.param .u32 _ZN3cub18CUB_300001_SM_10006detail10radix_sort30DeviceRadixSortHistogramKernelINS1_5radix10policy_hubIiiyE10Policy1000ELNS0_9SortOrderE0EiyNS1_21identity_decomposer_tEEEvPT2_PKT1_SA_iiT3__param_3,
	.param .u32 _ZN3cub18CUB_300001_SM_10006detail10radix_sort30DeviceRadixSortHistogramKernelINS1_5radix10policy_hubIiiyE10Policy1000ELNS0_9SortOrderE0EiyNS1_21identity_decomposer_tEEEvPT2_PKT1_SA_iiT3__param_4,
	.param .align 1 .b8 _ZN3cub18CUB_300001_SM_10006detail10radix_sort30DeviceRadixSortHistogramKernelINS1_5radix10policy_hubIiiyE10Policy1000ELNS0_9SortOrderE0EiyNS1_21identity_decomposer_tEEEvPT2_PKT1_SA_iiT3__param_5[1]
)
.maxntid 128
{
	.reg .pred 	%p<91>;
	.reg .b32 	%r<486>;
	.reg .b64 	%rd<137>;
	// demoted variable
	.shared .align 4 .b8 _ZZN3cub18CUB_300001_SM_10006detail10radix_sort30DeviceRadixSortHistogramKernelINS1_5radix10policy_hubIiiyE10Policy1000ELNS0_9SortOrderE0EiyNS1_21identity_decomposer_tEEEvPT2_PKT1_SA_iiT3_E12temp_storage[4096];
	ld.param.u64 	%rd18, [_ZN3cub18CUB_300001_SM_10006detail10radix_sort30DeviceRadixSortHistogramKernelINS1_5radix10policy_hubIiiyE10Policy1000ELNS0_9SortOrderE0EiyNS1_21identity_decomposer_tEEEvPT2_PKT1_SA_iiT3__param_0];
	ld.param.u64 	%rd19, [_ZN3cub18CUB_300001_SM_10006detail10radix_sort30DeviceRadixSortHistogramKernelINS1_5radix10policy_hubIiiyE10Policy1000ELNS0_9SortOrderE0EiyNS1_21identity_decomposer_tEEEvPT2_PKT1_SA_iiT3__param_1];
	ld.param.u64 	%rd17, [_ZN3cub18CUB_300001_SM_10006detail10radix_sort30DeviceRadixSortHistogramKernelINS1_5radix10policy_hubIiiyE10Policy1000ELNS0_9SortOrderE0EiyNS1_21identity_decomposer_tEEEvPT2_PKT1_SA_iiT3__param_2];
	ld.param.u32 	%r174, [_ZN3cub18CUB_300001_SM_10006detail10radix_sort30DeviceRadixSortHistogramKernelINS1_5radix10policy_hubIiiyE10Policy1000ELNS0_9SortOrderE0EiyNS1_21identity_decomposer_tEEEvPT2_PKT1_SA_iiT3__param_3];
	ld.param.u32 	%r175, [_ZN3cub18CUB_300001_SM_10006detail10radix_sort30DeviceRadixSortHistogramKernelINS1_5radix10policy_hubIiiyE10Policy1000ELNS0_9SortOrderE0EiyNS1_21identity_decomposer_tEEEvPT2_PKT1_SA_iiT3__param_4];
	cvta.to.global.u64 	%rd1, %rd19;
	cvta.to.global.u64 	%rd2, %rd18;
	setp.eq.s64 	%p2, %rd17, 0;
	@%p2 bra 	$L__BB10_153;
	sub.s32 	%r176, %r175, %r174;
	add.s32 	%r177, %r176, 7;
	shr.s32 	%r178, %r177, 31;
	shr.u32 	%r179, %r178, 29;
	add.s32 	%r180, %r177, %r179;
	shr.s32 	%r181, %r180, 3;
	mov.u32 	%r182, %tid.x;
	setp.gt.u32 	%p3, %r182, 255;
	setp.lt.s32 	%p4, %r177, 8;
	mov.u32 	%r183, %ctaid.x;
	shl.b32 	%r184, %r183, 11;
	cvt.u64.u32 	%rd3, %r184;
	mov.u32 	%r185, %nctaid.x;
	shl.b32 	%r186, %r185, 11;
	cvt.u64.u32 	%rd4, %r186;
	add.s32 	%r1, %r181, -1;
	and.b32  	%r2, %r181, 15;
	and.b32  	%r3, %r181, 7;
	add.s32 	%r4, %r3, -1;
	and.b32  	%r5, %r181, 3;
	or.pred  	%p1, %p3, %p4;
	shl.b32 	%r187, %r182, 2;
	mov.u32 	%r188, _ZZN3cub18CUB_300001_SM_10006detail10radix_sort30DeviceRadixSortHistogramKernelINS1_5radix10policy_hubIiiyE10Policy1000ELNS0_9SortOrderE0EiyNS1_21identity_decomposer_tEEEvPT2_PKT1_SA_iiT3_E12temp_storage;
	add.s32 	%r6, %r188, %r187;
	and.b32  	%r7, %r181, 268435440;
	cvt.u64.u32 	%rd5, %r182;
	add.s32 	%r8, %r182, 128;
	add.s32 	%r9, %r182, 256;
	add.s32 	%r10, %r182, 384;
	add.s32 	%r11, %r182, 512;
	add.s32 	%r12, %r182, 640;
	add.s32 	%r13, %r182, 768;
	or.b32  	%r14, %r182, 1024;
	add.s32 	%r15, %r182, 1920;
	and.b32  	%r16, %r181, 268435448;
	and.b32  	%r17, %r181, 1;
	neg.s32 	%r18, %r7;
	add.s32 	%r19, %r6, 8192;
	add.s64 	%rd21, %rd17, -1;
	shr.u64 	%rd22, %rd21, 30;
	add.s64 	%rd23, %rd22, 1;
	min.u64 	%rd6, %rd23, %rd17;
	mov.b64 	%rd135, 0;
$L__BB10_2:
	@%p1 bra 	$L__BB10_30;
	setp.lt.u32 	%p5, %r1, 15;
	mov.b32 	%r439, 0;
	@%p5 bra 	$L__BB10_6;
	mov.u32 	%r436, %r19;
	mov.u32 	%r437, %r18;
$L__BB10_5:
	.pragma "nounroll";
	mov.b32 	%r190, 0;
	st.shared.u32 	[%r436+-8192], %r190;
	st.shared.u32 	[%r436+-7168], %r190;
	st.shared.u32 	[%r436+-6144], %r190;
	st.shared.u32 	[%r436+-5120], %r190;
	st.shared.u32 	[%r436+-4096], %r190;
	st.shared.u32 	[%r436+-3072], %r190;
	st.shared.u32 	[%r436+-2048], %r190;
	st.shared.u32 	[%r436+-1024], %r190;
	st.shared.u32 	[%r436], %r190;
	st.shared.u32 	[%r436+1024], %r190;
	st.shared.u32 	[%r436+2048], %r190;
	st.shared.u32 	[%r436+3072], %r190;
	st.shared.u32 	[%r436+4096], %r190;
	st.shared.u32 	[%r436+5120], %r190;
	st.shared.u32 	[%r436+6144], %r190;
	st.shared.u32 	[%r436+7168], %r190;
	add.s32 	%r437, %r437, 16;
	add.s32 	%r436, %r436, 16384;
	setp.ne.s32 	%p6, %r437, 0;
	mov.u32 	%r439, %r7;
	@%p6 bra 	$L__BB10_5;
$L__BB10_6:
	add.s32 	%r25, %r2, -1;
	setp.eq.s32 	%p7, %r2, 0;
	@%p7 bra 	$L__BB10_16;
	setp.lt.u32 	%p8, %r25, 7;
	@%p8 bra 	$L__BB10_9;
	shl.b32 	%r191, %r439, 10;
	add.s32 	%r192, %r6, %r191;
	mov.b32 	%r193, 0;
	st.shared.u32 	[%r192], %r193;
	st.shared.u32 	[%r192+1024], %r193;
	st.shared.u32 	[%r192+2048], %r193;
	st.shared.u32 	[%r192+3072], %r193;
	st.shared.u32 	[%r192+4096], %r193;
	st.shared.u32 	[%r192+5120], %r193;
	st.shared.u32 	[%r192+6144], %r193;
	st.shared.u32 	[%r192+7168], %r193;
	add.s32 	%r439, %r439, 8;
$L__BB10_9:
	setp.eq.s32 	%p9, %r3, 0;
	@%p9 bra 	$L__BB10_16;
	setp.lt.u32 	%p10, %r4, 3;
	@%p10 bra 	$L__BB10_12;
	shl.b32 	%r194, %r439, 10;
	add.s32 	%r195, %r6, %r194;
	mov.b32 	%r196, 0;
	st.shared.u32 	[%r195], %r196;
	st.shared.u32 	[%r195+1024], %r196;
	st.shared.u32 	[%r195+2048], %r196;
	st.shared.u32 	[%r195+3072], %r196;
	add.s32 	%r439, %r439, 4;
$L__BB10_12:
	setp.eq.s32 	%p11, %r5, 0;
	@%p11 bra 	$L__BB10_16;
	setp.eq.s32 	%p12, %r5, 1;
	shl.b32 	%r197, %r439, 10;
	add.s32 	%r30, %r6, %r197;
	mov.b32 	%r198, 0;
	st.shared.u32 	[%r30], %r198;
	@%p12 bra 	$L__BB10_16;
	setp.eq.s32 	%p13, %r5, 2;
	mov.b32 	%r199, 0;
	st.shared.u32 	[%r30+1024], %r199;
	@%p13 bra 	$L__BB10_16;
	mov.b32 	%r200, 0;
	st.shared.u32 	[%r30+2048], %r200;
$L__BB10_16:
	cvt.u32.u64 	%r201, %rd5;
	setp.gt.u32 	%p14, %r201, 127;
	@%p14 bra 	$L__BB10_30;
	setp.lt.u32 	%p15, %r1, 15;
	mov.b32 	%r443, 0;
	@%p15 bra 	$L__BB10_20;
	mov.b32 	%r441, 0;
$L__BB10_19:
	.pragma "nounroll";
	shl.b32 	%r204, %r441, 10;
	add.s32 	%r205, %r6, %r204;
	mov.b32 	%r206, 0;
	st.shared.u32 	[%r205+512], %r206;
	st.shared.u32 	[%r205+1536], %r206;
	st.shared.u32 	[%r205+2560], %r206;
	st.shared.u32 	[%r205+3584], %r206;
	st.shared.u32 	[%r205+4608], %r206;
	st.shared.u32 	[%r205+5632], %r206;
	st.shared.u32 	[%r205+6656], %r206;
	st.shared.u32 	[%r205+7680], %r206;
	st.shared.u32 	[%r205+8704], %r206;
	st.shared.u32 	[%r205+9728], %r206;
	st.shared.u32 	[%r205+10752], %r206;
	st.shared.u32 	[%r205+11776], %r206;
	st.shared.u32 	[%r205+12800], %r206;
	st.shared.u32 	[%r205+13824], %r206;
	st.shared.u32 	[%r205+14848], %r206;
	st.shared.u32 	[%r205+15872], %r206;
	add.s32 	%r441, %r441, 16;
	setp.ne.s32 	%p16, %r441, %r7;
	mov.u32 	%r443, %r7;
	@%p16 bra 	$L__BB10_19;
$L__BB10_20:
	setp.eq.s32 	%p17, %r2, 0;
	@%p17 bra 	$L__BB10_30;
	setp.lt.u32 	%p18, %r25, 7;
	@%p18 bra 	$L__BB10_23;
	shl.b32 	%r207, %r443, 10;
	add.s32 	%r208, %r6, %r207;
	mov.b32 	%r209, 0;
	st.shared.u32 	[%r208+512], %r209;
	st.shared.u32 	[%r208+1536], %r209;
	st.shared.u32 	[%r208+2560], %r209;
	st.shared.u32 	[%r208+3584], %r209;
	st.shared.u32 	[%r208+4608], %r209;
	st.shared.u32 	[%r208+5632], %r209;
	st.shared.u32 	[%r208+6656], %r209;
	st.shared.u32 	[%r208+7680], %r209;
	add.s32 	%r443, %r443, 8;
$L__BB10_23:
	setp.eq.s32 	%p19, %r3, 0;
	@%p19 bra 	$L__BB10_30;
	setp.lt.u32 	%p20, %r4, 3;
	@%p20 bra 	$L__BB10_26;
	shl.b32 	%r210, %r443, 10;
	add.s32 	%r211, %r6, %r210;
	mov.b32 	%r212, 0;
	st.shared.u32 	[%r211+512], %r212;
	st.shared.u32 	[%r211+1536], %r212;
	st.shared.u32 	[%r211+2560], %r212;
	st.shared.u32 	[%r211+3584], %r212;
	add.s32 	%r443, %r443, 4;
$L__BB10_26:
	setp.eq.s32 	%p21, %r5, 0;
	@%p21 bra 	$L__BB10_30;
	setp.eq.s32 	%p22, %r5, 1;
	shl.b32 	%r213, %r443, 10;
	add.s32 	%r38, %r6, %r213;
	mov.b32 	%r214, 0;
	st.shared.u32 	[%r38+512], %r214;
	@%p22 bra 	$L__BB10_30;
	setp.eq.s32 	%p23, %r5, 2;
	mov.b32 	%r215, 0;
	st.shared.u32 	[%r38+1536], %r215;
	@%p23 bra 	$L__BB10_30;
	mov.b32 	%r216, 0;
	st.shared.u32 	[%r38+2560], %r216;
$L__BB10_30:
	bar.sync 	0;
	bar.sync 	0;
	shl.b64 	%rd8, %rd135, 30;
	sub.s64 	%rd24, %rd17, %rd8;
	min.u64 	%rd9, %rd24, 1073741824;
	setp.le.u64 	%p24, %rd9, %rd3;
	@%p24 bra 	$L__BB10_70;
	mov.u64 	%rd136, %rd3;
$L__BB10_32:
	add.s64 	%rd11, %rd136, %rd8;
	sub.s64 	%rd12, %rd17, %rd11;
	setp.lt.u64 	%p25, %rd12, 2048;
	@%p25 bra 	$L__BB10_34;
	add.s64 	%rd27, %rd11, %rd5;
	shl.b64 	%rd28, %rd27, 2;
	add.s64 	%rd29, %rd1, %rd28;
	ld.global.u32 	%r475, [%rd29];
	ld.global.u32 	%r474, [%rd29+512];
	ld.global.u32 	%r473, [%rd29+1024];
	ld.global.u32 	%r472, [%rd29+1536];
	ld.global.u32 	%r471, [%rd29+2048];
	ld.global.u32 	%r470, [%rd29+2560];
	ld.global.u32 	%r469, [%rd29+3072];
	ld.global.u32 	%r468, [%rd29+3584];
	ld.global.u32 	%r467, [%rd29+4096];
	ld.global.u32 	%r466, [%rd29+4608];
	ld.global.u32 	%r465, [%rd29+5120];
	ld.global.u32 	%r464, [%rd29+5632];
	ld.global.u32 	%r463, [%rd29+6144];
	ld.global.u32 	%r462, [%rd29+6656];
	ld.global.u32 	%r461, [%rd29+7168];
	ld.global.u32 	%r460, [%rd29+7680];
	bra.uni 	$L__BB10_66;
$L__BB10_34:
	cvt.u32.u64 	%r218, %rd5;
	cvt.u32.u64 	%r55, %rd12;
	setp.ge.s32 	%p26, %r218, %r55;
	add.s64 	%rd25, %rd11, %rd5;
	shl.b64 	%rd26, %rd25, 2;
	add.s64 	%rd13, %rd1, %rd26;
	mov.b32 	%r475, 2147483647;
	@%p26 bra 	$L__BB10_36;
	ld.global.u32 	%r475, [%rd13];
$L__BB10_36:
	setp.ge.s32 	%p27, %r8, %r55;
	mov.b32 	%r474, 2147483647;
	@%p27 bra 	$L__BB10_38;
	ld.global.u32 	%r474, [%rd13+512];
$L__BB10_38:
	setp.ge.s32 	%p28, %r9, %r55;
	mov.b32 	%r473, 2147483647;
	@%p28 bra 	$L__BB10_40;
	ld.global.u32 	%r473, [%rd13+1024];
$L__BB10_40:
	setp.ge.s32 	%p29, %r10, %r55;
	mov.b32 	%r472, 2147483647;
	@%p29 bra 	$L__BB10_42;
	ld.global.u32 	%r472, [%rd13+1536];
$L__BB10_42:
	setp.ge.s32 	%p30, %r11, %r55;
	mov.b32 	%r471, 2147483647;
	@%p30 bra 	$L__BB10_44;
	ld.global.u32 	%r471, [%rd13+2048];
$L__BB10_44:
	setp.ge.s32 	%p31, %r12, %r55;
	mov.b32 	%r470, 2147483647;
	@%p31 bra 	$L__BB10_46;
	ld.global.u32 	%r470, [%rd13+2560];
$L__BB10_46:
	setp.ge.s32 	%p32, %r13, %r55;
	mov.b32 	%r469, 2147483647;
	@%p32 bra 	$L__BB10_48;
	ld.global.u32 	%r469, [%rd13+3072];
$L__BB10_48:
	mov.u32 	%r226, %tid.x;
	add.s32 	%r227, %r226, 896;
	setp.ge.s32 	%p33, %r227, %r55;
	mov.b32 	%r468, 2147483647;
	@%p33 bra 	$L__BB10_50;
	ld.global.u32 	%r468, [%rd13+3584];
$L__BB10_50:
	setp.ge.s32 	%p34, %r14, %r55;
	mov.b32 	%r467, 2147483647;
	@%p34 bra 	$L__BB10_52;
	ld.global.u32 	%r467, [%rd13+4096];
$L__BB10_52:
	add.s32 	%r231, %r226, 1152;
	setp.ge.s32 	%p35, %r231, %r55;
	mov.b32 	%r466, 2147483647;
	@%p35 bra 	$L__BB10_54;
	ld.global.u32 	%r466, [%rd13+4608];
$L__BB10_54:
	add.s32 	%r234, %r226, 1280;
	setp.ge.s32 	%p36, %r234, %r55;
	mov.b32 	%r465, 2147483647;
	@%p36 bra 	$L__BB10_56;
	ld.global.u32 	%r465, [%rd13+5120];
$L__BB10_56:
	add.s32 	%r237, %r226, 1408;
	setp.ge.s32 	%p37, %r237, %r55;
	mov.b32 	%r464, 2147483647;
	@%p37 bra 	$L__BB10_58;
	ld.global.u32 	%r464, [%rd13+5632];
$L__BB10_58:
	add.s32 	%r240, %r226, 1536;
	setp.ge.s32 	%p38, %r240, %r55;
	mov.b32 	%r463, 2147483647;
	@%p38 bra 	$L__BB10_60;
	ld.global.u32 	%r463, [%rd13+6144];
$L__BB10_60:
	add.s32 	%r243, %r226, 1664;
	setp.ge.s32 	%p39, %r243, %r55;
	mov.b32 	%r462, 2147483647;
	@%p39 bra 	$L__BB10_62;
	ld.global.u32 	%r462, [%rd13+6656];
$L__BB10_62:
	add.s32 	%r246, %r226, 1792;
	setp.ge.s32 	%p40, %r246, %r55;
	mov.b32 	%r461, 2147483647;
	@%p40 bra 	$L__BB10_64;
	ld.global.u32 	%r461, [%rd13+7168];
$L__BB10_64:
	setp.ge.s32 	%p41, %r15, %r55;
	mov.b32 	%r460, 2147483647;
	@%p41 bra 	$L__BB10_66;
	ld.global.u32 	%r460, [%rd13+7680];
$L__BB10_66:
	setp.le.s32 	%p42, %r175, %r174;
	@%p42 bra 	$L__BB10_69;
	xor.b32  	%r103, %r460, -2147483648;
	xor.b32  	%r104, %r461, -2147483648;
	xor.b32  	%r105, %r462, -2147483648;
	xor.b32  	%r106, %r463, -2147483648;
	xor.b32  	%r107, %r464, -2147483648;
	xor.b32  	%r108, %r465, -2147483648;
	xor.b32  	%r109, %r466, -2147483648;
	xor.b32  	%r110, %r467, -2147483648;
	xor.b32  	%r111, %r468, -2147483648;
	xor.b32  	%r112, %r469, -2147483648;
	xor.b32  	%r113, %r470, -2147483648;
	xor.b32  	%r114, %r471, -2147483648;
	xor.b32  	%r115, %r472, -2147483648;
	xor.b32  	%r116, %r473, -2147483648;
	xor.b32  	%r117, %r474, -2147483648;
	xor.b32  	%r118, %r475, -2147483648;
	mov.b32 	%r476, 0;
	mov.u32 	%r477, %r174;
$L__BB10_68:
	sub.s32 	%r249, %r175, %r477;
	shl.b32 	%r250, %r476, 10;
	mov.u32 	%r251, _ZZN3cub18CUB_300001_SM_10006detail10radix_sort30DeviceRadixSortHistogramKernelINS1_5radix10policy_hubIiiyE10Policy1000ELNS0_9SortOrderE0EiyNS1_21identity_decomposer_tEEEvPT2_PKT1_SA_iiT3_E12temp_storage;
	add.s32 	%r252, %r251, %r250;
	min.s32 	%r253, %r249, 8;
	mov.b32 	%r254, -1;
	shl.b32 	%r255, %r254, %r253;
	not.b32 	%r256, %r255;
	shr.u32 	%r257, %r118, %r477;
	and.b32  	%r258, %r257, %r256;
	shl.b32 	%r259, %r258, 2;
	add.s32 	%r260, %r252, %r259;
	atom.shared.add.u32 	%r261, [%r260], 1;
	shr.u32 	%r262, %r117, %r477;
	and.b32  	%r263, %r262, %r256;
	shl.b32 	%r264, %r263, 2;
	add.s32 	%r265, %r252, %r264;
	atom.shared.add.u32 	%r266, [%r265], 1;
	shr.u32 	%r267, %r116, %r477;
	and.b32  	%r268, %r267, %r256;
	shl.b32 	%r269, %r268, 2;
	add.s32 	%r270, %r252, %r269;
	atom.shared.add.u32 	%r271, [%r270], 1;
	shr.u32 	%r272, %r115, %r477;
	and.b32  	%r273, %r272, %r256;
	shl.b32 	%r274, %r273, 2;
	add.s32 	%r275, %r252, %r274;
	atom.shared.add.u32 	%r276, [%r275], 1;
	shr.u32 	%r277, %r114, %r477;
	and.b32  	%r278, %r277, %r256;
	shl.b32 	%r279, %r278, 2;
	add.s32 	%r280, %r252, %r279;
	atom.shared.add.u32 	%r281, [%r280], 1;
	shr.u32 	%r282, %r113, %r477;
	and.b32  	%r283, %r282, %r256;
	shl.b32 	%r284, %r283, 2;
	add.s32 	%r285, %r252, %r284;
	atom.shared.add.u32 	%r286, [%r285], 1;
	shr.u32 	%r287, %r112, %r477;
	and.b32  	%r288, %r287, %r256;
	shl.b32 	%r289, %r288, 2;
	add.s32 	%r290, %r252, %r289;
	atom.shared.add.u32 	%r291, [%r290], 1;
	shr.u32 	%r292, %r111, %r477;
	and.b32  	%r293, %r292, %r256;
	shl.b32 	%r294, %r293, 2;
	add.s32 	%r295, %r252, %r294;
	atom.shared.add.u32 	%r296, [%r295], 1;
	shr.u32 	%r297, %r110, %r477;
	and.b32  	%r298, %r297, %r256;
	shl.b32 	%r299, %r298, 2;
	add.s32 	%r300, %r252, %r299;
	atom.shared.add.u32 	%r301, [%r300], 1;
	shr.u32 	%r302, %r109, %r477;
	and.b32  	%r303, %r302, %r256;
	shl.b32 	%r304, %r303, 2;
	add.s32 	%r305, %r252, %r304;
	atom.shared.add.u32 	%r306, [%r305], 1;
	shr.u32 	%r307, %r108, %r477;
	and.b32  	%r308, %r307, %r256;
	shl.b32 	%r309, %r308, 2;
	add.s32 	%r310, %r252, %r309;
	atom.shared.add.u32 	%r311, [%r310], 1;
	shr.u32 	%r312, %r107, %r477;
	and.b32  	%r313, %r312, %r256;
	shl.b32 	%r314, %r313, 2;
	add.s32 	%r315, %r252, %r314;
	atom.shared.add.u32 	%r316, [%r315], 1;
	shr.u32 	%r317, %r106, %r477;
	and.b32  	%r318, %r317, %r256;
	shl.b32 	%r319, %r318, 2;
	add.s32 	%r320, %r252, %r319;
	atom.shared.add.u32 	%r321, [%r320], 1;
	shr.u32 	%r322, %r105, %r477;
	and.b32  	%r323, %r322, %r256;
	shl.b32 	%r324, %r323, 2;
	add.s32 	%r325, %r252, %r324;
	atom.shared.add.u32 	%r326, [%r325], 1;
	shr.u32 	%r327, %r104, %r477;
	and.b32  	%r328, %r327, %r256;
	shl.b32 	%r329, %r328, 2;
	add.s32 	%r330, %r252, %r329;
	atom.shared.add.u32 	%r331, [%r330], 1;
	shr.u32 	%r332, %r103, %r477;
	and.b32  	%r333, %r332, %r256;
	shl.b32 	%r334, %r333, 2;
	add.s32 	%r335, %r252, %r334;
	atom.shared.add.u32 	%r336, [%r335], 1;
	add.s32 	%r477, %r477, 8;
	add.s32 	%r476, %r476, 1;
	setp.lt.s32 	%p43, %r477, %r175;
	@%p43 bra 	$L__BB10_68;
$L__BB10_69:
	add.s64 	%rd136, %rd136, %rd4;
	setp.lt.u64 	%p44, %rd136, %rd9;
	@%p44 bra 	$L__BB10_32;
$L__BB10_70:
	bar.sync 	0;
	@%p1 bra 	$L__BB10_152;
	setp.lt.u32 	%p45, %r1, 7;
	mov.b32 	%r480, 0;
	@%p45 bra 	$L__BB10_90;
	mov.b32 	%r478, 0;
$L__BB10_73:
	.pragma "nounroll";
	shl.b32 	%r339, %r478, 10;
	add.s32 	%r124, %r6, %r339;
	ld.shared.u32 	%r125, [%r124];
	setp.eq.s32 	%p46, %r125, 0;
	@%p46 bra 	$L__BB10_75;
	cvt.u32.u64 	%r340, %rd5;
	shl.b32 	%r341, %r478, 8;
	add.s32 	%r342, %r341, %r340;
	mul.wide.u32 	%rd30, %r342, 8;
	add.s64 	%rd31, %rd2, %rd30;
	cvt.u64.u32 	%rd32, %r125;
	atom.global.add.u64 	%rd33, [%rd31], %rd32;
$L__BB10_75:
	ld.shared.u32 	%r126, [%r124+1024];
	setp.eq.s32 	%p47, %r126, 0;
	@%p47 bra 	$L__BB10_77;
	cvt.u32.u64 	%r343, %rd5;
	shl.b32 	%r344, %r478, 8;
	add.s32 	%r345, %r344, %r343;
	add.s32 	%r346, %r345, 256;
	mul.wide.u32 	%rd34, %r346, 8;
	add.s64 	%rd35, %rd2, %rd34;
	cvt.u64.u32 	%rd36, %r126;
	atom.global.add.u64 	%rd37, [%rd35], %rd36;
$L__BB10_77:
	ld.shared.u32 	%r127, [%r124+2048];
	setp.eq.s32 	%p48, %r127, 0;
	@%p48 bra 	$L__BB10_79;
	cvt.u32.u64 	%r347, %rd5;
	shl.b32 	%r348, %r478, 8;
	add.s32 	%r349, %r348, %r347;
	add.s32 	%r350, %r349, 512;
	mul.wide.u32 	%rd38, %r350, 8;
	add.s64 	%rd39, %rd2, %rd38;
	cvt.u64.u32 	%rd40, %r127;
	atom.global.add.u64 	%rd41, [%rd39], %rd40;
$L__BB10_79:
	ld.shared.u32 	%r128, [%r124+3072];
	setp.eq.s32 	%p49, %r128, 0;
	@%p49 bra 	$L__BB10_81;
	cvt.u32.u64 	%r351, %rd5;
	shl.b32 	%r352, %r478, 8;
	add.s32 	%r353, %r352, %r351;
	add.s32 	%r354, %r353, 768;
	mul.wide.u32 	%rd42, %r354, 8;
	add.s64 	%rd43, %rd2, %rd42;
	cvt.u64.u32 	%rd44, %r128;
	atom.global.add.u64 	%rd45, [%rd43], %rd44;
$L__BB10_81:
	ld.shared.u32 	%r129, [%r124+4096];
	setp.eq.s32 	%p50, %r129, 0;
	@%p50 bra 	$L__BB10_83;
	cvt.u32.u64 	%r355, %rd5;
	shl.b32 	%r356, %r478, 8;
	add.s32 	%r357, %r356, %r355;
	add.s32 	%r358, %r357, 1024;
	mul.wide.u32 	%rd46, %r358, 8;
	add.s64 	%rd47, %rd2, %rd46;
	cvt.u64.u32 	%rd48, %r129;
	atom.global.add.u64 	%rd49, [%rd47], %rd48;
$L__BB10_83:
	ld.shared.u32 	%r130, [%r124+5120];
	setp.eq.s32 	%p51, %r130, 0;
	@%p51 bra 	$L__BB10_85;
	cvt.u32.u64 	%r359, %rd5;
	shl.b32 	%r360, %r478, 8;
	add.s32 	%r361, %r360, %r359;
	add.s32 	%r362, %r361, 1280;
	mul.wide.u32 	%rd50, %r362, 8;
	add.s64 	%rd51, %rd2, %rd50;
	cvt.u64.u32 	%rd52, %r130;
	atom.global.add.u64 	%rd53, [%rd51], %rd52;
$L__BB10_85:
	ld.shared.u32 	%r131, [%r124+6144];
	setp.eq.s32 	%p52, %r131, 0;
	@%p52 bra 	$L__BB10_87;
	cvt.u32.u64 	%r363, %rd5;
	shl.b32 	%r364, %r478, 8;
	add.s32 	%r365, %r364, %r363;
	add.s32 	%r366, %r365, 1536;
	mul.wide.u32 	%rd54, %r366, 8;
	add.s64 	%rd55, %rd2, %rd54;
	cvt.u64.u32 	%rd56, %r131;
	atom.global.add.u64 	%rd57, [%rd55], %rd56;
$L__BB10_87:
	ld.shared.u32 	%r132, [%r124+7168];
	setp.eq.s32 	%p53, %r132, 0;
	@%p53 bra 	$L__BB10_89;
	cvt.u32.u64 	%r367, %rd5;
	shl.b32 	%r368, %r478, 8;
	add.s32 	%r369, %r368, %r367;
	add.s32 	%r370, %r369, 1792;
	mul.wide.u32 	%rd58, %r370, 8;
	add.s64 	%rd59, %rd2, %rd58;
	cvt.u64.u32 	%rd60, %r132;
	atom.global.add.u64 	%rd61, [%rd59], %rd60;
$L__BB10_89:
	add.s32 	%r478, %r478, 8;
	setp.ne.s32 	%p54, %r478, %r16;
	mov.u32 	%r480, %r16;
	@%p54 bra 	$L__BB10_73;
$L__BB10_90:
	add.s32 	%r135, %r5, -1;
	setp.eq.s32 	%p55, %r3, 0;
	@%p55 bra 	$L__BB10_111;
	setp.lt.u32 	%p56, %r4, 3;
	@%p56 bra 	$L__BB10_101;
	shl.b32 	%r371, %r480, 10;
	add.s32 	%r136, %r6, %r371;
	ld.shared.u32 	%r137, [%r136];
	setp.eq.s32 	%p57, %r137, 0;
	@%p57 bra 	$L__BB10_94;
	cvt.u32.u64 	%r372, %rd5;
	shl.b32 	%r373, %r480, 8;
	add.s32 	%r374, %r373, %r372;
	mul.wide.u32 	%rd62, %r374, 8;
	add.s64 	%rd63, %rd2, %rd62;
	cvt.u64.u32 	%rd64, %r137;
	atom.global.add.u64 	%rd65, [%rd63], %rd64;
$L__BB10_94:
	ld.shared.u32 	%r138, [%r136+1024];
	setp.eq.s32 	%p58, %r138, 0;
	@%p58 bra 	$L__BB10_96;
	cvt.u32.u64 	%r375, %rd5;
	shl.b32 	%r376, %r480, 8;
	add.s32 	%r377, %r376, %r375;
	add.s32 	%r378, %r377, 256;
	mul.wide.u32 	%rd66, %r378, 8;
	add.s64 	%rd67, %rd2, %rd66;
	cvt.u64.u32 	%rd68, %r138;
	atom.global.add.u64 	%rd69, [%rd67], %rd68;
$L__BB10_96:
	ld.shared.u32 	%r139, [%r136+2048];
	setp.eq.s32 	%p59, %r139, 0;
	@%p59 bra 	$L__BB10_98;
	cvt.u32.u64 	%r379, %rd5;
	shl.b32 	%r380, %r480, 8;
	add.s32 	%r381, %r380, %r379;
	add.s32 	%r382, %r381, 512;
	mul.wide.u32 	%rd70, %r382, 8;
	add.s64 	%rd71, %rd2, %rd70;
	cvt.u64.u32 	%rd72, %r139;
	atom.global.add.u64 	%rd73, [%rd71], %rd72;
$L__BB10_98:
	ld.shared.u32 	%r140, [%r136+3072];
	setp.eq.s32 	%p60, %r140, 0;
	@%p60 bra 	$L__BB10_100;
	cvt.u32.u64 	%r383, %rd5;
	shl.b32 	%r384, %r480, 8;
	add.s32 	%r385, %r384, %r383;
	add.s32 	%r386, %r385, 768;
	mul.wide.u32 	%rd74, %r386, 8;
	add.s64 	%rd75, %rd2, %rd74;
	cvt.u64.u32 	%rd76, %r140;
	atom.global.add.u64 	%rd77, [%rd75], %rd76;
$L__BB10_100:
	add.s32 	%r480, %r480, 4;
$L__BB10_101:
	setp.eq.s32 	%p61, %r5, 0;
	@%p61 bra 	$L__BB10_111;
	setp.eq.s32 	%p62, %r135, 0;
	@%p62 bra 	$L__BB10_108;
	shl.b32 	%r387, %r480, 10;
	add.s32 	%r143, %r6, %r387;
	ld.shared.u32 	%r144, [%r143];
	setp.eq.s32 	%p63, %r144, 0;
	@%p63 bra 	$L__BB10_105;
	cvt.u32.u64 	%r388, %rd5;
	shl.b32 	%r389, %r480, 8;
	add.s32 	%r390, %r389, %r388;
	mul.wide.u32 	%rd78, %r390, 8;
	add.s64 	%rd79, %rd2, %rd78;
	cvt.u64.u32 	%rd80, %r144;
	atom.global.add.u64 	%rd81, [%rd79], %rd80;
$L__BB10_105:
	ld.shared.u32 	%r145, [%r143+1024];
	setp.eq.s32 	%p64, %r145, 0;
	@%p64 bra 	$L__BB10_107;
	cvt.u32.u64 	%r391, %rd5;
	shl.b32 	%r392, %r480, 8;
	add.s32 	%r393, %r392, %r391;
	add.s32 	%r394, %r393, 256;
	mul.wide.u32 	%rd82, %r394, 8;
	add.s64 	%rd83, %rd2, %rd82;
	cvt.u64.u32 	%rd84, %r145;
	atom.global.add.u64 	%rd85, [%rd83], %rd84;
$L__BB10_107:
	add.s32 	%r480, %r480, 2;
$L__BB10_108:
	setp.eq.s32 	%p65, %r17, 0;
	@%p65 bra 	$L__BB10_111;
	shl.b32 	%r395, %r480, 10;
	add.s32 	%r396, %r6, %r395;
	ld.shared.u32 	%r148, [%r396];
	setp.eq.s32 	%p66, %r148, 0;
	@%p66 bra 	$L__BB10_111;
	cvt.u32.u64 	%r397, %rd5;
	shl.b32 	%r398, %r480, 8;
	add.s32 	%r399, %r398, %r397;
	mul.wide.u32 	%rd86, %r399, 8;
	add.s64 	%rd87, %rd2, %rd86;
	cvt.u64.u32 	%rd88, %r148;
	atom.global.add.u64 	%rd89, [%rd87], %rd88;
$L__BB10_111:
	cvt.u32.u64 	%r400, %rd5;
	setp.gt.u32 	%p67, %r400, 127;
	@%p67 bra 	$L__BB10_152;
	setp.lt.u32 	%p68, %r1, 7;
	mov.b32 	%r484, 0;
	@%p68 bra 	$L__BB10_131;
	mov.b32 	%r482, 0;
$L__BB10_114:
	.pragma "nounroll";
	shl.b32 	%r404, %r482, 10;
	add.s32 	%r150, %r6, %r404;
	ld.shared.u32 	%r151, [%r150+512];
	setp.eq.s32 	%p69, %r151, 0;
	shl.b32 	%r405, %r482, 8;
	add.s32 	%r406, %r405, %r400;
	mul.wide.u32 	%rd90, %r406, 8;
	add.s64 	%rd15, %rd2, %rd90;
	@%p69 bra 	$L__BB10_116;
	cvt.u64.u32 	%rd91, %r151;
	atom.global.add.u64 	%rd92, [%rd15+1024], %rd91;
$L__BB10_116:
	ld.shared.u32 	%r152, [%r150+1536];
	setp.eq.s32 	%p70, %r152, 0;
	@%p70 bra 	$L__BB10_118;
	cvt.u64.u32 	%rd93, %r152;
	atom.global.add.u64 	%rd94, [%rd15+3072], %rd93;
$L__BB10_118:
	ld.shared.u32 	%r153, [%r150+2560];
	setp.eq.s32 	%p71, %r153, 0;
	@%p71 bra 	$L__BB10_120;
	cvt.u64.u32 	%rd95, %r153;
	atom.global.add.u64 	%rd96, [%rd15+5120], %rd95;
$L__BB10_120:
	ld.shared.u32 	%r154, [%r150+3584];
	setp.eq.s32 	%p72, %r154, 0;
	@%p72 bra 	$L__BB10_122;
	cvt.u64.u32 	%rd97, %r154;
	atom.global.add.u64 	%rd98, [%rd15+7168], %rd97;
$L__BB10_122:
	ld.shared.u32 	%r155, [%r150+4608];
	setp.eq.s32 	%p73, %r155, 0;
	@%p73 bra 	$L__BB10_124;
	cvt.u64.u32 	%rd99, %r155;
	atom.global.add.u64 	%rd100, [%rd15+9216], %rd99;
$L__BB10_124:
	ld.shared.u32 	%r156, [%r150+5632];
	setp.eq.s32 	%p74, %r156, 0;
	@%p74 bra 	$L__BB10_126;
	cvt.u64.u32 	%rd101, %r156;
	atom.global.add.u64 	%rd102, [%rd15+11264], %rd101;
$L__BB10_126:
	ld.shared.u32 	%r157, [%r150+6656];
	setp.eq.s32 	%p75, %r157, 0;
	@%p75 bra 	$L__BB10_128;
	cvt.u64.u32 	%rd103, %r157;
	atom.global.add.u64 	%rd104, [%rd15+13312], %rd103;
$L__BB10_128:
	ld.shared.u32 	%r158, [%r150+7680];
	setp.eq.s32 	%p76, %r158, 0;
	@%p76 bra 	$L__BB10_130;
	cvt.u64.u32 	%rd105, %r158;
	atom.global.add.u64 	%rd106, [%rd15+15360], %rd105;
$L__BB10_130:
	add.s32 	%r482, %r482, 8;
	setp.ne.s32 	%p77, %r482, %r16;
	mov.u32 	%r484, %r16;
	@%p77 bra 	$L__BB10_114;
$L__BB10_131:
	setp.eq.s32 	%p78, %r3, 0;
	@%p78 bra 	$L__BB10_152;
	setp.lt.u32 	%p79, %r4, 3;
	@%p79 bra 	$L__BB10_142;
	shl.b32 	%r407, %r484, 10;
	add.s32 	%r161, %r6, %r407;
	ld.shared.u32 	%r162, [%r161+512];
	setp.eq.s32 	%p80, %r162, 0;
	@%p80 bra 	$L__BB10_135;
	shl.b32 	%r409, %r484, 8;
	add.s32 	%r410, %r409, %r400;
	mul.wide.u32 	%rd107, %r410, 8;
	add.s64 	%rd108, %rd2, %rd107;
	cvt.u64.u32 	%rd109, %r162;
	atom.global.add.u64 	%rd110, [%rd108+1024], %rd109;
$L__BB10_135:
	ld.shared.u32 	%r163, [%r161+1536];
	setp.eq.s32 	%p81, %r163, 0;
	@%p81 bra 	$L__BB10_137;
	shl.b32 	%r412, %r484, 8;
	add.s32 	%r413, %r412, %r400;
	add.s32 	%r414, %r413, 256;
	mul.wide.u32 	%rd111, %r414, 8;
	add.s64 	%rd112, %rd2, %rd111;
	cvt.u64.u32 	%rd113, %r163;
	atom.global.add.u64 	%rd114, [%rd112+1024], %rd113;
$L__BB10_137:
	ld.shared.u32 	%r164, [%r161+2560];
	setp.eq.s32 	%p82, %r164, 0;
	@%p82 bra 	$L__BB10_139;
	shl.b32 	%r416, %r484, 8;
	add.s32 	%r417, %r416, %r400;
	add.s32 	%r418, %r417, 512;
	mul.wide.u32 	%rd115, %r418, 8;
	add.s64 	%rd116, %rd2, %rd115;
	cvt.u64.u32 	%rd117, %r164;
	atom.global.add.u64 	%rd118, [%rd116+1024], %rd117;
$L__BB10_139:
	ld.shared.u32 	%r165, [%r161+3584];
	setp.eq.s32 	%p83, %r165, 0;
	@%p83 bra 	$L__BB10_141;
	shl.b32 	%r420, %r484, 8;
	add.s32 	%r421, %r420, %r400;
	add.s32 	%r422, %r421, 768;
	mul.wide.u32 	%rd119, %r422, 8;
	add.s64 	%rd120, %rd2, %rd119;
	cvt.u64.u32 	%rd121, %r165;
	atom.global.add.u64 	%rd122, [%rd120+1024], %rd121;
$L__BB10_141:
	add.s32 	%r484, %r484, 4;
$L__BB10_142:
	setp.eq.s32 	%p84, %r5, 0;
	@%p84 bra 	$L__BB10_152;
	setp.eq.s32 	%p85, %r135, 0;
	@%p85 bra 	$L__BB10_149;
	shl.b32 	%r423, %r484, 10;
	add.s32 	%r168, %r6, %r423;
	ld.shared.u32 	%r169, [%r168+512];
	setp.eq.s32 	%p86, %r169, 0;
	@%p86 bra 	$L__BB10_146;
	shl.b32 	%r425, %r484, 8;
	add.s32 	%r426, %r425, %r400;
	mul.wide.u32 	%rd123, %r426, 8;
	add.s64 	%rd124, %rd2, %rd123;
	cvt.u64.u32 	%rd125, %r169;
	atom.global.add.u64 	%rd126, [%rd124+1024], %rd125;
$L__BB10_146:
	ld.shared.u32 	%r170, [%r168+1536];
	setp.eq.s32 	%p87, %r170, 0;
	@%p87 bra 	$L__BB10_148;
	shl.b32 	%r428, %r484, 8;
	add.s32 	%r429, %r428, %r400;
	add.s32 	%r430, %r429, 256;
	mul.wide.u32 	%rd127, %r430, 8;
	add.s64 	%rd128, %rd2, %rd127;
	cvt.u64.u32 	%rd129, %r170;
	atom.global.add.u64 	%rd130, [%rd128+1024], %rd129;
$L__BB10_148:
	add.s32 	%r484, %r484, 2;
$L__BB10_149:
	setp.eq.s32 	%p88, %r17, 0;
	@%p88 bra 	$L__BB10_152;
	shl.b32 	%r431, %r484, 10;
	add.s32 	%r432, %r6, %r431;
	ld.shared.u32 	%r173, [%r432+512];
	setp.eq.s32 	%p89, %r173, 0;
	@%p89 bra 	$L__BB10_152;
	shl.b32 	%r434, %r484, 8;
	add.s32 	%r435, %r434, %r400;
	mul.wide.u32 	%rd131, %r435, 8;
	add.s64 	%rd132, %rd2, %rd131;
	cvt.u64.u32 	%rd133, %r173;
	atom.global.add.u64 	%rd134, [%rd132+1024], %rd133;
$L__BB10_152:
	bar.sync 	0;
	add.s64 	%rd135, %rd135, 1;
	setp.ne.s64 	%p90, %rd135, %rd6;
	@%p90 bra 	$L__BB10_2;
$L__BB10_153:
	ret;

}
	// .globl	_ZN3cub18CUB_300001_SM_10006detail10radix_sort33DeviceRadixSortExclusiveSumKernelINS1_5radix10policy_hubIiiyE10Policy1000EyEEvPT0_
.visible .entry _ZN3cub18CUB_300001_SM_10006detail10radix_sort33DeviceRadixSortExclusiveSumKernelINS1_5radix10policy_hubIiiyE10Policy1000EyEEvPT0_(
	.param .u64 .ptr .align 1 _ZN3cub18CUB_300001_SM_10006detail10radix_sort33DeviceRadixSortExclusiveSumKernelINS1_5radix10policy_hubIiiyE10Policy1000EyEEvPT0__param_0
)
{
	.reg .pred 	%p<4>;
	.reg .b32 	%r<28>;
	.reg .b64 	%rd<54>;
	// demoted variable
	.shared .align 16 .b8 _ZZN3cub18CUB_300001_SM_10006detail10radix_sort33DeviceRadixSortExclusiveSumKernelINS1_5radix10policy_hubIiiyE10Policy1000EyEEvPT0_E12temp_storage[2336];
	ld.param.u64 	%rd5, [_ZN3cub18CUB_300001_SM_10006detail10radix_sort33DeviceRadixSortExclusiveSumKernelINS1_5radix10policy_hubIiiyE10Policy1000EyEEvPT0__param_0];
	cvta.to.global.u64 	%rd6, %rd5;
	mov.u32 	%r3, %ctaid.x;
	shl.b32 	%r4, %r3, 8;
	mov.u32 	%r1, %tid.x;
	setp.gt.u32 	%p1, %r1, 255;
	add.s32 	%r5, %r4, %r1;
	mul.wide.s32 	%rd7, %r5, 8;
	add.s64 	%rd1, %rd6, %rd7;
	@%p1 bra 	$L__BB11_2;
	ld.global.u64 	%rd53, [%rd1];
$L__BB11_2:
	shr.u32 	%r6, %r1, 3;
	add.s32 	%r7, %r6, %r1;
	shl.b32 	%r8, %r7, 3;
	mov.u32 	%r9, _ZZN3cub18CUB_300001_SM_10006detail10radix_sort33DeviceRadixSortExclusiveSumKernelINS1_5radix10policy_hubIiiyE10Policy1000EyEEvPT0_E12temp_storage;
	add.s32 	%r10, %r9, %r8;
	add.s32 	%r2, %r10, 16;
	st.shared.u64 	[%r10+16], %rd53;
	bar.sync 	0;
	setp.gt.u32 	%p2, %r1, 31;
	@%p2 bra 	$L__BB11_4;
	mad.lo.s32 	%r27, %r1, 72, %r9;
	ld.shared.u64 	%rd23, [%r27+16];
	ld.shared.u64 	%rd24, [%r27+24];
	ld.shared.u64 	%rd25, [%r27+32];
	ld.shared.u64 	%rd26, [%r27+40];
	ld.shared.u64 	%rd27, [%r27+48];
	ld.shared.u64 	%rd28, [%r27+56];
	ld.shared.u64 	%rd29, [%r27+64];
	ld.shared.u64 	%rd30, [%r27+72];
	add.s64 	%rd31, %rd24, %rd23;
	add.s64 	%rd32, %rd31, %rd25;
	add.s64 	%rd33, %rd32, %rd26;
	add.s64 	%rd34, %rd33, %rd27;
	add.s64 	%rd35, %rd34, %rd28;
	add.s64 	%rd36, %rd35, %rd29;
	add.s64 	%rd10, %rd36, %rd30;
	mov.b32 	%r11, 1;
	mov.b32 	%r24, 0;
	mov.b32 	%r25, -1;
	// begin inline asm
	{  .reg .u64 r0;  .reg .u32 lo;  .reg .u32 hi;  .reg .pred p;  mov.b64 {lo, hi}, %rd10;  shfl.sync.up.b32 lo|p, lo, %r11, %r24, %r25;  shfl.sync.up.b32 hi|p, hi, %r11, %r24, %r25;  mov.b64 r0, {lo, hi};  @p add.u64 r0, r0, %rd10;  mov.u64 %rd8, r0;}
	// end inline asm
	mov.b32 	%r14, 2;
	// begin inline asm
	{  .reg .u64 r0;  .reg .u32 lo;  .reg .u32 hi;  .reg .pred p;  mov.b64 {lo, hi}, %rd8;  shfl.sync.up.b32 lo|p, lo, %r14, %r24, %r25;  shfl.sync.up.b32 hi|p, hi, %r14, %r24, %r25;  mov.b64 r0, {lo, hi};  @p add.u64 r0, r0, %rd8;  mov.u64 %rd11, r0;}
	// end inline asm
	mov.b32 	%r17, 4;
	// begin inline asm
	{  .reg .u64 r0;  .reg .u32 lo;  .reg .u32 hi;  .reg .pred p;  mov.b64 {lo, hi}, %rd11;  shfl.sync.up.b32 lo|p, lo, %r17, %r24, %r25;  shfl.sync.up.b32 hi|p, hi, %r17, %r24, %r25;  mov.b64 r0, {lo, hi};  @p add.u64 r0, r0, %rd11;  mov.u64 %rd14, r0;}
	// end inline asm
	mov.b32 	%r20, 8;
	// begin inline asm
	{  .reg .u64 r0;  .reg .u32 lo;  .reg .u32 hi;  .reg .pred p;  mov.b64 {lo, hi}, %rd14;  shfl.sync.up.b32 lo|p, lo, %r20, %r24, %r25;  shfl.sync.up.b32 hi|p, hi, %r20, %r24, %r25;  mov.b64 r0, {lo, hi};  @p add.u64 r0, r0, %rd14;  mov.u64 %rd17, r0;}
	// end inline asm
	mov.b32 	%r23, 16;
	// begin inline asm
	{  .reg .u64 r0;  .reg .u32 lo;  .reg .u32 hi;  .reg .pred p;  mov.b64 {lo, hi}, %rd17;  shfl.sync.up.b32 lo|p, lo, %r23, %r24, %r25;  shfl.sync.up.b32 hi|p, hi, %r23, %r24, %r25;  mov.b64 r0, {lo, hi};  @p add.u64 r0, r0, %rd17;  mov.u64 %rd20, r0;}
	// end inline asm
	sub.s64 	%rd37, %rd20, %rd10;
	ld.shared.u64 	%rd38, [%r27+16];
	ld.shared.u64 	%rd39, [%r27+24];
	ld.shared.u64 	%rd40, [%r27+32];
	ld.shared.u64 	%rd41, [%r27+40];
	ld.shared.u64 	%rd42, [%r27+48];
	ld.shared.u64 	%rd43, [%r27+56];
	ld.shared.u64 	%rd44, [%r27+64];
	add.s64 	%rd45, %rd38, %rd37;
	add.s64 	%rd46, %rd39, %rd45;
	add.s64 	%rd47, %rd40, %rd46;
	add.s64 	%rd48, %rd41, %rd47;
	add.s64 	%rd49, %rd42, %rd48;
	add.s64 	%rd50, %rd43, %rd49;
	add.s64 	%rd51, %rd44, %rd50;
	st.shared.u64 	[%r27+16], %rd37;
	st.shared.u64 	[%r27+24], %rd45;
	st.shared.u64 	[%r27+32], %rd46;
	st.shared.u64 	[%r27+40], %rd47;
	st.shared.u64 	[%r27+48], %rd48;
	st.shared.u64 	[%r27+56], %rd49;
	st.shared.u64 	[%r27+64], %rd50;
	st.shared.u64 	[%r27+72], %rd51;
$L__BB11_4:
	setp.gt.u32 	%p3, %r1, 255;
	bar.sync 	0;
	@%p3 bra 	$L__BB11_6;
	ld.shared.u64 	%rd52, [%r2];
	st.global.u64 	[%rd1], %rd52;
$L__BB11_6:
	ret;

}
	// .globl	_ZN3cub18CUB_300001_SM_10006detail10radix_sort29DeviceRadixSortOnesweepKernelINS1_5radix10policy_hubIiiyE10Policy1000ELNS0_9SortOrderE0EiiyiiNS1_21identity_decomposer_tEEEvPT5_SB_PT3_PKSC_PT1_PKSG_PT2_PKSK_T4_iiT6_
.visible .entry _ZN3cub18CUB_300001_SM_10006detail10radix_sort29DeviceRadixSortOnesweepKernelINS1_5radix10policy_hubIiiyE10Policy1000ELNS0_9SortOrderE0EiiyiiNS1_21identity_decomposer_tEEEvPT5_SB_PT3_PKSC_PT1_PKSG_PT2_PKSK_T4_iiT6_(
	.param .u64 .ptr .align 1 _ZN3cub18CUB_300001_SM_10006detail10radix_sort29DeviceRadixSortOnesweepKernelINS1_5radix10policy_hubIiiyE10Policy1000ELNS0_9SortOrderE0EiiyiiNS1_21identity_decomposer_tEEEvPT5_SB_PT3_PKSC_PT1_PKSG_PT2_PKSK_T4_iiT6__param_0,
	.param .u64 .ptr .align 1 _ZN3cub18CUB_300001_SM_10006detail10radix_sort29DeviceRadixSortOnesweepKernelINS1_5radix10policy_hubIiiyE10Policy1000ELNS0_9SortOrderE0EiiyiiNS1_21identity_decomposer_tEEEvPT5_SB_PT3_PKSC_PT1_PKSG_PT2_PKSK_T4_iiT6__param_1,
	.param .u64 .ptr .align 1 _ZN3cub18CUB_300001_SM_10006detail10radix_sort29DeviceRadixSortOnesweepKernelINS1_5radix10policy_hubIiiyE10Policy1000ELNS0_9SortOrderE0EiiyiiNS1_21identity_decomposer_tEEEvPT5_SB_PT3_PKSC_PT1_PKSG_PT2_PKSK_T4_iiT6__param_2,
	.param .u64 .ptr .align 1 _ZN3cub18CUB_300001_SM_10006detail10radix_sort29DeviceRadixSortOnesweepKernelINS1_5radix10policy_hubIiiyE10Policy1000ELNS0_9SortOrderE0EiiyiiNS1_21identity_decomposer_tEEEvPT5_SB_PT3_PKSC_PT1_PKSG_PT2_PKSK_T4_iiT6__param_3,
	.param .u64 .ptr .align 1 _ZN3cub18CUB_300001_SM_10006detail10radix_sort29DeviceRadixSortOnesweepKernelINS1_5radix10policy_hubIiiyE10Policy1000ELNS0_9SortOrderE0EiiyiiNS1_21identity_decomposer_tEEEvPT5_SB_PT3_PKSC_PT1_PKSG_PT2_PKSK_T4_iiT6__param_4,
	.param .u64 .ptr .align 1 _ZN3cub18CUB_300001_SM_10006detail10radix_sort29DeviceRadixSortOnesweepKernelINS1_5radix10policy_hubIiiyE10Policy1000ELNS0_9SortOrderE0EiiyiiNS1_21identity_decomposer_tEEEvPT5_SB_PT3_PKSC_PT1_PKSG_PT2_PKSK_T4_iiT6__param_5,
	.param .u64 .ptr .align 1 _ZN3cub18CUB_300001_SM_10006detail10radix_sort29DeviceRadixSortOnesweepKernelINS1_5radix10policy_hubIiiyE10Policy1000ELNS0_9SortOrderE0EiiyiiNS1_21identity_decomposer_tEEEvPT5_SB_PT3_PKSC_PT1_PKSG_PT2_PKSK_T4_iiT6__param_6,
	.param .u64 .ptr .align 1 _ZN3cub18CUB_300001_SM_10006detail10radix_sort29DeviceRadixSortOnesweepKernelINS1_5radix10policy_hubIiiyE10Policy1000ELNS0_9SortOrderE0EiiyiiNS1_21identity_decomposer_tEEEvPT5_SB_PT3_PKSC_PT1_PKSG_PT2_PKSK_T4_iiT6__param_7,
	.param .u32 _ZN3cub18CUB_300001_SM_10006detail10radix_sort29DeviceRadixSortOnesweepKernelINS1_5radix10policy_hubIiiyE10Policy1000ELNS0_9SortOrderE0EiiyiiNS1_21identity_decomposer_tEEEvPT5_SB_PT3_PKSC_PT1_PKSG_PT2_PKSK_T4_iiT6__param_8,
	.param .u32 _ZN3cub18CUB_300001_SM_10006detail10radix_sort29DeviceRadixSortOnesweepKernelINS1_5radix10policy_hubIiiyE10Policy1000ELNS0_9SortOrderE0EiiyiiNS1_21identity_decomposer_tEEEvPT5_SB_PT3_PKSC_PT1_PKSG_PT2_PKSK_T4_iiT6__param_9,
	.param .u32 _ZN3cub18CUB_300001_SM_10006detail10radix_sort29DeviceRadixSortOnesweepKernelINS1_5radix10policy_hubIiiyE10Policy1000ELNS0_9SortOrderE0EiiyiiNS1_21identity_decomposer_tEEEvPT5_SB_PT3_PKSC_PT1_PKSG_PT2_PKSK_T4_iiT6__param_10,
	.param .align 1 .b8 _ZN3cub18CUB_300001_SM_10006detail10radix_sort29DeviceRadixSortOnesweepKernelINS1_5radix10policy_hubIiiyE10Policy1000ELNS0_9SortOrderE0EiiyiiNS1_21identity_decomposer_tEEEvPT5_SB_PT3_PKSC_PT1_PKSG_PT2_PKSK_T4_iiT6__param_11[1]
)
.maxntid 384
{
	.reg .pred 	%p<205>;
	.reg .b32 	%r<2283>;
	.reg .b64 	%rd<457>;
	// demoted variable
	.shared .align 16 .b8 _ZZN3cub18CUB_300001_SM_10006detail10radix_sort29DeviceRadixSortOnesweepKernelINS1_5radix10policy_hubIiiyE10Policy1000ELNS0_9SortOrderE0EiiyiiNS1_21identity_decomposer_tEEEvPT5_SB_PT3_PKSC_PT1_PKSG_PT2_PKSK_T4_iiT6_E1s[28160];
	ld.param.u64 	%rd43, [_ZN3cub18CUB_300001_SM_10006detail10radix_sort29DeviceRadixSortOnesweepKernelINS1_5radix10policy_hubIiiyE10Policy1000ELNS0_9SortOrderE0EiiyiiNS1_21identity_decomposer_tEEEvPT5_SB_PT3_PKSC_PT1_PKSG_PT2_PKSK_T4_iiT6__param_0];
	ld.param.u64 	%rd44, [_ZN3cub18CUB_300001_SM_10006detail10radix_sort29DeviceRadixSortOnesweepKernelINS1_5radix10policy_hubIiiyE10Policy1000ELNS0_9SortOrderE0EiiyiiNS1_21identity_decomposer_tEEEvPT5_SB_PT3_PKSC_PT1_PKSG_PT2_PKSK_T4_iiT6__param_1];
	ld.param.u64 	%rd47, [_ZN3cub18CUB_300001_SM_10006detail10radix_sort29DeviceRadixSortOnesweepKernelINS1_5radix10policy_hubIiiyE10Policy1000ELNS0_9SortOrderE0EiiyiiNS1_21identity_decomposer_tEEEvPT5_SB_PT3_PKSC_PT1_PKSG_PT2_PKSK_T4_iiT6__param_4];
	ld.param.u64 	%rd50, [_ZN3cub18CUB_300001_SM_10006detail10radix_sort29DeviceRadixSortOnesweepKernelINS1_5radix10policy_hubIiiyE10Policy1000ELNS0_9SortOrderE0EiiyiiNS1_21identity_decomposer_tEEEvPT5_SB_PT3_PKSC_PT1_PKSG_PT2_PKSK_T4_iiT6__param_5];
	cvta.to.global.u64 	%rd1, %rd47;
	cvta.to.global.u64 	%rd2, %rd43;
	cvta.to.global.u64 	%rd3, %rd50;
	mov.u32 	%r1, %tid.x;
	// begin inline asm
	mov.u32 %r443, %laneid;
	// end inline asm
	setp.ne.s32 	%p1, %r1, 0;
	@%p1 bra 	$L__BB12_2;
	cvta.to.global.u64 	%rd51, %rd44;
	atom.global.add.u32 	%r444, [%rd51], 1;
	st.shared.u32 	[_ZZN3cub18CUB_300001_SM_10006detail10radix_sort29DeviceRadixSortOnesweepKernelINS1_5radix10policy_hubIiiyE10Policy1000ELNS0_9SortOrderE0EiiyiiNS1_21identity_decomposer_tEEEvPT5_SB_PT3_PKSC_PT1_PKSG_PT2_PKSK_T4_iiT6_E1s+26112], %r444;
$L__BB12_2:
	ld.param.u32 	%r2078, [_ZN3cub18CUB_300001_SM_10006detail10radix_sort29DeviceRadixSortOnesweepKernelINS1_5radix10policy_hubIiiyE10Policy1000ELNS0_9SortOrderE0EiiyiiNS1_21identity_decomposer_tEEEvPT5_SB_PT3_PKSC_PT1_PKSG_PT2_PKSK_T4_iiT6__param_8];
	bar.sync 	0;
	ld.shared.u32 	%r3, [_ZZN3cub18CUB_300001_SM_10006detail10radix_sort29DeviceRadixSortOnesweepKernelINS1_5radix10policy_hubIiiyE10Policy1000ELNS0_9SortOrderE0EiiyiiNS1_21identity_decomposer_tEEEvPT5_SB_PT3_PKSC_PT1_PKSG_PT2_PKSK_T4_iiT6_E1s+26112];
	mul.lo.s32 	%r445, %r3, 6528;
	add.s32 	%r4, %r445, 6528;
	setp.gt.s32 	%p2, %r4, %r2078;
	cvt.s64.s32 	%rd4, %r445;
	@%p2 bra 	$L__BB12_4;
	and.b32  	%r446, %r1, 31;
	and.b32  	%r447, %r1, 992;
	mul.lo.s32 	%r448, %r447, 17;
	or.b32  	%r449, %r448, %r446;
	cvt.u64.u32 	%rd52, %r449;
	add.s64 	%rd53, %rd52, %rd4;
	shl.b64 	%rd54, %rd53, 2;
	add.s64 	%rd55, %rd3, %rd54;
	ld.global.u32 	%r2165, [%rd55];
	ld.global.u32 	%r2164, [%rd55+128];
	ld.global.u32 	%r2163, [%rd55+256];
	ld.global.u32 	%r2162, [%rd55+384];
	ld.global.u32 	%r2161, [%rd55+512];
	ld.global.u32 	%r2160, [%rd55+640];
	ld.global.u32 	%r2159, [%rd55+768];
	ld.global.u32 	%r2158, [%rd55+896];
	ld.global.u32 	%r2157, [%rd55+1024];
	ld.global.u32 	%r2156, [%rd55+1152];
	ld.global.u32 	%r2155, [%rd55+1280];
	ld.global.u32 	%r2154, [%rd55+1408];
	ld.global.u32 	%r2153, [%rd55+1536];
	ld.global.u32 	%r2152, [%rd55+1664];
	ld.global.u32 	%r2151, [%rd55+1792];
	ld.global.u32 	%r2150, [%rd55+1920];
	ld.global.u32 	%r2149, [%rd55+2048];
	bra.uni 	$L__BB12_38;
$L__BB12_4:
	ld.param.u32 	%r2079, [_ZN3cub18CUB_300001_SM_10006detail10radix_sort29DeviceRadixSortOnesweepKernelINS1_5radix10policy_hubIiiyE10Policy1000ELNS0_9SortOrderE0EiiyiiNS1_21identity_decomposer_tEEEvPT5_SB_PT3_PKSC_PT1_PKSG_PT2_PKSK_T4_iiT6__param_8];
	cvt.u32.u64 	%r451, %rd4;
	sub.s32 	%r22, %r2079, %r451;
	and.b32  	%r452, %r1, 31;
	and.b32  	%r453, %r1, 992;
	mul.lo.s32 	%r454, %r453, 17;
	or.b32  	%r23, %r454, %r452;
	setp.ge.s32 	%p3, %r23, %r22;
	cvt.u64.u32 	%rd56, %r23;
	add.s64 	%rd57, %rd56, %rd4;
	shl.b64 	%rd58, %rd57, 2;
	add.s64 	%rd5, %rd3, %rd58;
	mov.b32 	%r2165, 2147483647;
	@%p3 bra 	$L__BB12_6;
	ld.global.u32 	%r2165, [%rd5];
$L__BB12_6:
	add.s32 	%r456, %r23, 32;
	setp.ge.s32 	%p4, %r456, %r22;
	mov.b32 	%r2164, 2147483647;
	@%p4 bra 	$L__BB12_8;
	ld.global.u32 	%r2164, [%rd5+128];
$L__BB12_8:
	add.s32 	%r458, %r23, 64;
	setp.ge.s32 	%p5, %r458, %r22;
	mov.b32 	%r2163, 2147483647;
	@%p5 bra 	$L__BB12_10;
	ld.global.u32 	%r2163, [%rd5+256];
$L__BB12_10:
	add.s32 	%r460, %r23, 96;
	setp.ge.s32 	%p6, %r460, %r22;
	mov.b32 	%r2162, 2147483647;
	@%p6 bra 	$L__BB12_12;
	ld.global.u32 	%r2162, [%rd5+384];
$L__BB12_12:
	add.s32 	%r462, %r23, 128;
	setp.ge.s32 	%p7, %r462, %r22;
	mov.b32 	%r2161, 2147483647;
	@%p7 bra 	$L__BB12_14;
	ld.global.u32 	%r2161, [%rd5+512];
$L__BB12_14:
	add.s32 	%r464, %r23, 160;
	setp.ge.s32 	%p8, %r464, %r22;
	mov.b32 	%r2160, 2147483647;
	@%p8 bra 	$L__BB12_16;
	ld.global.u32 	%r2160, [%rd5+640];
$L__BB12_16:
	add.s32 	%r466, %r23, 192;
	setp.ge.s32 	%p9, %r466, %r22;
	mov.b32 	%r2159, 2147483647;
	@%p9 bra 	$L__BB12_18;
	ld.global.u32 	%r2159, [%rd5+768];
$L__BB12_18:
	add.s32 	%r468, %r23, 224;
	setp.ge.s32 	%p10, %r468, %r22;
	mov.b32 	%r2158, 2147483647;
	@%p10 bra 	$L__BB12_20;
	ld.global.u32 	%r2158, [%rd5+896];
$L__BB12_20:
	add.s32 	%r470, %r23, 256;
	setp.ge.s32 	%p11, %r470, %r22;
	mov.b32 	%r2157, 2147483647;
	@%p11 bra 	$L__BB12_22;
	ld.global.u32 	%r2157, [%rd5+1024];
$L__BB12_22:
	add.s32 	%r472, %r23, 288;
	setp.ge.s32 	%p12, %r472, %r22;
	mov.b32 	%r2156, 2147483647;
	@%p12 bra 	$L__BB12_24;
	ld.global.u32 	%r2156, [%rd5+1152];
$L__BB12_24:
	add.s32 	%r474, %r23, 320;
	setp.ge.s32 	%p13, %r474, %r22;
	mov.b32 	%r2155, 2147483647;
	@%p13 bra 	$L__BB12_26;
	ld.global.u32 	%r2155, [%rd5+1280];
$L__BB12_26:
	add.s32 	%r476, %r23, 352;
	setp.ge.s32 	%p14, %r476, %r22;
	mov.b32 	%r2154, 2147483647;
	@%p14 bra 	$L__BB12_28;
	ld.global.u32 	%r2154, [%rd5+1408];
$L__BB12_28:
	add.s32 	%r478, %r23, 384;
	setp.ge.s32 	%p15, %r478, %r22;
	mov.b32 	%r2153, 2147483647;
	@%p15 bra 	$L__BB12_30;
	ld.global.u32 	%r2153, [%rd5+1536];
$L__BB12_30:
	add.s32 	%r480, %r23, 416;
	setp.ge.s32 	%p16, %r480, %r22;
	mov.b32 	%r2152, 2147483647;
	@%p16 bra 	$L__BB12_32;
	ld.global.u32 	%r2152, [%rd5+1664];
$L__BB12_32:
	add.s32 	%r482, %r23, 448;
	setp.ge.s32 	%p17, %r482, %r22;
	mov.b32 	%r2151, 2147483647;
	@%p17 bra 	$L__BB12_34;
	ld.global.u32 	%r2151, [%rd5+1792];
$L__BB12_34:
	add.s32 	%r484, %r23, 480;
	setp.ge.s32 	%p18, %r484, %r22;
	mov.b32 	%r2150, 2147483647;
	@%p18 bra 	$L__BB12_36;
	ld.global.u32 	%r2150, [%rd5+1920];
$L__BB12_36:
	add.s32 	%r486, %r23, 512;
	setp.ge.s32 	%p19, %r486, %r22;
	mov.b32 	%r2149, 2147483647;
	@%p19 bra 	$L__BB12_38;
	ld.global.u32 	%r2149, [%rd5+2048];
$L__BB12_38:
	ld.param.u32 	%r2131, [_ZN3cub18CUB_300001_SM_10006detail10radix_sort29DeviceRadixSortOnesweepKernelINS1_5radix10policy_hubIiiyE10Policy1000ELNS0_9SortOrderE0EiiyiiNS1_21identity_decomposer_tEEEvPT5_SB_PT3_PKSC_PT1_PKSG_PT2_PKSK_T4_iiT6__param_10];
	mov.b32 	%r487, -1;
	shl.b32 	%r488, %r487, %r2131;
	not.b32 	%r74, %r488;
	shr.u32 	%r75, %r1, 5;
	shl.b32 	%r489, %r75, 10;
	mov.u32 	%r490, _ZZN3cub18CUB_300001_SM_10006detail10radix_sort29DeviceRadixSortOnesweepKernelINS1_5radix10policy_hubIiiyE10Policy1000ELNS0_9SortOrderE0EiiyiiNS1_21identity_decomposer_tEEEvPT5_SB_PT3_PKSC_PT1_PKSG_PT2_PKSK_T4_iiT6_E1s;
	add.s32 	%r76, %r490, %r489;
	setp.gt.s32 	%p20, %r443, 255;
	@%p20 bra 	$L__BB12_51;
	max.s32 	%r491, %r443, 224;
	sub.s32 	%r492, %r491, %r443;
	add.s32 	%r493, %r492, 31;
	shr.u32 	%r494, %r493, 5;
	add.s32 	%r77, %r494, 1;
	and.b32  	%r78, %r77, 15;
	setp.lt.u32 	%p21, %r493, 480;
	mov.u32 	%r2169, %r443;
	@%p21 bra 	$L__BB12_42;
	and.b32  	%r495, %r77, 268435440;
	neg.s32 	%r2167, %r495;
	shl.b32 	%r497, %r443, 2;
	add.s32 	%r498, %r489, %r497;
	add.s32 	%r500, %r498, %r490;
	add.s32 	%r2166, %r500, 1024;
	mov.u32 	%r2169, %r443;
$L__BB12_41:
	.pragma "nounroll";
	mov.b32 	%r501, 0;
	st.shared.u32 	[%r2166+-1024], %r501;
	st.shared.u32 	[%r2166+-896], %r501;
	st.shared.u32 	[%r2166+-768], %r501;
	st.shared.u32 	[%r2166+-640], %r501;
	st.shared.u32 	[%r2166+-512], %r501;
	st.shared.u32 	[%r2166+-384], %r501;
	st.shared.u32 	[%r2166+-256], %r501;
	st.shared.u32 	[%r2166+-128], %r501;
	st.shared.u32 	[%r2166], %r501;
	st.shared.u32 	[%r2166+128], %r501;
	st.shared.u32 	[%r2166+256], %r501;
	st.shared.u32 	[%r2166+384], %r501;
	st.shared.u32 	[%r2166+512], %r501;
	st.shared.u32 	[%r2166+640], %r501;
	st.shared.u32 	[%r2166+768], %r501;
	st.shared.u32 	[%r2166+896], %r501;
	add.s32 	%r2169, %r2169, 512;
	add.s32 	%r2167, %r2167, 16;
	add.s32 	%r2166, %r2166, 2048;
	setp.ne.s32 	%p22, %r2167, 0;
	@%p22 bra 	$L__BB12_41;
$L__BB12_42:
	setp.eq.s32 	%p23, %r78, 0;
	@%p23 bra 	$L__BB12_51;
	and.b32  	%r88, %r77, 7;
	setp.lt.u32 	%p24, %r78, 8;
	@%p24 bra 	$L__BB12_45;
	shl.b32 	%r502, %r2169, 2;
	add.s32 	%r503, %r76, %r502;
	mov.b32 	%r504, 0;
	st.shared.u32 	[%r503], %r504;
	st.shared.u32 	[%r503+128], %r504;
	st.shared.u32 	[%r503+256], %r504;
	st.shared.u32 	[%r503+384], %r504;
	st.shared.u32 	[%r503+512], %r504;
	st.shared.u32 	[%r503+640], %r504;
	st.shared.u32 	[%r503+768], %r504;
	st.shared.u32 	[%r503+896], %r504;
	add.s32 	%r2169, %r2169, 256;
$L__BB12_45:
	setp.eq.s32 	%p25, %r88, 0;
	@%p25 bra 	$L__BB12_51;
	and.b32  	%r91, %r77, 3;
	setp.lt.u32 	%p26, %r88, 4;
	@%p26 bra 	$L__BB12_48;
	shl.b32 	%r505, %r2169, 2;
	add.s32 	%r506, %r76, %r505;
	mov.b32 	%r507, 0;
	st.shared.u32 	[%r506], %r507;
	st.shared.u32 	[%r506+128], %r507;
	st.shared.u32 	[%r506+256], %r507;
	st.shared.u32 	[%r506+384], %r507;
	add.s32 	%r2169, %r2169, 128;
$L__BB12_48:
	setp.eq.s32 	%p27, %r91, 0;
	@%p27 bra 	$L__BB12_51;
	shl.b32 	%r509, %r2169, 2;
	add.s32 	%r510, %r489, %r509;
	add.s32 	%r2173, %r490, %r510;
	neg.s32 	%r2172, %r91;
$L__BB12_50:
	.pragma "nounroll";
	mov.b32 	%r512, 0;
	st.shared.u32 	[%r2173], %r512;
	add.s32 	%r2173, %r2173, 128;
	add.s32 	%r2172, %r2172, 1;
	setp.ne.s32 	%p28, %r2172, 0;
	@%p28 bra 	$L__BB12_50;
$L__BB12_51:
	ld.param.u32 	%r2094, [_ZN3cub18CUB_300001_SM_10006detail10radix_sort29DeviceRadixSortOnesweepKernelINS1_5radix10policy_hubIiiyE10Policy1000ELNS0_9SortOrderE0EiiyiiNS1_21identity_decomposer_tEEEvPT5_SB_PT3_PKSC_PT1_PKSG_PT2_PKSK_T4_iiT6__param_9];
	bar.warp.sync 	-1;
	xor.b32  	%r514, %r2165, -2147483648;
	shr.u32 	%r515, %r514, %r2094;
	and.b32  	%r100, %r515, %r74;
	shl.b32 	%r516, %r100, 2;
	add.s32 	%r517, %r76, %r516;
	atom.shared.add.u32 	%r518, [%r517], 1;
	xor.b32  	%r2227, %r2164, -2147483648;
	shr.u32 	%r520, %r2227, %r2094;
	and.b32  	%r521, %r520, %r74;
	shl.b32 	%r522, %r521, 2;
	add.s32 	%r523, %r76, %r522;
	atom.shared.add.u32 	%r524, [%r523], 1;
	xor.b32  	%r2226, %r2163, -2147483648;
	shr.u32 	%r526, %r2226, %r2094;
	and.b32  	%r527, %r526, %r74;
	shl.b32 	%r528, %r527, 2;
	add.s32 	%r529, %r76, %r528;
	atom.shared.add.u32 	%r530, [%r529], 1;
	xor.b32  	%r2225, %r2162, -2147483648;
	shr.u32 	%r532, %r2225, %r2094;
	and.b32  	%r533, %r532, %r74;
	shl.b32 	%r534, %r533, 2;
	add.s32 	%r535, %r76, %r534;
	atom.shared.add.u32 	%r536, [%r535], 1;
	xor.b32  	%r537, %r2161, -2147483648;
	shr.u32 	%r538, %r537, %r2094;
	and.b32  	%r539, %r538, %r74;
	shl.b32 	%r540, %r539, 2;
	add.s32 	%r541, %r76, %r540;
	atom.shared.add.u32 	%r542, [%r541], 1;
	xor.b32  	%r543, %r2160, -2147483648;
	shr.u32 	%r544, %r543, %r2094;
	and.b32  	%r545, %r544, %r74;
	shl.b32 	%r546, %r545, 2;
	add.s32 	%r547, %r76, %r546;
	atom.shared.add.u32 	%r548, [%r547], 1;
	xor.b32  	%r549, %r2159, -2147483648;
	shr.u32 	%r550, %r549, %r2094;
	and.b32  	%r551, %r550, %r74;
	shl.b32 	%r552, %r551, 2;
	add.s32 	%r553, %r76, %r552;
	atom.shared.add.u32 	%r554, [%r553], 1;
	xor.b32  	%r555, %r2158, -2147483648;
	shr.u32 	%r556, %r555, %r2094;
	and.b32  	%r557, %r556, %r74;
	shl.b32 	%r558, %r557, 2;
	add.s32 	%r559, %r76, %r558;
	atom.shared.add.u32 	%r560, [%r559], 1;
	xor.b32  	%r561, %r2157, -2147483648;
	shr.u32 	%r562, %r561, %r2094;
	and.b32  	%r563, %r562, %r74;
	shl.b32 	%r564, %r563, 2;
	add.s32 	%r565, %r76, %r564;
	atom.shared.add.u32 	%r566, [%r565], 1;
	xor.b32  	%r567, %r2156, -2147483648;
	shr.u32 	%r568, %r567, %r2094;
	and.b32  	%r569, %r568, %r74;
	shl.b32 	%r570, %r569, 2;
	add.s32 	%r571, %r76, %r570;
	atom.shared.add.u32 	%r572, [%r571], 1;
	xor.b32  	%r573, %r2155, -2147483648;
	shr.u32 	%r574, %r573, %r2094;
	and.b32  	%r575, %r574, %r74;
	shl.b32 	%r576, %r575, 2;
	add.s32 	%r577, %r76, %r576;
	atom.shared.add.u32 	%r578, [%r577], 1;
	xor.b32  	%r579, %r2154, -2147483648;
	shr.u32 	%r580, %r579, %r2094;
	and.b32  	%r581, %r580, %r74;
	shl.b32 	%r582, %r581, 2;
	add.s32 	%r583, %r76, %r582;
	atom.shared.add.u32 	%r584, [%r583], 1;
	xor.b32  	%r585, %r2153, -2147483648;
	shr.u32 	%r586, %r585, %r2094;
	and.b32  	%r587, %r586, %r74;
	shl.b32 	%r588, %r587, 2;
	add.s32 	%r589, %r76, %r588;
	atom.shared.add.u32 	%r590, [%r589], 1;
	xor.b32  	%r591, %r2152, -2147483648;
	shr.u32 	%r592, %r591, %r2094;
	and.b32  	%r593, %r592, %r74;
	shl.b32 	%r594, %r593, 2;
	add.s32 	%r595, %r76, %r594;
	atom.shared.add.u32 	%r596, [%r595], 1;
	xor.b32  	%r597, %r2151, -2147483648;
	shr.u32 	%r598, %r597, %r2094;
	and.b32  	%r599, %r598, %r74;
	shl.b32 	%r600, %r599, 2;
	add.s32 	%r601, %r76, %r600;
	atom.shared.add.u32 	%r602, [%r601], 1;
	xor.b32  	%r603, %r2150, -2147483648;
	shr.u32 	%r604, %r603, %r2094;
	and.b32  	%r605, %r604, %r74;
	shl.b32 	%r606, %r605, 2;
	add.s32 	%r607, %r76, %r606;
	atom.shared.add.u32 	%r608, [%r607], 1;
	xor.b32  	%r2212, %r2149, -2147483648;
	shr.u32 	%r610, %r2212, %r2094;
	and.b32  	%r611, %r610, %r74;
	shl.b32 	%r612, %r611, 2;
	add.s32 	%r613, %r76, %r612;
	atom.shared.add.u32 	%r614, [%r613], 1;
	bar.sync 	0;
	setp.gt.u32 	%p29, %r1, 255;
	shl.b32 	%r615, %r1, 2;
	add.s32 	%r101, %r490, %r615;
	mov.b32 	%r2174, 0;
	@%p29 bra 	$L__BB12_53;
	ld.shared.u32 	%r617, [%r101];
	mov.b32 	%r618, 0;
	st.shared.u32 	[%r101], %r618;
	ld.shared.u32 	%r619, [%r101+1024];
	st.shared.u32 	[%r101+1024], %r617;
	add.s32 	%r620, %r619, %r617;
	ld.shared.u32 	%r621, [%r101+2048];
	st.shared.u32 	[%r101+2048], %r620;
	add.s32 	%r622, %r621, %r620;
	ld.shared.u32 	%r623, [%r101+3072];
	st.shared.u32 	[%r101+3072], %r622;
	add.s32 	%r624, %r623, %r622;
	ld.shared.u32 	%r625, [%r101+4096];
	st.shared.u32 	[%r101+4096], %r624;
	add.s32 	%r626, %r625, %r624;
	ld.shared.u32 	%r627, [%r101+5120];
	st.shared.u32 	[%r101+5120], %r626;
	add.s32 	%r628, %r627, %r626;
	ld.shared.u32 	%r629, [%r101+6144];
	st.shared.u32 	[%r101+6144], %r628;
	add.s32 	%r630, %r629, %r628;
	ld.shared.u32 	%r631, [%r101+7168];
	st.shared.u32 	[%r101+7168], %r630;
	add.s32 	%r632, %r631, %r630;
	ld.shared.u32 	%r633, [%r101+8192];
	st.shared.u32 	[%r101+8192], %r632;
	add.s32 	%r634, %r633, %r632;
	ld.shared.u32 	%r635, [%r101+9216];
	st.shared.u32 	[%r101+9216], %r634;
	add.s32 	%r636, %r635, %r634;
	ld.shared.u32 	%r637, [%r101+10240];
	st.shared.u32 	[%r101+10240], %r636;
	add.s32 	%r638, %r637, %r636;
	ld.shared.u32 	%r639, [%r101+11264];
	st.shared.u32 	[%r101+11264], %r638;
	add.s32 	%r2174, %r639, %r638;
$L__BB12_53:
	setp.gt.u32 	%p30, %r1, 255;
	shl.b32 	%r640, %r3, 8;
	add.s32 	%r641, %r640, %r1;
	mul.wide.s32 	%rd59, %r641, 4;
	add.s64 	%rd6, %rd2, %rd59;
	@%p30 bra 	$L__BB12_55;
	or.b32  	%r642, %r2174, 1073741824;
	st.volatile.global.u32 	[%rd6], %r642;
$L__BB12_55:
	ld.param.u64 	%rd442, [_ZN3cub18CUB_300001_SM_10006detail10radix_sort29DeviceRadixSortOnesweepKernelINS1_5radix10policy_hubIiiyE10Policy1000ELNS0_9SortOrderE0EiiyiiNS1_21identity_decomposer_tEEEvPT5_SB_PT3_PKSC_PT1_PKSG_PT2_PKSK_T4_iiT6__param_7];
	xor.b32  	%r2223, %r2160, -2147483648;
	xor.b32  	%r2224, %r2161, -2147483648;
	xor.b32  	%r2222, %r2159, -2147483648;
	xor.b32  	%r2221, %r2158, -2147483648;
	xor.b32  	%r2228, %r2165, -2147483648;
	xor.b32  	%r2218, %r2155, -2147483648;
	xor.b32  	%r2220, %r2157, -2147483648;
	xor.b32  	%r2217, %r2154, -2147483648;
	xor.b32  	%r2219, %r2156, -2147483648;
	xor.b32  	%r2215, %r2152, -2147483648;
	xor.b32  	%r2216, %r2153, -2147483648;
	xor.b32  	%r2213, %r2150, -2147483648;
	xor.b32  	%r2214, %r2151, -2147483648;
	setp.lt.u32 	%p31, %r1, 256;
	setp.eq.s32 	%p32, %r2174, 6528;
	and.pred  	%p33, %p31, %p32;
	selp.u32 	%r643, 1, 0, %p33;
	{ 
	.reg .pred 	%p1; 
	.reg .pred 	%p2; 
	setp.ne.u32 	%p1, %r643, 0; 
	bar.red.or.pred 	%p2, 0, %p1; 
	selp.u32 	%r644, 1, 0, %p2; 
	}
	setp.eq.s32 	%p34, %r644, 0;
	and.b32  	%r645, %r1, 992;
	and.b32  	%r646, %r1, 31;
	mul.lo.s32 	%r647, %r645, 17;
	or.b32  	%r648, %r647, %r646;
	cvt.u64.u32 	%rd7, %r648;
	mul.lo.s32 	%r649, %r3, 6528;
	cvt.s64.s32 	%rd60, %r649;
	add.s64 	%rd61, %rd7, %rd60;
	cvta.to.global.u64 	%rd62, %rd442;
	shl.b64 	%rd63, %rd61, 2;
	add.s64 	%rd8, %rd62, %rd63;
	cvt.u64.u32 	%rd9, %r1;
	@%p34 bra 	$L__BB12_175;
	setp.gt.u32 	%p35, %r1, 255;
	shl.b32 	%r650, %r1, 3;
	mov.u32 	%r651, _ZZN3cub18CUB_300001_SM_10006detail10radix_sort29DeviceRadixSortOnesweepKernelINS1_5radix10policy_hubIiiyE10Policy1000ELNS0_9SortOrderE0EiiyiiNS1_21identity_decomposer_tEEEvPT5_SB_PT3_PKSC_PT1_PKSG_PT2_PKSK_T4_iiT6_E1s;
	add.s32 	%r652, %r651, %r650;
	add.s32 	%r121, %r652, 26112;
	@%p35 bra 	$L__BB12_64;
	ld.param.u64 	%rd436, [_ZN3cub18CUB_300001_SM_10006detail10radix_sort29DeviceRadixSortOnesweepKernelINS1_5radix10policy_hubIiiyE10Policy1000ELNS0_9SortOrderE0EiiyiiNS1_21identity_decomposer_tEEEvPT5_SB_PT3_PKSC_PT1_PKSG_PT2_PKSK_T4_iiT6__param_3];
	cvta.to.global.u64 	%rd64, %rd436;
	shl.b64 	%rd65, %rd9, 3;
	add.s64 	%rd66, %rd64, %rd65;
	ld.global.u64 	%rd67, [%rd66];
	setp.gt.u32 	%p36, %r1, %r100;
	selp.b64 	%rd68, 6528, 0, %p36;
	sub.s64 	%rd455, %rd67, %rd68;
	st.shared.u64 	[%r121], %rd455;
	setp.lt.s32 	%p37, %r3, 1;
	mov.u32 	%r2178, %r2174;
	@%p37 bra 	$L__BB12_63;
	mov.b32 	%r2176, -1;
	mov.u32 	%r2175, %r3;
	mov.u32 	%r2178, %r2174;
$L__BB12_59:
	ld.param.u64 	%rd429, [_ZN3cub18CUB_300001_SM_10006detail10radix_sort29DeviceRadixSortOnesweepKernelINS1_5radix10policy_hubIiiyE10Policy1000ELNS0_9SortOrderE0EiiyiiNS1_21identity_decomposer_tEEEvPT5_SB_PT3_PKSC_PT1_PKSG_PT2_PKSK_T4_iiT6__param_0];
	add.s32 	%r125, %r2175, -1;
	shl.b32 	%r654, %r125, 8;
	add.s32 	%r655, %r654, %r1;
	cvta.to.global.u64 	%rd69, %rd429;
	mul.wide.s32 	%rd70, %r655, 4;
	add.s64 	%rd11, %rd69, %rd70;
$L__BB12_60:
	membar.cta;
	ld.volatile.global.u32 	%r126, [%rd11];
	setp.eq.s32 	%p38, %r126, 0;
	@%p38 bra 	$L__BB12_60;
	and.b32  	%r656, %r126, 1073741823;
	add.s32 	%r2178, %r656, %r2178;
	setp.gt.s32 	%p39, %r126, -1;
	vote.sync.ballot.b32 	%r2176, %p39, %r2176;
	setp.gt.u32 	%p41, %r2175, 1;
	and.pred  	%p42, %p39, %p41;
	mov.u32 	%r2175, %r125;
	@%p42 bra 	$L__BB12_59;
	ld.shared.u64 	%rd455, [%r121];
$L__BB12_63:
	or.b32  	%r657, %r2178, -2147483648;
	st.volatile.global.u32 	[%rd6], %r657;
	sub.s32 	%r658, %r2178, %r2174;
	cvt.s64.s32 	%rd71, %r658;
	add.s64 	%rd72, %rd455, %rd71;
	st.shared.u64 	[%r121], %rd72;
$L__BB12_64:
	ld.param.u32 	%r2080, [_ZN3cub18CUB_300001_SM_10006detail10radix_sort29DeviceRadixSortOnesweepKernelINS1_5radix10policy_hubIiiyE10Policy1000ELNS0_9SortOrderE0EiiyiiNS1_21identity_decomposer_tEEEvPT5_SB_PT3_PKSC_PT1_PKSG_PT2_PKSK_T4_iiT6__param_8];
	ld.param.u64 	%rd432, [_ZN3cub18CUB_300001_SM_10006detail10radix_sort29DeviceRadixSortOnesweepKernelINS1_5radix10policy_hubIiiyE10Policy1000ELNS0_9SortOrderE0EiiyiiNS1_21identity_decomposer_tEEEvPT5_SB_PT3_PKSC_PT1_PKSG_PT2_PKSK_T4_iiT6__param_2];
	setp.gt.u32 	%p43, %r1, 255;
	setp.lt.s32 	%p44, %r4, %r2080;
	setp.eq.s64 	%p45, %rd432, 0;
	or.pred  	%p46, %p45, %p44;
	or.pred  	%p47, %p43, %p46;
	@%p47 bra 	$L__BB12_66;
	ld.param.u64 	%rd433, [_ZN3cub18CUB_300001_SM_10006detail10radix_sort29DeviceRadixSortOnesweepKernelINS1_5radix10policy_hubIiiyE10Policy1000ELNS0_9SortOrderE0EiiyiiNS1_21identity_decomposer_tEEEvPT5_SB_PT3_PKSC_PT1_PKSG_PT2_PKSK_T4_iiT6__param_2];
	ld.shared.u64 	%rd73, [%r121];
	setp.gt.u32 	%p48, %r1, %r100;
	selp.b64 	%rd74, 6528, 0, %p48;
	cvt.s64.s32 	%rd75, %r2174;
	add.s64 	%rd76, %rd74, %rd75;
	add.s64 	%rd77, %rd76, %rd73;
	cvta.to.global.u64 	%rd78, %rd433;
	shl.b64 	%rd79, %rd9, 3;
	add.s64 	%rd80, %rd78, %rd79;
	st.global.u64 	[%rd80], %rd77;
$L__BB12_66:
	ld.param.u32 	%r2081, [_ZN3cub18CUB_300001_SM_10006detail10radix_sort29DeviceRadixSortOnesweepKernelINS1_5radix10policy_hubIiiyE10Policy1000ELNS0_9SortOrderE0EiiyiiNS1_21identity_decomposer_tEEEvPT5_SB_PT3_PKSC_PT1_PKSG_PT2_PKSK_T4_iiT6__param_8];
	setp.gt.s32 	%p49, %r4, %r2081;
	bar.sync 	0;
	shl.b32 	%r659, %r100, 3;
	add.s32 	%r661, %r651, %r659;
	ld.shared.u64 	%rd14, [%r661+26112];
	@%p49 bra 	$L__BB12_68;
	add.s64 	%rd81, %rd14, %rd7;
	shl.b64 	%rd82, %rd81, 2;
	add.s64 	%rd83, %rd1, %rd82;
	st.global.u32 	[%rd83], %r2165;
	st.global.u32 	[%rd83+128], %r2164;
	st.global.u32 	[%rd83+256], %r2163;
	st.global.u32 	[%rd83+384], %r2162;
	st.global.u32 	[%rd83+512], %r2161;
	st.global.u32 	[%rd83+640], %r2160;
	st.global.u32 	[%rd83+768], %r2159;
	st.global.u32 	[%rd83+896], %r2158;
	st.global.u32 	[%rd83+1024], %r2157;
	st.global.u32 	[%rd83+1152], %r2156;
	st.global.u32 	[%rd83+1280], %r2155;
	st.global.u32 	[%rd83+1408], %r2154;
	st.global.u32 	[%rd83+1536], %r2153;
	st.global.u32 	[%rd83+1664], %r2152;
	st.global.u32 	[%rd83+1792], %r2151;
	st.global.u32 	[%rd83+1920], %r2150;
	st.global.u32 	[%rd83+2048], %r2149;
	bra.uni 	$L__BB12_102;
$L__BB12_68:
	ld.param.u32 	%r2082, [_ZN3cub18CUB_300001_SM_10006detail10radix_sort29DeviceRadixSortOnesweepKernelINS1_5radix10policy_hubIiiyE10Policy1000ELNS0_9SortOrderE0EiiyiiNS1_21identity_decomposer_tEEEvPT5_SB_PT3_PKSC_PT1_PKSG_PT2_PKSK_T4_iiT6__param_8];
	cvt.u32.u64 	%r662, %rd7;
	mad.lo.s32 	%r130, %r3, -6528, %r2082;
	setp.ge.s32 	%p50, %r662, %r130;
	add.s64 	%rd84, %rd14, %rd7;
	shl.b64 	%rd85, %rd84, 2;
	add.s64 	%rd15, %rd1, %rd85;
	@%p50 bra 	$L__BB12_70;
	st.global.u32 	[%rd15], %r2165;
$L__BB12_70:
	add.s32 	%r664, %r662, 32;
	setp.ge.s32 	%p51, %r664, %r130;
	@%p51 bra 	$L__BB12_72;
	st.global.u32 	[%rd15+128], %r2164;
$L__BB12_72:
	add.s32 	%r666, %r662, 64;
	setp.ge.s32 	%p52, %r666, %r130;
	@%p52 bra 	$L__BB12_74;
	st.global.u32 	[%rd15+256], %r2163;
$L__BB12_74:
	add.s32 	%r668, %r662, 96;
	setp.ge.s32 	%p53, %r668, %r130;
	@%p53 bra 	$L__BB12_76;
	st.global.u32 	[%rd15+384], %r2162;
$L__BB12_76:
	add.s32 	%r670, %r662, 128;
	setp.ge.s32 	%p54, %r670, %r130;
	@%p54 bra 	$L__BB12_78;
	st.global.u32 	[%rd15+512], %r2161;
$L__BB12_78:
	add.s32 	%r672, %r662, 160;
	setp.ge.s32 	%p55, %r672, %r130;
	@%p55 bra 	$L__BB12_80;
	st.global.u32 	[%rd15+640], %r2160;
$L__BB12_80:
	add.s32 	%r674, %r662, 192;
	setp.ge.s32 	%p56, %r674, %r130;
	@%p56 bra 	$L__BB12_82;
	st.global.u32 	[%rd15+768], %r2159;
$L__BB12_82:
	add.s32 	%r676, %r662, 224;
	setp.ge.s32 	%p57, %r676, %r130;
	@%p57 bra 	$L__BB12_84;
	st.global.u32 	[%rd15+896], %r2158;
$L__BB12_84:
	add.s32 	%r678, %r662, 256;
	setp.ge.s32 	%p58, %r678, %r130;
	@%p58 bra 	$L__BB12_86;
	st.global.u32 	[%rd15+1024], %r2157;
$L__BB12_86:
	add.s32 	%r680, %r662, 288;
	setp.ge.s32 	%p59, %r680, %r130;
	@%p59 bra 	$L__BB12_88;
	st.global.u32 	[%rd15+1152], %r2156;
$L__BB12_88:
	add.s32 	%r682, %r662, 320;
	setp.ge.s32 	%p60, %r682, %r130;
	@%p60 bra 	$L__BB12_90;
	st.global.u32 	[%rd15+1280], %r2155;
$L__BB12_90:
	add.s32 	%r684, %r662, 352;
	setp.ge.s32 	%p61, %r684, %r130;
	@%p61 bra 	$L__BB12_92;
	st.global.u32 	[%rd15+1408], %r2154;
$L__BB12_92:
	add.s32 	%r686, %r662, 384;
	setp.ge.s32 	%p62, %r686, %r130;
	@%p62 bra 	$L__BB12_94;
	st.global.u32 	[%rd15+1536], %r2153;
$L__BB12_94:
	add.s32 	%r688, %r662, 416;
	setp.ge.s32 	%p63, %r688, %r130;
	@%p63 bra 	$L__BB12_96;
	st.global.u32 	[%rd15+1664], %r2152;
$L__BB12_96:
	add.s32 	%r690, %r662, 448;
	setp.ge.s32 	%p64, %r690, %r130;
	@%p64 bra 	$L__BB12_98;
	st.global.u32 	[%rd15+1792], %r2151;
$L__BB12_98:
	add.s32 	%r692, %r662, 480;
	setp.ge.s32 	%p65, %r692, %r130;
	@%p65 bra 	$L__BB12_100;
	st.global.u32 	[%rd15+1920], %r2150;
$L__BB12_100:
	add.s32 	%r694, %r662, 512;
	setp.ge.s32 	%p66, %r694, %r130;
	@%p66 bra 	$L__BB12_102;
	st.global.u32 	[%rd15+2048], %r2149;
$L__BB12_102:
	ld.param.u32 	%r2083, [_ZN3cub18CUB_300001_SM_10006detail10radix_sort29DeviceRadixSortOnesweepKernelINS1_5radix10policy_hubIiiyE10Policy1000ELNS0_9SortOrderE0EiiyiiNS1_21identity_decomposer_tEEEvPT5_SB_PT3_PKSC_PT1_PKSG_PT2_PKSK_T4_iiT6__param_8];
	setp.gt.s32 	%p67, %r4, %r2083;
	@%p67 bra 	$L__BB12_104;
	ld.global.u32 	%r2211, [%rd8];
	ld.global.u32 	%r2210, [%rd8+128];
	ld.global.u32 	%r2209, [%rd8+256];
	ld.global.u32 	%r2208, [%rd8+384];
	ld.global.u32 	%r2207, [%rd8+512];
	ld.global.u32 	%r2206, [%rd8+640];
	ld.global.u32 	%r2205, [%rd8+768];
	ld.global.u32 	%r2204, [%rd8+896];
	ld.global.u32 	%r2203, [%rd8+1024];
	ld.global.u32 	%r2202, [%rd8+1152];
	ld.global.u32 	%r2201, [%rd8+1280];
	ld.global.u32 	%r2200, [%rd8+1408];
	ld.global.u32 	%r2199, [%rd8+1536];
	ld.global.u32 	%r2198, [%rd8+1664];
	ld.global.u32 	%r2197, [%rd8+1792];
	ld.global.u32 	%r2196, [%rd8+1920];
	ld.global.u32 	%r2195, [%rd8+2048];
	bra.uni 	$L__BB12_138;
$L__BB12_104:
	ld.param.u32 	%r2084, [_ZN3cub18CUB_300001_SM_10006detail10radix_sort29DeviceRadixSortOnesweepKernelINS1_5radix10policy_hubIiiyE10Policy1000ELNS0_9SortOrderE0EiiyiiNS1_21identity_decomposer_tEEEvPT5_SB_PT3_PKSC_PT1_PKSG_PT2_PKSK_T4_iiT6__param_8];
	cvt.u32.u64 	%r696, %rd7;
	sub.s32 	%r148, %r2084, %r649;
	setp.ge.s32 	%p68, %r696, %r148;
	@%p68 bra 	$L__BB12_106;
	ld.global.u32 	%r2211, [%rd8];
$L__BB12_106:
	add.s32 	%r700, %r696, 32;
	setp.ge.s32 	%p69, %r700, %r148;
	@%p69 bra 	$L__BB12_108;
	ld.global.u32 	%r2210, [%rd8+128];
$L__BB12_108:
	add.s32 	%r703, %r696, 64;
	setp.ge.s32 	%p70, %r703, %r148;
	@%p70 bra 	$L__BB12_110;
	ld.global.u32 	%r2209, [%rd8+256];
$L__BB12_110:
	add.s32 	%r706, %r696, 96;
	setp.ge.s32 	%p71, %r706, %r148;
	@%p71 bra 	$L__BB12_112;
	ld.global.u32 	%r2208, [%rd8+384];
$L__BB12_112:
	add.s32 	%r709, %r696, 128;
	setp.ge.s32 	%p72, %r709, %r148;
	@%p72 bra 	$L__BB12_114;
	ld.global.u32 	%r2207, [%rd8+512];
$L__BB12_114:
	add.s32 	%r712, %r696, 160;
	setp.ge.s32 	%p73, %r712, %r148;
	@%p73 bra 	$L__BB12_116;
	ld.global.u32 	%r2206, [%rd8+640];
$L__BB12_116:
	add.s32 	%r715, %r696, 192;
	setp.ge.s32 	%p74, %r715, %r148;
	@%p74 bra 	$L__BB12_118;
	ld.global.u32 	%r2205, [%rd8+768];
$L__BB12_118:
	add.s32 	%r718, %r696, 224;
	setp.ge.s32 	%p75, %r718, %r148;
	@%p75 bra 	$L__BB12_120;
	ld.global.u32 	%r2204, [%rd8+896];
$L__BB12_120:
	add.s32 	%r721, %r696, 256;
	setp.ge.s32 	%p76, %r721, %r148;
	@%p76 bra 	$L__BB12_122;
	ld.global.u32 	%r2203, [%rd8+1024];
$L__BB12_122:
	add.s32 	%r724, %r696, 288;
	setp.ge.s32 	%p77, %r724, %r148;
	@%p77 bra 	$L__BB12_124;
	ld.global.u32 	%r2202, [%rd8+1152];
$L__BB12_124:
	add.s32 	%r727, %r696, 320;
	setp.ge.s32 	%p78, %r727, %r148;
	@%p78 bra 	$L__BB12_126;
	ld.global.u32 	%r2201, [%rd8+1280];
$L__BB12_126:
	add.s32 	%r730, %r696, 352;
	setp.ge.s32 	%p79, %r730, %r148;
	@%p79 bra 	$L__BB12_128;
	ld.global.u32 	%r2200, [%rd8+1408];
$L__BB12_128:
	add.s32 	%r733, %r696, 384;
	setp.ge.s32 	%p80, %r733, %r148;
	@%p80 bra 	$L__BB12_130;
	ld.global.u32 	%r2199, [%rd8+1536];
$L__BB12_130:
	add.s32 	%r736, %r696, 416;
	setp.ge.s32 	%p81, %r736, %r148;
	@%p81 bra 	$L__BB12_132;
	ld.global.u32 	%r2198, [%rd8+1664];
$L__BB12_132:
	add.s32 	%r739, %r696, 448;
	setp.ge.s32 	%p82, %r739, %r148;
	@%p82 bra 	$L__BB12_134;
	ld.global.u32 	%r2197, [%rd8+1792];
$L__BB12_134:
	add.s32 	%r742, %r696, 480;
	setp.ge.s32 	%p83, %r742, %r148;
	@%p83 bra 	$L__BB12_136;
	ld.global.u32 	%r2196, [%rd8+1920];
$L__BB12_136:
	add.s32 	%r745, %r696, 512;
	setp.ge.s32 	%p84, %r745, %r148;
	@%p84 bra 	$L__BB12_138;
	ld.global.u32 	%r2195, [%rd8+2048];
$L__BB12_138:
	ld.param.u32 	%r2085, [_ZN3cub18CUB_300001_SM_10006detail10radix_sort29DeviceRadixSortOnesweepKernelINS1_5radix10policy_hubIiiyE10Policy1000ELNS0_9SortOrderE0EiiyiiNS1_21identity_decomposer_tEEEvPT5_SB_PT3_PKSC_PT1_PKSG_PT2_PKSK_T4_iiT6__param_8];
	mad.lo.s32 	%r746, %r3, 6528, 6528;
	setp.gt.s32 	%p85, %r746, %r2085;
	@%p85 bra 	$L__BB12_140;
	ld.param.u64 	%rd439, [_ZN3cub18CUB_300001_SM_10006detail10radix_sort29DeviceRadixSortOnesweepKernelINS1_5radix10policy_hubIiiyE10Policy1000ELNS0_9SortOrderE0EiiyiiNS1_21identity_decomposer_tEEEvPT5_SB_PT3_PKSC_PT1_PKSG_PT2_PKSK_T4_iiT6__param_6];
	add.s64 	%rd86, %rd14, %rd7;
	cvta.to.global.u64 	%rd87, %rd439;
	shl.b64 	%rd88, %rd86, 2;
	add.s64 	%rd89, %rd87, %rd88;
	st.global.u32 	[%rd89], %r2211;
	st.global.u32 	[%rd89+128], %r2210;
	st.global.u32 	[%rd89+256], %r2209;
	st.global.u32 	[%rd89+384], %r2208;
	st.global.u32 	[%rd89+512], %r2207;
	st.global.u32 	[%rd89+640], %r2206;
	st.global.u32 	[%rd89+768], %r2205;
	st.global.u32 	[%rd89+896], %r2204;
	st.global.u32 	[%rd89+1024], %r2203;
	st.global.u32 	[%rd89+1152], %r2202;
	st.global.u32 	[%rd89+1280], %r2201;
	st.global.u32 	[%rd89+1408], %r2200;
	st.global.u32 	[%rd89+1536], %r2199;
	st.global.u32 	[%rd89+1664], %r2198;
	st.global.u32 	[%rd89+1792], %r2197;
	st.global.u32 	[%rd89+1920], %r2196;
	st.global.u32 	[%rd89+2048], %r2195;
	bra.uni 	$L__BB12_174;
$L__BB12_140:
	ld.param.u32 	%r2086, [_ZN3cub18CUB_300001_SM_10006detail10radix_sort29DeviceRadixSortOnesweepKernelINS1_5radix10policy_hubIiiyE10Policy1000ELNS0_9SortOrderE0EiiyiiNS1_21identity_decomposer_tEEEvPT5_SB_PT3_PKSC_PT1_PKSG_PT2_PKSK_T4_iiT6__param_8];
	ld.param.u64 	%rd440, [_ZN3cub18CUB_300001_SM_10006detail10radix_sort29DeviceRadixSortOnesweepKernelINS1_5radix10policy_hubIiiyE10Policy1000ELNS0_9SortOrderE0EiiyiiNS1_21identity_decomposer_tEEEvPT5_SB_PT3_PKSC_PT1_PKSG_PT2_PKSK_T4_iiT6__param_6];
	cvt.u32.u64 	%r747, %rd7;
	mad.lo.s32 	%r199, %r3, -6528, %r2086;
	setp.ge.s32 	%p86, %r747, %r199;
	add.s64 	%rd90, %rd14, %rd7;
	cvta.to.global.u64 	%rd91, %rd440;
	shl.b64 	%rd92, %rd90, 2;
	add.s64 	%rd16, %rd91, %rd92;
	@%p86 bra 	$L__BB12_142;
	st.global.u32 	[%rd16], %r2211;
$L__BB12_142:
	add.s32 	%r749, %r747, 32;
	setp.ge.s32 	%p87, %r749, %r199;
	@%p87 bra 	$L__BB12_144;
	st.global.u32 	[%rd16+128], %r2210;
$L__BB12_144:
	add.s32 	%r751, %r747, 64;
	setp.ge.s32 	%p88, %r751, %r199;
	@%p88 bra 	$L__BB12_146;
	st.global.u32 	[%rd16+256], %r2209;
$L__BB12_146:
	add.s32 	%r753, %r747, 96;
	setp.ge.s32 	%p89, %r753, %r199;
	@%p89 bra 	$L__BB12_148;
	st.global.u32 	[%rd16+384], %r2208;
$L__BB12_148:
	add.s32 	%r755, %r747, 128;
	setp.ge.s32 	%p90, %r755, %r199;
	@%p90 bra 	$L__BB12_150;
	st.global.u32 	[%rd16+512], %r2207;
$L__BB12_150:
	add.s32 	%r757, %r747, 160;
	setp.ge.s32 	%p91, %r757, %r199;
	@%p91 bra 	$L__BB12_152;
	st.global.u32 	[%rd16+640], %r2206;
$L__BB12_152:
	add.s32 	%r759, %r747, 192;
	setp.ge.s32 	%p92, %r759, %r199;
	@%p92 bra 	$L__BB12_154;
	st.global.u32 	[%rd16+768], %r2205;
$L__BB12_154:
	add.s32 	%r761, %r747, 224;
	setp.ge.s32 	%p93, %r761, %r199;
	@%p93 bra 	$L__BB12_156;
	st.global.u32 	[%rd16+896], %r2204;
$L__BB12_156:
	add.s32 	%r763, %r747, 256;
	setp.ge.s32 	%p94, %r763, %r199;
	@%p94 bra 	$L__BB12_158;
	st.global.u32 	[%rd16+1024], %r2203;
$L__BB12_158:
	add.s32 	%r765, %r747, 288;
	setp.ge.s32 	%p95, %r765, %r199;
	@%p95 bra 	$L__BB12_160;
	st.global.u32 	[%rd16+1152], %r2202;
$L__BB12_160:
	add.s32 	%r767, %r747, 320;
	setp.ge.s32 	%p96, %r767, %r199;
	@%p96 bra 	$L__BB12_162;
	st.global.u32 	[%rd16+1280], %r2201;
$L__BB12_162:
	add.s32 	%r769, %r747, 352;
	setp.ge.s32 	%p97, %r769, %r199;
	@%p97 bra 	$L__BB12_164;
	st.global.u32 	[%rd16+1408], %r2200;
$L__BB12_164:
	add.s32 	%r771, %r747, 384;
	setp.ge.s32 	%p98, %r771, %r199;
	@%p98 bra 	$L__BB12_166;
	st.global.u32 	[%rd16+1536], %r2199;
$L__BB12_166:
	add.s32 	%r773, %r747, 416;
	setp.ge.s32 	%p99, %r773, %r199;
	@%p99 bra 	$L__BB12_168;
	st.global.u32 	[%rd16+1664], %r2198;
$L__BB12_168:
	add.s32 	%r775, %r747, 448;
	setp.ge.s32 	%p100, %r775, %r199;
	@%p100 bra 	$L__BB12_170;
	st.global.u32 	[%rd16+1792], %r2197;
$L__BB12_170:
	add.s32 	%r777, %r747, 480;
	setp.ge.s32 	%p101, %r777, %r199;
	@%p101 bra 	$L__BB12_172;
	st.global.u32 	[%rd16+1920], %r2196;
$L__BB12_172:
	add.s32 	%r779, %r747, 512;
	setp.ge.s32 	%p102, %r779, %r199;
	@%p102 bra 	$L__BB12_174;
	st.global.u32 	[%rd16+2048], %r2195;
$L__BB12_174:
	// begin inline asm
	exit;
	// end inline asm
	mov.u32 	%r2212, %r2149;
	mov.u32 	%r2213, %r2150;
	mov.u32 	%r2214, %r2151;
	mov.u32 	%r2215, %r2152;
	mov.u32 	%r2216, %r2153;
	mov.u32 	%r2217, %r2154;
	mov.u32 	%r2218, %r2155;
	mov.u32 	%r2219, %r2156;
	mov.u32 	%r2220, %r2157;
	mov.u32 	%r2221, %r2158;
	mov.u32 	%r2222, %r2159;
	mov.u32 	%r2223, %r2160;
	mov.u32 	%r2224, %r2161;
	mov.u32 	%r2225, %r2162;
	mov.u32 	%r2226, %r2163;
	mov.u32 	%r2227, %r2164;
	mov.u32 	%r2228, %r2165;
$L__BB12_175:
	mul.hi.u32 	%r780, %r1, 357913942;
	add.s32 	%r781, %r780, %r1;
	shl.b32 	%r782, %r781, 2;
	mov.u32 	%r783, _ZZN3cub18CUB_300001_SM_10006detail10radix_sort29DeviceRadixSortOnesweepKernelINS1_5radix10policy_hubIiiyE10Policy1000ELNS0_9SortOrderE0EiiyiiNS1_21identity_decomposer_tEEEvPT5_SB_PT3_PKSC_PT1_PKSG_PT2_PKSK_T4_iiT6_E1s;
	add.s32 	%r784, %r783, %r782;
	add.s32 	%r217, %r784, 13328;
	st.shared.u32 	[%r784+13328], %r2174;
	bar.sync 	0;
	setp.gt.u32 	%p103, %r1, 31;
	@%p103 bra 	$L__BB12_177;
	mad.lo.s32 	%r816, %r1, 52, %r783;
	ld.shared.u32 	%r817, [%r816+13328];
	ld.shared.u32 	%r818, [%r816+13332];
	ld.shared.u32 	%r819, [%r816+13336];
	ld.shared.u32 	%r820, [%r816+13340];
	ld.shared.u32 	%r821, [%r816+13344];
	ld.shared.u32 	%r822, [%r816+13348];
	ld.shared.u32 	%r823, [%r816+13352];
	ld.shared.u32 	%r824, [%r816+13356];
	ld.shared.u32 	%r825, [%r816+13360];
	ld.shared.u32 	%r826, [%r816+13364];
	ld.shared.u32 	%r827, [%r816+13368];
	ld.shared.u32 	%r828, [%r816+13372];
	add.s32 	%r829, %r818, %r817;
	add.s32 	%r830, %r829, %r819;
	add.s32 	%r831, %r830, %r820;
	add.s32 	%r832, %r831, %r821;
	add.s32 	%r833, %r832, %r822;
	add.s32 	%r834, %r833, %r823;
	add.s32 	%r835, %r834, %r824;
	add.s32 	%r836, %r835, %r825;
	add.s32 	%r837, %r836, %r826;
	add.s32 	%r838, %r837, %r827;
	add.s32 	%r789, %r838, %r828;
	mov.b32 	%r787, 1;
	mov.b32 	%r812, 0;
	mov.b32 	%r814, -1;
	// begin inline asm
	{  .reg .s32 r0;  .reg .pred p;  shfl.sync.up.b32 r0|p, %r789, %r787, %r812, %r814;  @p add.s32 r0, r0, %r789;  mov.s32 %r785, r0;}
	// end inline asm
	mov.b32 	%r793, 2;
	// begin inline asm
	{  .reg .s32 r0;  .reg .pred p;  shfl.sync.up.b32 r0|p, %r785, %r793, %r812, %r814;  @p add.s32 r0, r0, %r785;  mov.s32 %r791, r0;}
	// end inline asm
	mov.b32 	%r799, 4;
	// begin inline asm
	{  .reg .s32 r0;  .reg .pred p;  shfl.sync.up.b32 r0|p, %r791, %r799, %r812, %r814;  @p add.s32 r0, r0, %r791;  mov.s32 %r797, r0;}
	// end inline asm
	mov.b32 	%r805, 8;
	// begin inline asm
	{  .reg .s32 r0;  .reg .pred p;  shfl.sync.up.b32 r0|p, %r797, %r805, %r812, %r814;  @p add.s32 r0, r0, %r797;  mov.s32 %r803, r0;}
	// end inline asm
	mov.b32 	%r811, 16;
	// begin inline asm
	{  .reg .s32 r0;  .reg .pred p;  shfl.sync.up.b32 r0|p, %r803, %r811, %r812, %r814;  @p add.s32 r0, r0, %r803;  mov.s32 %r809, r0;}
	// end inline asm
	sub.s32 	%r839, %r809, %r789;
	add.s32 	%r840, %r817, %r839;
	add.s32 	%r841, %r818, %r840;
	add.s32 	%r842, %r819, %r841;
	add.s32 	%r843, %r820, %r842;
	add.s32 	%r844, %r821, %r843;
	add.s32 	%r845, %r822, %r844;
	add.s32 	%r846, %r823, %r845;
	add.s32 	%r847, %r824, %r846;
	add.s32 	%r848, %r825, %r847;
	add.s32 	%r849, %r826, %r848;
	add.s32 	%r850, %r827, %r849;
	st.shared.u32 	[%r816+13328], %r839;
	st.shared.u32 	[%r816+13332], %r840;
	st.shared.u32 	[%r816+13336], %r841;
	st.shared.u32 	[%r816+13340], %r842;
	st.shared.u32 	[%r816+13344], %r843;
	st.shared.u32 	[%r816+13348], %r844;
	st.shared.u32 	[%r816+13352], %r845;
	st.shared.u32 	[%r816+13356], %r846;
	st.shared.u32 	[%r816+13360], %r847;
	st.shared.u32 	[%r816+13364], %r848;
	st.shared.u32 	[%r816+13368], %r849;
	st.shared.u32 	[%r816+13372], %r850;
$L__BB12_177:
	setp.gt.u32 	%p104, %r1, 255;
	bar.sync 	0;
	ld.shared.u32 	%r218, [%r217];
	@%p104 bra 	$L__BB12_179;
	shl.b32 	%r851, %r1, 2;
	add.s32 	%r853, %r783, %r851;
	ld.shared.u32 	%r854, [%r853];
	add.s32 	%r855, %r854, %r218;
	st.shared.u32 	[%r853], %r855;
	ld.shared.u32 	%r856, [%r853+1024];
	add.s32 	%r857, %r856, %r218;
	st.shared.u32 	[%r853+1024], %r857;
	ld.shared.u32 	%r858, [%r853+2048];
	add.s32 	%r859, %r858, %r218;
	st.shared.u32 	[%r853+2048], %r859;
	ld.shared.u32 	%r860, [%r853+3072];
	add.s32 	%r861, %r860, %r218;
	st.shared.u32 	[%r853+3072], %r861;
	ld.shared.u32 	%r862, [%r853+4096];
	add.s32 	%r863, %r862, %r218;
	st.shared.u32 	[%r853+4096], %r863;
	ld.shared.u32 	%r864, [%r853+5120];
	add.s32 	%r865, %r864, %r218;
	st.shared.u32 	[%r853+5120], %r865;
	ld.shared.u32 	%r866, [%r853+6144];
	add.s32 	%r867, %r866, %r218;
	st.shared.u32 	[%r853+6144], %r867;
	ld.shared.u32 	%r868, [%r853+7168];
	add.s32 	%r869, %r868, %r218;
	st.shared.u32 	[%r853+7168], %r869;
	ld.shared.u32 	%r870, [%r853+8192];
	add.s32 	%r871, %r870, %r218;
	st.shared.u32 	[%r853+8192], %r871;
	ld.shared.u32 	%r872, [%r853+9216];
	add.s32 	%r873, %r872, %r218;
	st.shared.u32 	[%r853+9216], %r873;
	ld.shared.u32 	%r874, [%r853+10240];
	add.s32 	%r875, %r874, %r218;
	st.shared.u32 	[%r853+10240], %r875;
	ld.shared.u32 	%r876, [%r853+11264];
	add.s32 	%r877, %r876, %r218;
	st.shared.u32 	[%r853+11264], %r877;
$L__BB12_179:
	ld.param.u32 	%r2132, [_ZN3cub18CUB_300001_SM_10006detail10radix_sort29DeviceRadixSortOnesweepKernelINS1_5radix10policy_hubIiiyE10Policy1000ELNS0_9SortOrderE0EiiyiiNS1_21identity_decomposer_tEEEvPT5_SB_PT3_PKSC_PT1_PKSG_PT2_PKSK_T4_iiT6__param_10];
	ld.param.u32 	%r2095, [_ZN3cub18CUB_300001_SM_10006detail10radix_sort29DeviceRadixSortOnesweepKernelINS1_5radix10policy_hubIiiyE10Policy1000ELNS0_9SortOrderE0EiiyiiNS1_21identity_decomposer_tEEEvPT5_SB_PT3_PKSC_PT1_PKSG_PT2_PKSK_T4_iiT6__param_9];
	shl.b32 	%r904, %r1, 5;
	and.b32  	%r905, %r904, 31744;
	add.s32 	%r219, %r783, %r905;
	bar.sync 	0;
	// begin inline asm
	mov.u32 %r878, %lanemask_le;
	// end inline asm
	shr.u32 	%r907, %r2228, %r2095;
	mov.b32 	%r908, -1;
	shl.b32 	%r909, %r908, %r2132;
	not.b32 	%r221, %r909;
	and.b32  	%r901, %r907, %r221;
	mov.b32 	%r881, 1;
	// begin inline asm
	{
    .reg .pred p;
    and.b32 %r879, %r901, %r881;    setp.ne.u32 p, %r879, 0;
    vote.ballot.sync.b32 %r879, p, 0xffffffff;
    @!p not.b32 %r879, %r879;
}

	// end inline asm
	mov.b32 	%r884, 2;
	// begin inline asm
	{
    .reg .pred p;
    and.b32 %r882, %r901, %r884;    setp.ne.u32 p, %r882, 0;
    vote.ballot.sync.b32 %r882, p, 0xffffffff;
    @!p not.b32 %r882, %r882;
}

	// end inline asm
	and.b32  	%r910, %r882, %r879;
	mov.b32 	%r887, 4;
	// begin inline asm
	{
    .reg .pred p;
    and.b32 %r885, %r901, %r887;    setp.ne.u32 p, %r885, 0;
    vote.ballot.sync.b32 %r885, p, 0xffffffff;
    @!p not.b32 %r885, %r885;
}

	// end inline asm
	and.b32  	%r911, %r885, %r910;
	mov.b32 	%r890, 8;
	// begin inline asm
	{
    .reg .pred p;
    and.b32 %r888, %r901, %r890;    setp.ne.u32 p, %r888, 0;
    vote.ballot.sync.b32 %r888, p, 0xffffffff;
    @!p not.b32 %r888, %r888;
}

	// end inline asm
	and.b32  	%r912, %r888, %r911;
	mov.b32 	%r893, 16;
	// begin inline asm
	{
    .reg .pred p;
    and.b32 %r891, %r901, %r893;    setp.ne.u32 p, %r891, 0;
    vote.ballot.sync.b32 %r891, p, 0xffffffff;
    @!p not.b32 %r891, %r891;
}

	// end inline asm
	and.b32  	%r913, %r891, %r912;
	mov.b32 	%r896, 32;
	// begin inline asm
	{
    .reg .pred p;
    and.b32 %r894, %r901, %r896;    setp.ne.u32 p, %r894, 0;
    vote.ballot.sync.b32 %r894, p, 0xffffffff;
    @!p not.b32 %r894, %r894;
}

	// end inline asm
	and.b32  	%r914, %r894, %r913;
	mov.b32 	%r899, 64;
	// begin inline asm
	{
    .reg .pred p;
    and.b32 %r897, %r901, %r899;    setp.ne.u32 p, %r897, 0;
    vote.ballot.sync.b32 %r897, p, 0xffffffff;
    @!p not.b32 %r897, %r897;
}

	// end inline asm
	and.b32  	%r915, %r897, %r914;
	mov.b32 	%r902, 128;
	// begin inline asm
	{
    .reg .pred p;
    and.b32 %r900, %r901, %r902;    setp.ne.u32 p, %r900, 0;
    vote.ballot.sync.b32 %r900, p, 0xffffffff;
    @!p not.b32 %r900, %r900;
}

	// end inline asm
	and.b32  	%r916, %r900, %r915;
	clz.b32 	%r917, %r916;
	sub.s32 	%r223, 31, %r917;
	and.b32  	%r918, %r878, %r916;
	popc.b32 	%r224, %r918;
	setp.ne.s32 	%p105, %r443, %r223;
	mov.b32 	%r2229, 0;
	@%p105 bra 	$L__BB12_181;
	shl.b32 	%r919, %r901, 2;
	add.s32 	%r920, %r219, %r919;
	atom.shared.add.u32 	%r2229, [%r920], %r224;
$L__BB12_181:
	ld.param.u32 	%r2096, [_ZN3cub18CUB_300001_SM_10006detail10radix_sort29DeviceRadixSortOnesweepKernelINS1_5radix10policy_hubIiiyE10Policy1000ELNS0_9SortOrderE0EiiyiiNS1_21identity_decomposer_tEEEvPT5_SB_PT3_PKSC_PT1_PKSG_PT2_PKSK_T4_iiT6__param_9];
	shfl.sync.idx.b32	%r946|%p106, %r2229, %r223, 31, -1;
	add.s32 	%r227, %r224, %r946;
	shr.u32 	%r947, %r2227, %r2096;
	and.b32  	%r943, %r947, %r221;
	mov.b32 	%r923, 1;
	// begin inline asm
	{
    .reg .pred p;
    and.b32 %r921, %r943, %r923;    setp.ne.u32 p, %r921, 0;
    vote.ballot.sync.b32 %r921, p, 0xffffffff;
    @!p not.b32 %r921, %r921;
}

	// end inline asm
	mov.b32 	%r926, 2;
	// begin inline asm
	{
    .reg .pred p;
    and.b32 %r924, %r943, %r926;    setp.ne.u32 p, %r924, 0;
    vote.ballot.sync.b32 %r924, p, 0xffffffff;
    @!p not.b32 %r924, %r924;
}

	// end inline asm
	and.b32  	%r948, %r924, %r921;
	mov.b32 	%r929, 4;
	// begin inline asm
	{
    .reg .pred p;
    and.b32 %r927, %r943, %r929;    setp.ne.u32 p, %r927, 0;
    vote.ballot.sync.b32 %r927, p, 0xffffffff;
    @!p not.b32 %r927, %r927;
}

	// end inline asm
	and.b32  	%r949, %r927, %r948;
	mov.b32 	%r932, 8;
	// begin inline asm
	{
    .reg .pred p;
    and.b32 %r930, %r943, %r932;    setp.ne.u32 p, %r930, 0;
    vote.ballot.sync.b32 %r930, p, 0xffffffff;
    @!p not.b32 %r930, %r930;
}

	// end inline asm
	and.b32  	%r950, %r930, %r949;
	mov.b32 	%r935, 16;
	// begin inline asm
	{
    .reg .pred p;
    and.b32 %r933, %r943, %r935;    setp.ne.u32 p, %r933, 0;
    vote.ballot.sync.b32 %r933, p, 0xffffffff;
    @!p not.b32 %r933, %r933;
}

	// end inline asm
	and.b32  	%r951, %r933, %r950;
	mov.b32 	%r938, 32;
	// begin inline asm
	{
    .reg .pred p;
    and.b32 %r936, %r943, %r938;    setp.ne.u32 p, %r936, 0;
    vote.ballot.sync.b32 %r936, p, 0xffffffff;
    @!p not.b32 %r936, %r936;
}

	// end inline asm
	and.b32  	%r952, %r936, %r951;
	mov.b32 	%r941, 64;
	// begin inline asm
	{
    .reg .pred p;
    and.b32 %r939, %r943, %r941;    setp.ne.u32 p, %r939, 0;
    vote.ballot.sync.b32 %r939, p, 0xffffffff;
    @!p not.b32 %r939, %r939;
}

	// end inline asm
	and.b32  	%r953, %r939, %r952;
	mov.b32 	%r944, 128;
	// begin inline asm
	{
    .reg .pred p;
    and.b32 %r942, %r943, %r944;    setp.ne.u32 p, %r942, 0;
    vote.ballot.sync.b32 %r942, p, 0xffffffff;
    @!p not.b32 %r942, %r942;
}

	// end inline asm
	and.b32  	%r954, %r942, %r953;
	clz.b32 	%r955, %r954;
	sub.s32 	%r229, 31, %r955;
	and.b32  	%r956, %r878, %r954;
	popc.b32 	%r230, %r956;
	setp.ne.s32 	%p107, %r443, %r229;
	mov.b32 	%r2230, 0;
	@%p107 bra 	$L__BB12_183;
	shl.b32 	%r957, %r943, 2;
	add.s32 	%r958, %r219, %r957;
	atom.shared.add.u32 	%r2230, [%r958], %r230;
$L__BB12_183:
	ld.param.u32 	%r2097, [_ZN3cub18CUB_300001_SM_10006detail10radix_sort29DeviceRadixSortOnesweepKernelINS1_5radix10policy_hubIiiyE10Policy1000ELNS0_9SortOrderE0EiiyiiNS1_21identity_decomposer_tEEEvPT5_SB_PT3_PKSC_PT1_PKSG_PT2_PKSK_T4_iiT6__param_9];
	shfl.sync.idx.b32	%r984|%p108, %r2230, %r229, 31, -1;
	add.s32 	%r233, %r230, %r984;
	shr.u32 	%r985, %r2226, %r2097;
	and.b32  	%r981, %r985, %r221;
	mov.b32 	%r961, 1;
	// begin inline asm
	{
    .reg .pred p;
    and.b32 %r959, %r981, %r961;    setp.ne.u32 p, %r959, 0;
    vote.ballot.sync.b32 %r959, p, 0xffffffff;
    @!p not.b32 %r959, %r959;
}

	// end inline asm
	mov.b32 	%r964, 2;
	// begin inline asm
	{
    .reg .pred p;
    and.b32 %r962, %r981, %r964;    setp.ne.u32 p, %r962, 0;
    vote.ballot.sync.b32 %r962, p, 0xffffffff;
    @!p not.b32 %r962, %r962;
}

	// end inline asm
	and.b32  	%r986, %r962, %r959;
	mov.b32 	%r967, 4;
	// begin inline asm
	{
    .reg .pred p;
    and.b32 %r965, %r981, %r967;    setp.ne.u32 p, %r965, 0;
    vote.ballot.sync.b32 %r965, p, 0xffffffff;
    @!p not.b32 %r965, %r965;
}

	// end inline asm
	and.b32  	%r987, %r965, %r986;
	mov.b32 	%r970, 8;
	// begin inline asm
	{
    .reg .pred p;
    and.b32 %r968, %r981, %r970;    setp.ne.u32 p, %r968, 0;
    vote.ballot.sync.b32 %r968, p, 0xffffffff;
    @!p not.b32 %r968, %r968;
}

	// end inline asm
	and.b32  	%r988, %r968, %r987;
	mov.b32 	%r973, 16;
	// begin inline asm
	{
    .reg .pred p;
    and.b32 %r971, %r981, %r973;    setp.ne.u32 p, %r971, 0;
    vote.ballot.sync.b32 %r971, p, 0xffffffff;
    @!p not.b32 %r971, %r971;
}

	// end inline asm
	and.b32  	%r989, %r971, %r988;
	mov.b32 	%r976, 32;
	// begin inline asm
	{
    .reg .pred p;
    and.b32 %r974, %r981, %r976;    setp.ne.u32 p, %r974, 0;
    vote.ballot.sync.b32 %r974, p, 0xffffffff;
    @!p not.b32 %r974, %r974;
}

	// end inline asm
	and.b32  	%r990, %r974, %r989;
	mov.b32 	%r979, 64;
	// begin inline asm
	{
    .reg .pred p;
    and.b32 %r977, %r981, %r979;    setp.ne.u32 p, %r977, 0;
    vote.ballot.sync.b32 %r977, p, 0xffffffff;
    @!p not.b32 %r977, %r977;
}

	// end inline asm
	and.b32  	%r991, %r977, %r990;
	mov.b32 	%r982, 128;
	// begin inline asm
	{
    .reg .pred p;
    and.b32 %r980, %r981, %r982;    setp.ne.u32 p, %r980, 0;
    vote.ballot.sync.b32 %r980, p, 0xffffffff;
    @!p not.b32 %r980, %r980;
}

	// end inline asm
	and.b32  	%r992, %r980, %r991;
	clz.b32 	%r993, %r992;
	sub.s32 	%r235, 31, %r993;
	and.b32  	%r994, %r878, %r992;
	popc.b32 	%r236, %r994;
	setp.ne.s32 	%p109, %r443, %r235;
	mov.b32 	%r2231, 0;
	@%p109 bra 	$L__BB12_185;
	shl.b32 	%r995, %r981, 2;
	add.s32 	%r996, %r219, %r995;
	atom.shared.add.u32 	%r2231, [%r996], %r236;
$L__BB12_185:
	ld.param.u32 	%r2098, [_ZN3cub18CUB_300001_SM_10006detail10radix_sort29DeviceRadixSortOnesweepKernelINS1_5radix10policy_hubIiiyE10Policy1000ELNS0_9SortOrderE0EiiyiiNS1_21identity_decomposer_tEEEvPT5_SB_PT3_PKSC_PT1_PKSG_PT2_PKSK_T4_iiT6__param_9];
	shfl.sync.idx.b32	%r1022|%p110, %r2231, %r235, 31, -1;
	add.s32 	%r239, %r236, %r1022;
	shr.u32 	%r1023, %r2225, %r2098;
	and.b32  	%r1019, %r1023, %r221;
	mov.b32 	%r999, 1;
	// begin inline asm
	{
    .reg .pred p;
    and.b32 %r997, %r1019, %r999;    setp.ne.u32 p, %r997, 0;
    vote.ballot.sync.b32 %r997, p, 0xffffffff;
    @!p not.b32 %r997, %r997;
}

	// end inline asm
	mov.b32 	%r1002, 2;
	// begin inline asm
	{
    .reg .pred p;
    and.b32 %r1000, %r1019, %r1002;    setp.ne.u32 p, %r1000, 0;
    vote.ballot.sync.b32 %r1000, p, 0xffffffff;
    @!p not.b32 %r1000, %r1000;
}

	// end inline asm
	and.b32  	%r1024, %r1000, %r997;
	mov.b32 	%r1005, 4;
	// begin inline asm
	{
    .reg .pred p;
    and.b32 %r1003, %r1019, %r1005;    setp.ne.u32 p, %r1003, 0;
    vote.ballot.sync.b32 %r1003, p, 0xffffffff;
    @!p not.b32 %r1003, %r1003;
}

	// end inline asm
	and.b32  	%r1025, %r1003, %r1024;
	mov.b32 	%r1008, 8;
	// begin inline asm
	{
    .reg .pred p;
    and.b32 %r1006, %r1019, %r1008;    setp.ne.u32 p, %r1006, 0;
    vote.ballot.sync.b32 %r1006, p, 0xffffffff;
    @!p not.b32 %r1006, %r1006;
}

	// end inline asm
	and.b32  	%r1026, %r1006, %r1025;
	mov.b32 	%r1011, 16;
	// begin inline asm
	{
    .reg .pred p;
    and.b32 %r1009, %r1019, %r1011;    setp.ne.u32 p, %r1009, 0;
    vote.ballot.sync.b32 %r1009, p, 0xffffffff;
    @!p not.b32 %r1009, %r1009;
}

	// end inline asm
	and.b32  	%r1027, %r1009, %r1026;
	mov.b32 	%r1014, 32;
	// begin inline asm
	{
    .reg .pred p;
    and.b32 %r1012, %r1019, %r1014;    setp.ne.u32 p, %r1012, 0;
    vote.ballot.sync.b32 %r1012, p, 0xffffffff;
    @!p not.b32 %r1012, %r1012;
}

	// end inline asm
	and.b32  	%r1028, %r1012, %r1027;
	mov.b32 	%r1017, 64;
	// begin inline asm
	{
    .reg .pred p;
    and.b32 %r1015, %r1019, %r1017;    setp.ne.u32 p, %r1015, 0;
    vote.ballot.sync.b32 %r1015, p, 0xffffffff;
    @!p not.b32 %r1015, %r1015;
}

	// end inline asm
	and.b32  	%r1029, %r1015, %r1028;
	mov.b32 	%r1020, 128;
	// begin inline asm
	{
    .reg .pred p;
    and.b32 %r1018, %r1019, %r1020;    setp.ne.u32 p, %r1018, 0;
    vote.ballot.sync.b32 %r1018, p, 0xffffffff;
    @!p not.b32 %r1018, %r1018;
}

	// end inline asm
	and.b32  	%r1030, %r1018, %r1029;
	clz.b32 	%r1031, %r1030;
	sub.s32 	%r241, 31, %r1031;
	and.b32  	%r1032, %r878, %r1030;
	popc.b32 	%r242, %r1032;
	setp.ne.s32 	%p111, %r443, %r241;
	mov.b32 	%r2232, 0;
	@%p111 bra 	$L__BB12_187;
	shl.b32 	%r1033, %r1019, 2;
	add.s32 	%r1034, %r219, %r1033;
	atom.shared.add.u32 	%r2232, [%r1034], %r242;
$L__BB12_187:
	ld.param.u32 	%r2099, [_ZN3cub18CUB_300001_SM_10006detail10radix_sort29DeviceRadixSortOnesweepKernelINS1_5radix10policy_hubIiiyE10Policy1000ELNS0_9SortOrderE0EiiyiiNS1_21identity_decomposer_tEEEvPT5_SB_PT3_PKSC_PT1_PKSG_PT2_PKSK_T4_iiT6__param_9];
	shfl.sync.idx.b32	%r1060|%p112, %r2232, %r241, 31, -1;
	add.s32 	%r245, %r242, %r1060;
	shr.u32 	%r1061, %r2224, %r2099;
	and.b32  	%r1057, %r1061, %r221;
	mov.b32 	%r1037, 1;
	// begin inline asm
	{
    .reg .pred p;
    and.b32 %r1035, %r1057, %r1037;    setp.ne.u32 p, %r1035, 0;
    vote.ballot.sync.b32 %r1035, p, 0xffffffff;
    @!p not.b32 %r1035, %r1035;
}

	// end inline asm
	mov.b32 	%r1040, 2;
	// begin inline asm
	{
    .reg .pred p;
    and.b32 %r1038, %r1057, %r1040;    setp.ne.u32 p, %r1038, 0;
    vote.ballot.sync.b32 %r1038, p, 0xffffffff;
    @!p not.b32 %r1038, %r1038;
}

	// end inline asm
	and.b32  	%r1062, %r1038, %r1035;
	mov.b32 	%r1043, 4;
	// begin inline asm
	{
    .reg .pred p;
    and.b32 %r1041, %r1057, %r1043;    setp.ne.u32 p, %r1041, 0;
    vote.ballot.sync.b32 %r1041, p, 0xffffffff;
    @!p not.b32 %r1041, %r1041;
}

	// end inline asm
	and.b32  	%r1063, %r1041, %r1062;
	mov.b32 	%r1046, 8;
	// begin inline asm
	{
    .reg .pred p;
    and.b32 %r1044, %r1057, %r1046;    setp.ne.u32 p, %r1044, 0;
    vote.ballot.sync.b32 %r1044, p, 0xffffffff;
    @!p not.b32 %r1044, %r1044;
}

	// end inline asm
	and.b32  	%r1064, %r1044, %r1063;
	mov.b32 	%r1049, 16;
	// begin inline asm
	{
    .reg .pred p;
    and.b32 %r1047, %r1057, %r1049;    setp.ne.u32 p, %r1047, 0;
    vote.ballot.sync.b32 %r1047, p, 0xffffffff;
    @!p not.b32 %r1047, %r1047;
}

	// end inline asm
	and.b32  	%r1065, %r1047, %r1064;
	mov.b32 	%r1052, 32;
	// begin inline asm
	{
    .reg .pred p;
    and.b32 %r1050, %r1057, %r1052;    setp.ne.u32 p, %r1050, 0;
    vote.ballot.sync.b32 %r1050, p, 0xffffffff;
    @!p not.b32 %r1050, %r1050;
}

	// end inline asm
	and.b32  	%r1066, %r1050, %r1065;
	mov.b32 	%r1055, 64;
	// begin inline asm
	{
    .reg .pred p;
    and.b32 %r1053, %r1057, %r1055;    setp.ne.u32 p, %r1053, 0;
    vote.ballot.sync.b32 %r1053, p, 0xffffffff;
    @!p not.b32 %r1053, %r1053;
}

	// end inline asm
	and.b32  	%r1067, %r1053, %r1066;
	mov.b32 	%r1058, 128;
	// begin inline asm
	{
    .reg .pred p;
    and.b32 %r1056, %r1057, %r1058;    setp.ne.u32 p, %r1056, 0;
    vote.ballot.sync.b32 %r1056, p, 0xffffffff;
    @!p not.b32 %r1056, %r1056;
}

	// end inline asm
	and.b32  	%r1068, %r1056, %r1067;
	clz.b32 	%r1069, %r1068;
	sub.s32 	%r247, 31, %r1069;
	and.b32  	%r1070, %r878, %r1068;
	popc.b32 	%r248, %r1070;
	setp.ne.s32 	%p113, %r443, %r247;
	mov.b32 	%r2233, 0;
	@%p113 bra 	$L__BB12_189;
	shl.b32 	%r1071, %r1057, 2;
	add.s32 	%r1072, %r219, %r1071;
	atom.shared.add.u32 	%r2233, [%r1072], %r248;
$L__BB12_189:
	ld.param.u32 	%r2100, [_ZN3cub18CUB_300001_SM_10006detail10radix_sort29DeviceRadixSortOnesweepKernelINS1_5radix10policy_hubIiiyE10Policy1000ELNS0_9SortOrderE0EiiyiiNS1_21identity_decomposer_tEEEvPT5_SB_PT3_PKSC_PT1_PKSG_PT2_PKSK_T4_iiT6__param_9];
	shfl.sync.idx.b32	%r1098|%p114, %r2233, %r247, 31, -1;
	add.s32 	%r251, %r248, %r1098;
	shr.u32 	%r1099, %r2223, %r2100;
	and.b32  	%r1095, %r1099, %r221;
	mov.b32 	%r1075, 1;
	// begin inline asm
	{
    .reg .pred p;
    and.b32 %r1073, %r1095, %r1075;    setp.ne.u32 p, %r1073, 0;
    vote.ballot.sync.b32 %r1073, p, 0xffffffff;
    @!p not.b32 %r1073, %r1073;
}

	// end inline asm
	mov.b32 	%r1078, 2;
	// begin inline asm
	{
    .reg .pred p;
    and.b32 %r1076, %r1095, %r1078;    setp.ne.u32 p, %r1076, 0;
    vote.ballot.sync.b32 %r1076, p, 0xffffffff;
    @!p not.b32 %r1076, %r1076;
}

	// end inline asm
	and.b32  	%r1100, %r1076, %r1073;
	mov.b32 	%r1081, 4;
	// begin inline asm
	{
    .reg .pred p;
    and.b32 %r1079, %r1095, %r1081;    setp.ne.u32 p, %r1079, 0;
    vote.ballot.sync.b32 %r1079, p, 0xffffffff;
    @!p not.b32 %r1079, %r1079;
}

	// end inline asm
	and.b32  	%r1101, %r1079, %r1100;
	mov.b32 	%r1084, 8;
	// begin inline asm
	{
    .reg .pred p;
    and.b32 %r1082, %r1095, %r1084;    setp.ne.u32 p, %r1082, 0;
    vote.ballot.sync.b32 %r1082, p, 0xffffffff;
    @!p not.b32 %r1082, %r1082;
}

	// end inline asm
	and.b32  	%r1102, %r1082, %r1101;
	mov.b32 	%r1087, 16;
	// begin inline asm
	{
    .reg .pred p;
    and.b32 %r1085, %r1095, %r1087;    setp.ne.u32 p, %r1085, 0;
    vote.ballot.sync.b32 %r1085, p, 0xffffffff;
    @!p not.b32 %r1085, %r1085;
}

	// end inline asm
	and.b32  	%r1103, %r1085, %r1102;
	mov.b32 	%r1090, 32;
	// begin inline asm
	{
    .reg .pred p;
    and.b32 %r1088, %r1095, %r1090;    setp.ne.u32 p, %r1088, 0;
    vote.ballot.sync.b32 %r1088, p, 0xffffffff;
    @!p not.b32 %r1088, %r1088;
}

	// end inline asm
	and.b32  	%r1104, %r1088, %r1103;
	mov.b32 	%r1093, 64;
	// begin inline asm
	{
    .reg .pred p;
    and.b32 %r1091, %r1095, %r1093;    setp.ne.u32 p, %r1091, 0;
    vote.ballot.sync.b32 %r1091, p, 0xffffffff;
    @!p not.b32 %r1091, %r1091;
}

	// end inline asm
	and.b32  	%r1105, %r1091, %r1104;
	mov.b32 	%r1096, 128;
	// begin inline asm
	{
    .reg .pred p;
    and.b32 %r1094, %r1095, %r1096;    setp.ne.u32 p, %r1094, 0;
    vote.ballot.sync.b32 %r1094, p, 0xffffffff;
    @!p not.b32 %r1094, %r1094;
}

	// end inline asm
	and.b32  	%r1106, %r1094, %r1105;
	clz.b32 	%r1107, %r1106;
	sub.s32 	%r253, 31, %r1107;
	and.b32  	%r1108, %r878, %r1106;
	popc.b32 	%r254, %r1108;
	setp.ne.s32 	%p115, %r443, %r253;
	mov.b32 	%r2234, 0;
	@%p115 bra 	$L__BB12_191;
	shl.b32 	%r1109, %r1095, 2;
	add.s32 	%r1110, %r219, %r1109;
	atom.shared.add.u32 	%r2234, [%r1110], %r254;
$L__BB12_191:
	ld.param.u32 	%r2101, [_ZN3cub18CUB_300001_SM_10006detail10radix_sort29DeviceRadixSortOnesweepKernelINS1_5radix10policy_hubIiiyE10Policy1000ELNS0_9SortOrderE0EiiyiiNS1_21identity_decomposer_tEEEvPT5_SB_PT3_PKSC_PT1_PKSG_PT2_PKSK_T4_iiT6__param_9];
	shfl.sync.idx.b32	%r1136|%p116, %r2234, %r253, 31, -1;
	add.s32 	%r257, %r254, %r1136;
	shr.u32 	%r1137, %r2222, %r2101;
	and.b32  	%r1133, %r1137, %r221;
	mov.b32 	%r1113, 1;
	// begin inline asm
	{
    .reg .pred p;
    and.b32 %r1111, %r1133, %r1113;    setp.ne.u32 p, %r1111, 0;
    vote.ballot.sync.b32 %r1111, p, 0xffffffff;
    @!p not.b32 %r1111, %r1111;
}

	// end inline asm
	mov.b32 	%r1116, 2;
	// begin inline asm
	{
    .reg .pred p;
    and.b32 %r1114, %r1133, %r1116;    setp.ne.u32 p, %r1114, 0;
    vote.ballot.sync.b32 %r1114, p, 0xffffffff;
    @!p not.b32 %r1114, %r1114;
}

	// end inline asm
	and.b32  	%r1138, %r1114, %r1111;
	mov.b32 	%r1119, 4;
	// begin inline asm
	{
    .reg .pred p;
    and.b32 %r1117, %r1133, %r1119;    setp.ne.u32 p, %r1117, 0;
    vote.ballot.sync.b32 %r1117, p, 0xffffffff;
    @!p not.b32 %r1117, %r1117;
}

	// end inline asm
	and.b32  	%r1139, %r1117, %r1138;
	mov.b32 	%r1122, 8;
	// begin inline asm
	{
    .reg .pred p;
    and.b32 %r1120, %r1133, %r1122;    setp.ne.u32 p, %r1120, 0;
    vote.ballot.sync.b32 %r1120, p, 0xffffffff;
    @!p not.b32 %r1120, %r1120;
}

	// end inline asm
	and.b32  	%r1140, %r1120, %r1139;
	mov.b32 	%r1125, 16;
	// begin inline asm
	{
    .reg .pred p;
    and.b32 %r1123, %r1133, %r1125;    setp.ne.u32 p, %r1123, 0;
    vote.ballot.sync.b32 %r1123, p, 0xffffffff;
    @!p not.b32 %r1123, %r1123;
}

	// end inline asm
	and.b32  	%r1141, %r1123, %r1140;
	mov.b32 	%r1128, 32;
	// begin inline asm
	{
    .reg .pred p;
    and.b32 %r1126, %r1133, %r1128;    setp.ne.u32 p, %r1126, 0;
    vote.ballot.sync.b32 %r1126, p, 0xffffffff;
    @!p not.b32 %r1126, %r1126;
}

	// end inline asm
	and.b32  	%r1142, %r1126, %r1141;
	mov.b32 	%r1131, 64;
	// begin inline asm
	{
    .reg .pred p;
    and.b32 %r1129, %r1133, %r1131;    setp.ne.u32 p, %r1129, 0;
    vote.ballot.sync.b32 %r1129, p, 0xffffffff;
    @!p not.b32 %r1129, %r1129;
}

	// end inline asm
	and.b32  	%r1143, %r1129, %r1142;
	mov.b32 	%r1134, 128;
	// begin inline asm
	{
    .reg .pred p;
    and.b32 %r1132, %r1133, %r1134;    setp.ne.u32 p, %r1132, 0;
    vote.ballot.sync.b32 %r1132, p, 0xffffffff;
    @!p not.b32 %r1132, %r1132;
}

	// end inline asm
	and.b32  	%r1144, %r1132, %r1143;
	clz.b32 	%r1145, %r1144;
	sub.s32 	%r259, 31, %r1145;
	and.b32  	%r1146, %r878, %r1144;
	popc.b32 	%r260, %r1146;
	setp.ne.s32 	%p117, %r443, %r259;
	mov.b32 	%r2235, 0;
	@%p117 bra 	$L__BB12_193;
	shl.b32 	%r1147, %r1133, 2;
	add.s32 	%r1148, %r219, %r1147;
	atom.shared.add.u32 	%r2235, [%r1148], %r260;
$L__BB12_193:
	ld.param.u32 	%r2102, [_ZN3cub18CUB_300001_SM_10006detail10radix_sort29DeviceRadixSortOnesweepKernelINS1_5radix10policy_hubIiiyE10Policy1000ELNS0_9SortOrderE0EiiyiiNS1_21identity_decomposer_tEEEvPT5_SB_PT3_PKSC_PT1_PKSG_PT2_PKSK_T4_iiT6__param_9];
	shfl.sync.idx.b32	%r1174|%p118, %r2235, %r259, 31, -1;
	add.s32 	%r263, %r260, %r1174;
	shr.u32 	%r1175, %r2221, %r2102;
	and.b32  	%r1171, %r1175, %r221;
	mov.b32 	%r1151, 1;
	// begin inline asm
	{
    .reg .pred p;
    and.b32 %r1149, %r1171, %r1151;    setp.ne.u32 p, %r1149, 0;
    vote.ballot.sync.b32 %r1149, p, 0xffffffff;
    @!p not.b32 %r1149, %r1149;
}

	// end inline asm
	mov.b32 	%r1154, 2;
	// begin inline asm
	{
    .reg .pred p;
    and.b32 %r1152, %r1171, %r1154;    setp.ne.u32 p, %r1152, 0;
    vote.ballot.sync.b32 %r1152, p, 0xffffffff;
    @!p not.b32 %r1152, %r1152;
}

	// end inline asm
	and.b32  	%r1176, %r1152, %r1149;
	mov.b32 	%r1157, 4;
	// begin inline asm
	{
    .reg .pred p;
    and.b32 %r1155, %r1171, %r1157;    setp.ne.u32 p, %r1155, 0;
    vote.ballot.sync.b32 %r1155, p, 0xffffffff;
    @!p not.b32 %r1155, %r1155;
}

	// end inline asm
	and.b32  	%r1177, %r1155, %r1176;
	mov.b32 	%r1160, 8;
	// begin inline asm
	{
    .reg .pred p;
    and.b32 %r1158, %r1171, %r1160;    setp.ne.u32 p, %r1158, 0;
    vote.ballot.sync.b32 %r1158, p, 0xffffffff;
    @!p not.b32 %r1158, %r1158;
}

	// end inline asm
	and.b32  	%r1178, %r1158, %r1177;
	mov.b32 	%r1163, 16;
	// begin inline asm
	{
    .reg .pred p;
    and.b32 %r1161, %r1171, %r1163;    setp.ne.u32 p, %r1161, 0;
    vote.ballot.sync.b32 %r1161, p, 0xffffffff;
    @!p not.b32 %r1161, %r1161;
}

	// end inline asm
	and.b32  	%r1179, %r1161, %r1178;
	mov.b32 	%r1166, 32;
	// begin inline asm
	{
    .reg .pred p;
    and.b32 %r1164, %r1171, %r1166;    setp.ne.u32 p, %r1164, 0;
    vote.ballot.sync.b32 %r1164, p, 0xffffffff;
    @!p not.b32 %r1164, %r1164;
}

	// end inline asm
	and.b32  	%r1180, %r1164, %r1179;
	mov.b32 	%r1169, 64;
	// begin inline asm
	{
    .reg .pred p;
    and.b32 %r1167, %r1171, %r1169;    setp.ne.u32 p, %r1167, 0;
    vote.ballot.sync.b32 %r1167, p, 0xffffffff;
    @!p not.b32 %r1167, %r1167;
}

	// end inline asm
	and.b32  	%r1181, %r1167, %r1180;
	mov.b32 	%r1172, 128;
	// begin inline asm
	{
    .reg .pred p;
    and.b32 %r1170, %r1171, %r1172;    setp.ne.u32 p, %r1170, 0;
    vote.ballot.sync.b32 %r1170, p, 0xffffffff;
    @!p not.b32 %r1170, %r1170;
}

	// end inline asm
	and.b32  	%r1182, %r1170, %r1181;
	clz.b32 	%r1183, %r1182;
	sub.s32 	%r265, 31, %r1183;
	and.b32  	%r1184, %r878, %r1182;
	popc.b32 	%r266, %r1184;
	setp.ne.s32 	%p119, %r443, %r265;
	mov.b32 	%r2236, 0;
	@%p119 bra 	$L__BB12_195;
	shl.b32 	%r1185, %r1171, 2;
	add.s32 	%r1186, %r219, %r1185;
	atom.shared.add.u32 	%r2236, [%r1186], %r266;
$L__BB12_195:
	ld.param.u32 	%r2103, [_ZN3cub18CUB_300001_SM_10006detail10radix_sort29DeviceRadixSortOnesweepKernelINS1_5radix10policy_hubIiiyE10Policy1000ELNS0_9SortOrderE0EiiyiiNS1_21identity_decomposer_tEEEvPT5_SB_PT3_PKSC_PT1_PKSG_PT2_PKSK_T4_iiT6__param_9];
	shfl.sync.idx.b32	%r1212|%p120, %r2236, %r265, 31, -1;
	add.s32 	%r269, %r266, %r1212;
	shr.u32 	%r1213, %r2220, %r2103;
	and.b32  	%r1209, %r1213, %r221;
	mov.b32 	%r1189, 1;
	// begin inline asm
	{
    .reg .pred p;
    and.b32 %r1187, %r1209, %r1189;    setp.ne.u32 p, %r1187, 0;
    vote.ballot.sync.b32 %r1187, p, 0xffffffff;
    @!p not.b32 %r1187, %r1187;
}

	// end inline asm
	mov.b32 	%r1192, 2;
	// begin inline asm
	{
    .reg .pred p;
    and.b32 %r1190, %r1209, %r1192;    setp.ne.u32 p, %r1190, 0;
    vote.ballot.sync.b32 %r1190, p, 0xffffffff;
    @!p not.b32 %r1190, %r1190;
}

	// end inline asm
	and.b32  	%r1214, %r1190, %r1187;
	mov.b32 	%r1195, 4;
	// begin inline asm
	{
    .reg .pred p;
    and.b32 %r1193, %r1209, %r1195;    setp.ne.u32 p, %r1193, 0;
    vote.ballot.sync.b32 %r1193, p, 0xffffffff;
    @!p not.b32 %r1193, %r1193;
}

	// end inline asm
	and.b32  	%r1215, %r1193, %r1214;
	mov.b32 	%r1198, 8;
	// begin inline asm
	{
    .reg .pred p;
    and.b32 %r1196, %r1209, %r1198;    setp.ne.u32 p, %r1196, 0;
    vote.ballot.sync.b32 %r1196, p, 0xffffffff;
    @!p not.b32 %r1196, %r1196;
}

	// end inline asm
	and.b32  	%r1216, %r1196, %r1215;
	mov.b32 	%r1201, 16;
	// begin inline asm
	{
    .reg .pred p;
    and.b32 %r1199, %r1209, %r1201;    setp.ne.u32 p, %r1199, 0;
    vote.ballot.sync.b32 %r1199, p, 0xffffffff;
    @!p not.b32 %r1199, %r1199;
}

	// end inline asm
	and.b32  	%r1217, %r1199, %r1216;
	mov.b32 	%r1204, 32;
	// begin inline asm
	{
    .reg .pred p;
    and.b32 %r1202, %r1209, %r1204;    setp.ne.u32 p, %r1202, 0;
    vote.ballot.sync.b32 %r1202, p, 0xffffffff;
    @!p not.b32 %r1202, %r1202;
}

	// end inline asm
	and.b32  	%r1218, %r1202, %r1217;
	mov.b32 	%r1207, 64;
	// begin inline asm
	{
    .reg .pred p;
    and.b32 %r1205, %r1209, %r1207;    setp.ne.u32 p, %r1205, 0;
    vote.ballot.sync.b32 %r1205, p, 0xffffffff;
    @!p not.b32 %r1205, %r1205;
}

	// end inline asm
	and.b32  	%r1219, %r1205, %r1218;
	mov.b32 	%r1210, 128;
	// begin inline asm
	{
    .reg .pred p;
    and.b32 %r1208, %r1209, %r1210;    setp.ne.u32 p, %r1208, 0;
    vote.ballot.sync.b32 %r1208, p, 0xffffffff;
    @!p not.b32 %r1208, %r1208;
}

	// end inline asm
	and.b32  	%r1220, %r1208, %r1219;
	clz.b32 	%r1221, %r1220;
	sub.s32 	%r271, 31, %r1221;
	and.b32  	%r1222, %r878, %r1220;
	popc.b32 	%r272, %r1222;
	setp.ne.s32 	%p121, %r443, %r271;
	mov.b32 	%r2237, 0;
	@%p121 bra 	$L__BB12_197;
	shl.b32 	%r1223, %r1209, 2;
	add.s32 	%r1224, %r219, %r1223;
	atom.shared.add.u32 	%r2237, [%r1224], %r272;
$L__BB12_197:
	ld.param.u32 	%r2104, [_ZN3cub18CUB_300001_SM_10006detail10radix_sort29DeviceRadixSortOnesweepKernelINS1_5radix10policy_hubIiiyE10Policy1000ELNS0_9SortOrderE0EiiyiiNS1_21identity_decomposer_tEEEvPT5_SB_PT3_PKSC_PT1_PKSG_PT2_PKSK_T4_iiT6__param_9];
	shfl.sync.idx.b32	%r1250|%p122, %r2237, %r271, 31, -1;
	add.s32 	%r275, %r272, %r1250;
	shr.u32 	%r1251, %r2219, %r2104;
	and.b32  	%r1247, %r1251, %r221;
	mov.b32 	%r1227, 1;
	// begin inline asm
	{
    .reg .pred p;
    and.b32 %r1225, %r1247, %r1227;    setp.ne.u32 p, %r1225, 0;
    vote.ballot.sync.b32 %r1225, p, 0xffffffff;
    @!p not.b32 %r1225, %r1225;
}

	// end inline asm
	mov.b32 	%r1230, 2;
	// begin inline asm
	{
    .reg .pred p;
    and.b32 %r1228, %r1247, %r1230;    setp.ne.u32 p, %r1228, 0;
    vote.ballot.sync.b32 %r1228, p, 0xffffffff;
    @!p not.b32 %r1228, %r1228;
}

	// end inline asm
	and.b32  	%r1252, %r1228, %r1225;
	mov.b32 	%r1233, 4;
	// begin inline asm
	{
    .reg .pred p;
    and.b32 %r1231, %r1247, %r1233;    setp.ne.u32 p, %r1231, 0;
    vote.ballot.sync.b32 %r1231, p, 0xffffffff;
    @!p not.b32 %r1231, %r1231;
}

	// end inline asm
	and.b32  	%r1253, %r1231, %r1252;
	mov.b32 	%r1236, 8;
	// begin inline asm
	{
    .reg .pred p;
    and.b32 %r1234, %r1247, %r1236;    setp.ne.u32 p, %r1234, 0;
    vote.ballot.sync.b32 %r1234, p, 0xffffffff;
    @!p not.b32 %r1234, %r1234;
}

	// end inline asm
	and.b32  	%r1254, %r1234, %r1253;
	mov.b32 	%r1239, 16;
	// begin inline asm
	{
    .reg .pred p;
    and.b32 %r1237, %r1247, %r1239;    setp.ne.u32 p, %r1237, 0;
    vote.ballot.sync.b32 %r1237, p, 0xffffffff;
    @!p not.b32 %r1237, %r1237;
}

	// end inline asm
	and.b32  	%r1255, %r1237, %r1254;
	mov.b32 	%r1242, 32;
	// begin inline asm
	{
    .reg .pred p;
    and.b32 %r1240, %r1247, %r1242;    setp.ne.u32 p, %r1240, 0;
    vote.ballot.sync.b32 %r1240, p, 0xffffffff;
    @!p not.b32 %r1240, %r1240;
}

	// end inline asm
	and.b32  	%r1256, %r1240, %r1255;
	mov.b32 	%r1245, 64;
	// begin inline asm
	{
    .reg .pred p;
    and.b32 %r1243, %r1247, %r1245;    setp.ne.u32 p, %r1243, 0;
    vote.ballot.sync.b32 %r1243, p, 0xffffffff;
    @!p not.b32 %r1243, %r1243;
}

	// end inline asm
	and.b32  	%r1257, %r1243, %r1256;
	mov.b32 	%r1248, 128;
	// begin inline asm
	{
    .reg .pred p;
    and.b32 %r1246, %r1247, %r1248;    setp.ne.u32 p, %r1246, 0;
    vote.ballot.sync.b32 %r1246, p, 0xffffffff;
    @!p not.b32 %r1246, %r1246;
}

	// end inline asm
	and.b32  	%r1258, %r1246, %r1257;
	clz.b32 	%r1259, %r1258;
	sub.s32 	%r277, 31, %r1259;
	and.b32  	%r1260, %r878, %r1258;
	popc.b32 	%r278, %r1260;
	setp.ne.s32 	%p123, %r443, %r277;
	mov.b32 	%r2238, 0;
	@%p123 bra 	$L__BB12_199;
	shl.b32 	%r1265, %r1247, 2;
	add.s32 	%r1266, %r219, %r1265;
	atom.shared.add.u32 	%r2238, [%r1266], %r278;
$L__BB12_199:
	ld.param.u32 	%r2105, [_ZN3cub18CUB_300001_SM_10006detail10radix_sort29DeviceRadixSortOnesweepKernelINS1_5radix10policy_hubIiiyE10Policy1000ELNS0_9SortOrderE0EiiyiiNS1_21identity_decomposer_tEEEvPT5_SB_PT3_PKSC_PT1_PKSG_PT2_PKSK_T4_iiT6__param_9];
	shfl.sync.idx.b32	%r1292|%p124, %r2238, %r277, 31, -1;
	add.s32 	%r281, %r278, %r1292;
	shr.u32 	%r1293, %r2218, %r2105;
	and.b32  	%r1289, %r1293, %r221;
	mov.b32 	%r1269, 1;
	// begin inline asm
	{
    .reg .pred p;
    and.b32 %r1267, %r1289, %r1269;    setp.ne.u32 p, %r1267, 0;
    vote.ballot.sync.b32 %r1267, p, 0xffffffff;
    @!p not.b32 %r1267, %r1267;
}

	// end inline asm
	mov.b32 	%r1272, 2;
	// begin inline asm
	{
    .reg .pred p;
    and.b32 %r1270, %r1289, %r1272;    setp.ne.u32 p, %r1270, 0;
    vote.ballot.sync.b32 %r1270, p, 0xffffffff;
    @!p not.b32 %r1270, %r1270;
}

	// end inline asm
	and.b32  	%r1294, %r1270, %r1267;
	mov.b32 	%r1275, 4;
	// begin inline asm
	{
    .reg .pred p;
    and.b32 %r1273, %r1289, %r1275;    setp.ne.u32 p, %r1273, 0;
    vote.ballot.sync.b32 %r1273, p, 0xffffffff;
    @!p not.b32 %r1273, %r1273;
}

	// end inline asm
	and.b32  	%r1295, %r1273, %r1294;
	mov.b32 	%r1278, 8;
	// begin inline asm
	{
    .reg .pred p;
    and.b32 %r1276, %r1289, %r1278;    setp.ne.u32 p, %r1276, 0;
    vote.ballot.sync.b32 %r1276, p, 0xffffffff;
    @!p not.b32 %r1276, %r1276;
}

	// end inline asm
	and.b32  	%r1296, %r1276, %r1295;
	mov.b32 	%r1281, 16;
	// begin inline asm
	{
    .reg .pred p;
    and.b32 %r1279, %r1289, %r1281;    setp.ne.u32 p, %r1279, 0;
    vote.ballot.sync.b32 %r1279, p, 0xffffffff;
    @!p not.b32 %r1279, %r1279;
}

	// end inline asm
	and.b32  	%r1297, %r1279, %r1296;
	mov.b32 	%r1284, 32;
	// begin inline asm
	{
    .reg .pred p;
    and.b32 %r1282, %r1289, %r1284;    setp.ne.u32 p, %r1282, 0;
    vote.ballot.sync.b32 %r1282, p, 0xffffffff;
    @!p not.b32 %r1282, %r1282;
}

	// end inline asm
	and.b32  	%r1298, %r1282, %r1297;
	mov.b32 	%r1287, 64;
	// begin inline asm
	{
    .reg .pred p;
    and.b32 %r1285, %r1289, %r1287;    setp.ne.u32 p, %r1285, 0;
    vote.ballot.sync.b32 %r1285, p, 0xffffffff;
    @!p not.b32 %r1285, %r1285;
}

	// end inline asm
	and.b32  	%r1299, %r1285, %r1298;
	mov.b32 	%r1290, 128;
	// begin inline asm
	{
    .reg .pred p;
    and.b32 %r1288, %r1289, %r1290;    setp.ne.u32 p, %r1288, 0;
    vote.ballot.sync.b32 %r1288, p, 0xffffffff;
    @!p not.b32 %r1288, %r1288;
}

	// end inline asm
	and.b32  	%r1300, %r1288, %r1299;
	clz.b32 	%r1301, %r1300;
	sub.s32 	%r283, 31, %r1301;
	and.b32  	%r1302, %r878, %r1300;
	popc.b32 	%r284, %r1302;
	setp.ne.s32 	%p125, %r443, %r283;
	mov.b32 	%r2239, 0;
	@%p125 bra 	$L__BB12_201;
	shl.b32 	%r1307, %r1289, 2;
	add.s32 	%r1308, %r219, %r1307;
	atom.shared.add.u32 	%r2239, [%r1308], %r284;
$L__BB12_201:
	ld.param.u32 	%r2106, [_ZN3cub18CUB_300001_SM_10006detail10radix_sort29DeviceRadixSortOnesweepKernelINS1_5radix10policy_hubIiiyE10Policy1000ELNS0_9SortOrderE0EiiyiiNS1_21identity_decomposer_tEEEvPT5_SB_PT3_PKSC_PT1_PKSG_PT2_PKSK_T4_iiT6__param_9];
	shfl.sync.idx.b32	%r1334|%p126, %r2239, %r283, 31, -1;
	add.s32 	%r287, %r284, %r1334;
	shr.u32 	%r1335, %r2217, %r2106;
	and.b32  	%r1331, %r1335, %r221;
	mov.b32 	%r1311, 1;
	// begin inline asm
	{
    .reg .pred p;
    and.b32 %r1309, %r1331, %r1311;    setp.ne.u32 p, %r1309, 0;
    vote.ballot.sync.b32 %r1309, p, 0xffffffff;
    @!p not.b32 %r1309, %r1309;
}

	// end inline asm
	mov.b32 	%r1314, 2;
	// begin inline asm
	{
    .reg .pred p;
    and.b32 %r1312, %r1331, %r1314;    setp.ne.u32 p, %r1312, 0;
    vote.ballot.sync.b32 %r1312, p, 0xffffffff;
    @!p not.b32 %r1312, %r1312;
}

	// end inline asm
	and.b32  	%r1336, %r1312, %r1309;
	mov.b32 	%r1317, 4;
	// begin inline asm
	{
    .reg .pred p;
    and.b32 %r1315, %r1331, %r1317;    setp.ne.u32 p, %r1315, 0;
    vote.ballot.sync.b32 %r1315, p, 0xffffffff;
    @!p not.b32 %r1315, %r1315;
}

	// end inline asm
	and.b32  	%r1337, %r1315, %r1336;
	mov.b32 	%r1320, 8;
	// begin inline asm
	{
    .reg .pred p;
    and.b32 %r1318, %r1331, %r1320;    setp.ne.u32 p, %r1318, 0;
    vote.ballot.sync.b32 %r1318, p, 0xffffffff;
    @!p not.b32 %r1318, %r1318;
}

	// end inline asm
	and.b32  	%r1338, %r1318, %r1337;
	mov.b32 	%r1323, 16;
	// begin inline asm
	{
    .reg .pred p;
    and.b32 %r1321, %r1331, %r1323;    setp.ne.u32 p, %r1321, 0;
    vote.ballot.sync.b32 %r1321, p, 0xffffffff;
    @!p not.b32 %r1321, %r1321;
}

	// end inline asm
	and.b32  	%r1339, %r1321, %r1338;
	mov.b32 	%r1326, 32;
	// begin inline asm
	{
    .reg .pred p;
    and.b32 %r1324, %r1331, %r1326;    setp.ne.u32 p, %r1324, 0;
    vote.ballot.sync.b32 %r1324, p, 0xffffffff;
    @!p not.b32 %r1324, %r1324;
}

	// end inline asm
	and.b32  	%r1340, %r1324, %r1339;
	mov.b32 	%r1329, 64;
	// begin inline asm
	{
    .reg .pred p;
    and.b32 %r1327, %r1331, %r1329;    setp.ne.u32 p, %r1327, 0;
    vote.ballot.sync.b32 %r1327, p, 0xffffffff;
    @!p not.b32 %r1327, %r1327;
}

	// end inline asm
	and.b32  	%r1341, %r1327, %r1340;
	mov.b32 	%r1332, 128;
	// begin inline asm
	{
    .reg .pred p;
    and.b32 %r1330, %r1331, %r1332;    setp.ne.u32 p, %r1330, 0;
    vote.ballot.sync.b32 %r1330, p, 0xffffffff;
    @!p not.b32 %r1330, %r1330;
}

	// end inline asm
	and.b32  	%r1342, %r1330, %r1341;
	clz.b32 	%r1343, %r1342;
	sub.s32 	%r289, 31, %r1343;
	and.b32  	%r1344, %r878, %r1342;
	popc.b32 	%r290, %r1344;
	setp.ne.s32 	%p127, %r443, %r289;
	mov.b32 	%r2240, 0;
	@%p127 bra 	$L__BB12_203;
	shl.b32 	%r1349, %r1331, 2;
	add.s32 	%r1350, %r219, %r1349;
	atom.shared.add.u32 	%r2240, [%r1350], %r290;
$L__BB12_203:
	ld.param.u32 	%r2107, [_ZN3cub18CUB_300001_SM_10006detail10radix_sort29DeviceRadixSortOnesweepKernelINS1_5radix10policy_hubIiiyE10Policy1000ELNS0_9SortOrderE0EiiyiiNS1_21identity_decomposer_tEEEvPT5_SB_PT3_PKSC_PT1_PKSG_PT2_PKSK_T4_iiT6__param_9];
	shfl.sync.idx.b32	%r1376|%p128, %r2240, %r289, 31, -1;
	add.s32 	%r293, %r290, %r1376;
	shr.u32 	%r1377, %r2216, %r2107;
	and.b32  	%r1373, %r1377, %r221;
	mov.b32 	%r1353, 1;
	// begin inline asm
	{
    .reg .pred p;
    and.b32 %r1351, %r1373, %r1353;    setp.ne.u32 p, %r1351, 0;
    vote.ballot.sync.b32 %r1351, p, 0xffffffff;
    @!p not.b32 %r1351, %r1351;
}

	// end inline asm
	mov.b32 	%r1356, 2;
	// begin inline asm
	{
    .reg .pred p;
    and.b32 %r1354, %r1373, %r1356;    setp.ne.u32 p, %r1354, 0;
    vote.ballot.sync.b32 %r1354, p, 0xffffffff;
    @!p not.b32 %r1354, %r1354;
}

	// end inline asm
	and.b32  	%r1378, %r1354, %r1351;
	mov.b32 	%r1359, 4;
	// begin inline asm
	{
    .reg .pred p;
    and.b32 %r1357, %r1373, %r1359;    setp.ne.u32 p, %r1357, 0;
    vote.ballot.sync.b32 %r1357, p, 0xffffffff;
    @!p not.b32 %r1357, %r1357;
}

	// end inline asm
	and.b32  	%r1379, %r1357, %r1378;
	mov.b32 	%r1362, 8;
	// begin inline asm
	{
    .reg .pred p;
    and.b32 %r1360, %r1373, %r1362;    setp.ne.u32 p, %r1360, 0;
    vote.ballot.sync.b32 %r1360, p, 0xffffffff;
    @!p not.b32 %r1360, %r1360;
}

	// end inline asm
	and.b32  	%r1380, %r1360, %r1379;
	mov.b32 	%r1365, 16;
	// begin inline asm
	{
    .reg .pred p;
    and.b32 %r1363, %r1373, %r1365;    setp.ne.u32 p, %r1363, 0;
    vote.ballot.sync.b32 %r1363, p, 0xffffffff;
    @!p not.b32 %r1363, %r1363;
}

	// end inline asm
	and.b32  	%r1381, %r1363, %r1380;
	mov.b32 	%r1368, 32;
	// begin inline asm
	{
    .reg .pred p;
    and.b32 %r1366, %r1373, %r1368;    setp.ne.u32 p, %r1366, 0;
    vote.ballot.sync.b32 %r1366, p, 0xffffffff;
    @!p not.b32 %r1366, %r1366;
}

	// end inline asm
	and.b32  	%r1382, %r1366, %r1381;
	mov.b32 	%r1371, 64;
	// begin inline asm
	{
    .reg .pred p;
    and.b32 %r1369, %r1373, %r1371;    setp.ne.u32 p, %r1369, 0;
    vote.ballot.sync.b32 %r1369, p, 0xffffffff;
    @!p not.b32 %r1369, %r1369;
}

	// end inline asm
	and.b32  	%r1383, %r1369, %r1382;
	mov.b32 	%r1374, 128;
	// begin inline asm
	{
    .reg .pred p;
    and.b32 %r1372, %r1373, %r1374;    setp.ne.u32 p, %r1372, 0;
    vote.ballot.sync.b32 %r1372, p, 0xffffffff;
    @!p not.b32 %r1372, %r1372;
}

	// end inline asm
	and.b32  	%r1384, %r1372, %r1383;
	clz.b32 	%r1385, %r1384;
	sub.s32 	%r295, 31, %r1385;
	and.b32  	%r1386, %r878, %r1384;
	popc.b32 	%r296, %r1386;
	setp.ne.s32 	%p129, %r443, %r295;
	mov.b32 	%r2241, 0;
	@%p129 bra 	$L__BB12_205;
	shl.b32 	%r1391, %r1373, 2;
	add.s32 	%r1392, %r219, %r1391;
	atom.shared.add.u32 	%r2241, [%r1392], %r296;
$L__BB12_205:
	ld.param.u32 	%r2108, [_ZN3cub18CUB_300001_SM_10006detail10radix_sort29DeviceRadixSortOnesweepKernelINS1_5radix10policy_hubIiiyE10Policy1000ELNS0_9SortOrderE0EiiyiiNS1_21identity_decomposer_tEEEvPT5_SB_PT3_PKSC_PT1_PKSG_PT2_PKSK_T4_iiT6__param_9];
	shfl.sync.idx.b32	%r1418|%p130, %r2241, %r295, 31, -1;
	add.s32 	%r299, %r296, %r1418;
	shr.u32 	%r1419, %r2215, %r2108;
	and.b32  	%r1415, %r1419, %r221;
	mov.b32 	%r1395, 1;
	// begin inline asm
	{
    .reg .pred p;
    and.b32 %r1393, %r1415, %r1395;    setp.ne.u32 p, %r1393, 0;
    vote.ballot.sync.b32 %r1393, p, 0xffffffff;
    @!p not.b32 %r1393, %r1393;
}

	// end inline asm
	mov.b32 	%r1398, 2;
	// begin inline asm
	{
    .reg .pred p;
    and.b32 %r1396, %r1415, %r1398;    setp.ne.u32 p, %r1396, 0;
    vote.ballot.sync.b32 %r1396, p, 0xffffffff;
    @!p not.b32 %r1396, %r1396;
}

	// end inline asm
	and.b32  	%r1420, %r1396, %r1393;
	mov.b32 	%r1401, 4;
	// begin inline asm
	{
    .reg .pred p;
    and.b32 %r1399, %r1415, %r1401;    setp.ne.u32 p, %r1399, 0;
    vote.ballot.sync.b32 %r1399, p, 0xffffffff;
    @!p not.b32 %r1399, %r1399;
}

	// end inline asm
	and.b32  	%r1421, %r1399, %r1420;
	mov.b32 	%r1404, 8;
	// begin inline asm
	{
    .reg .pred p;
    and.b32 %r1402, %r1415, %r1404;    setp.ne.u32 p, %r1402, 0;
    vote.ballot.sync.b32 %r1402, p, 0xffffffff;
    @!p not.b32 %r1402, %r1402;
}

	// end inline asm
	and.b32  	%r1422, %r1402, %r1421;
	mov.b32 	%r1407, 16;
	// begin inline asm
	{
    .reg .pred p;
    and.b32 %r1405, %r1415, %r1407;    setp.ne.u32 p, %r1405, 0;
    vote.ballot.sync.b32 %r1405, p, 0xffffffff;
    @!p not.b32 %r1405, %r1405;
}

	// end inline asm
	and.b32  	%r1423, %r1405, %r1422;
	mov.b32 	%r1410, 32;
	// begin inline asm
	{
    .reg .pred p;
    and.b32 %r1408, %r1415, %r1410;    setp.ne.u32 p, %r1408, 0;
    vote.ballot.sync.b32 %r1408, p, 0xffffffff;
    @!p not.b32 %r1408, %r1408;
}

	// end inline asm
	and.b32  	%r1424, %r1408, %r1423;
	mov.b32 	%r1413, 64;
	// begin inline asm
	{
    .reg .pred p;
    and.b32 %r1411, %r1415, %r1413;    setp.ne.u32 p, %r1411, 0;
    vote.ballot.sync.b32 %r1411, p, 0xffffffff;
    @!p not.b32 %r1411, %r1411;
}

	// end inline asm
	and.b32  	%r1425, %r1411, %r1424;
	mov.b32 	%r1416, 128;
	// begin inline asm
	{
    .reg .pred p;
    and.b32 %r1414, %r1415, %r1416;    setp.ne.u32 p, %r1414, 0;
    vote.ballot.sync.b32 %r1414, p, 0xffffffff;
    @!p not.b32 %r1414, %r1414;
}

	// end inline asm
	and.b32  	%r1426, %r1414, %r1425;
	clz.b32 	%r1427, %r1426;
	sub.s32 	%r301, 31, %r1427;
	and.b32  	%r1428, %r878, %r1426;
	popc.b32 	%r302, %r1428;
	setp.ne.s32 	%p131, %r443, %r301;
	mov.b32 	%r2242, 0;
	@%p131 bra 	$L__BB12_207;
	shl.b32 	%r1433, %r1415, 2;
	add.s32 	%r1434, %r219, %r1433;
	atom.shared.add.u32 	%r2242, [%r1434], %r302;
$L__BB12_207:
	ld.param.u32 	%r2109, [_ZN3cub18CUB_300001_SM_10006detail10radix_sort29DeviceRadixSortOnesweepKernelINS1_5radix10policy_hubIiiyE10Policy1000ELNS0_9SortOrderE0EiiyiiNS1_21identity_decomposer_tEEEvPT5_SB_PT3_PKSC_PT1_PKSG_PT2_PKSK_T4_iiT6__param_9];
	shfl.sync.idx.b32	%r1460|%p132, %r2242, %r301, 31, -1;
	add.s32 	%r305, %r302, %r1460;
	shr.u32 	%r1461, %r2214, %r2109;
	and.b32  	%r1457, %r1461, %r221;
	mov.b32 	%r1437, 1;
	// begin inline asm
	{
    .reg .pred p;
    and.b32 %r1435, %r1457, %r1437;    setp.ne.u32 p, %r1435, 0;
    vote.ballot.sync.b32 %r1435, p, 0xffffffff;
    @!p not.b32 %r1435, %r1435;
}

	// end inline asm
	mov.b32 	%r1440, 2;
	// begin inline asm
	{
    .reg .pred p;
    and.b32 %r1438, %r1457, %r1440;    setp.ne.u32 p, %r1438, 0;
    vote.ballot.sync.b32 %r1438, p, 0xffffffff;
    @!p not.b32 %r1438, %r1438;
}

	// end inline asm
	and.b32  	%r1462, %r1438, %r1435;
	mov.b32 	%r1443, 4;
	// begin inline asm
	{
    .reg .pred p;
    and.b32 %r1441, %r1457, %r1443;    setp.ne.u32 p, %r1441, 0;
    vote.ballot.sync.b32 %r1441, p, 0xffffffff;
    @!p not.b32 %r1441, %r1441;
}

	// end inline asm
	and.b32  	%r1463, %r1441, %r1462;
	mov.b32 	%r1446, 8;
	// begin inline asm
	{
    .reg .pred p;
    and.b32 %r1444, %r1457, %r1446;    setp.ne.u32 p, %r1444, 0;
    vote.ballot.sync.b32 %r1444, p, 0xffffffff;
    @!p not.b32 %r1444, %r1444;
}

	// end inline asm
	and.b32  	%r1464, %r1444, %r1463;
	mov.b32 	%r1449, 16;
	// begin inline asm
	{
    .reg .pred p;
    and.b32 %r1447, %r1457, %r1449;    setp.ne.u32 p, %r1447, 0;
    vote.ballot.sync.b32 %r1447, p, 0xffffffff;
    @!p not.b32 %r1447, %r1447;
}

	// end inline asm
	and.b32  	%r1465, %r1447, %r1464;
	mov.b32 	%r1452, 32;
	// begin inline asm
	{
    .reg .pred p;
    and.b32 %r1450, %r1457, %r1452;    setp.ne.u32 p, %r1450, 0;
    vote.ballot.sync.b32 %r1450, p, 0xffffffff;
    @!p not.b32 %r1450, %r1450;
}

	// end inline asm
	and.b32  	%r1466, %r1450, %r1465;
	mov.b32 	%r1455, 64;
	// begin inline asm
	{
    .reg .pred p;
    and.b32 %r1453, %r1457, %r1455;    setp.ne.u32 p, %r1453, 0;
    vote.ballot.sync.b32 %r1453, p, 0xffffffff;
    @!p not.b32 %r1453, %r1453;
}

	// end inline asm
	and.b32  	%r1467, %r1453, %r1466;
	mov.b32 	%r1458, 128;
	// begin inline asm
	{
    .reg .pred p;
    and.b32 %r1456, %r1457, %r1458;    setp.ne.u32 p, %r1456, 0;
    vote.ballot.sync.b32 %r1456, p, 0xffffffff;
    @!p not.b32 %r1456, %r1456;
}

	// end inline asm
	and.b32  	%r1468, %r1456, %r1467;
	clz.b32 	%r1469, %r1468;
	sub.s32 	%r307, 31, %r1469;
	and.b32  	%r1470, %r878, %r1468;
	popc.b32 	%r308, %r1470;
	setp.ne.s32 	%p133, %r443, %r307;
	mov.b32 	%r2243, 0;
	@%p133 bra 	$L__BB12_209;
	shl.b32 	%r1475, %r1457, 2;
	add.s32 	%r1476, %r219, %r1475;
	atom.shared.add.u32 	%r2243, [%r1476], %r308;
$L__BB12_209:
	ld.param.u32 	%r2110, [_ZN3cub18CUB_300001_SM_10006detail10radix_sort29DeviceRadixSortOnesweepKernelINS1_5radix10policy_hubIiiyE10Policy1000ELNS0_9SortOrderE0EiiyiiNS1_21identity_decomposer_tEEEvPT5_SB_PT3_PKSC_PT1_PKSG_PT2_PKSK_T4_iiT6__param_9];
	shfl.sync.idx.b32	%r1502|%p134, %r2243, %r307, 31, -1;
	add.s32 	%r311, %r308, %r1502;
	shr.u32 	%r1503, %r2213, %r2110;
	and.b32  	%r1499, %r1503, %r221;
	mov.b32 	%r1479, 1;
	// begin inline asm
	{
    .reg .pred p;
    and.b32 %r1477, %r1499, %r1479;    setp.ne.u32 p, %r1477, 0;
    vote.ballot.sync.b32 %r1477, p, 0xffffffff;
    @!p not.b32 %r1477, %r1477;
}

	// end inline asm
	mov.b32 	%r1482, 2;
	// begin inline asm
	{
    .reg .pred p;
    and.b32 %r1480, %r1499, %r1482;    setp.ne.u32 p, %r1480, 0;
    vote.ballot.sync.b32 %r1480, p, 0xffffffff;
    @!p not.b32 %r1480, %r1480;
}

	// end inline asm
	and.b32  	%r1504, %r1480, %r1477;
	mov.b32 	%r1485, 4;
	// begin inline asm
	{
    .reg .pred p;
    and.b32 %r1483, %r1499, %r1485;    setp.ne.u32 p, %r1483, 0;
    vote.ballot.sync.b32 %r1483, p, 0xffffffff;
    @!p not.b32 %r1483, %r1483;
}

	// end inline asm
	and.b32  	%r1505, %r1483, %r1504;
	mov.b32 	%r1488, 8;
	// begin inline asm
	{
    .reg .pred p;
    and.b32 %r1486, %r1499, %r1488;    setp.ne.u32 p, %r1486, 0;
    vote.ballot.sync.b32 %r1486, p, 0xffffffff;
    @!p not.b32 %r1486, %r1486;
}

	// end inline asm
	and.b32  	%r1506, %r1486, %r1505;
	mov.b32 	%r1491, 16;
	// begin inline asm
	{
    .reg .pred p;
    and.b32 %r1489, %r1499, %r1491;    setp.ne.u32 p, %r1489, 0;
    vote.ballot.sync.b32 %r1489, p, 0xffffffff;
    @!p not.b32 %r1489, %r1489;
}

	// end inline asm
	and.b32  	%r1507, %r1489, %r1506;
	mov.b32 	%r1494, 32;
	// begin inline asm
	{
    .reg .pred p;
    and.b32 %r1492, %r1499, %r1494;    setp.ne.u32 p, %r1492, 0;
    vote.ballot.sync.b32 %r1492, p, 0xffffffff;
    @!p not.b32 %r1492, %r1492;
}

	// end inline asm
	and.b32  	%r1508, %r1492, %r1507;
	mov.b32 	%r1497, 64;
	// begin inline asm
	{
    .reg .pred p;
    and.b32 %r1495, %r1499, %r1497;    setp.ne.u32 p, %r1495, 0;
    vote.ballot.sync.b32 %r1495, p, 0xffffffff;
    @!p not.b32 %r1495, %r1495;
}

	// end inline asm
	and.b32  	%r1509, %r1495, %r1508;
	mov.b32 	%r1500, 128;
	// begin inline asm
	{
    .reg .pred p;
    and.b32 %r1498, %r1499, %r1500;    setp.ne.u32 p, %r1498, 0;
    vote.ballot.sync.b32 %r1498, p, 0xffffffff;
    @!p not.b32 %r1498, %r1498;
}

	// end inline asm
	and.b32  	%r1510, %r1498, %r1509;
	clz.b32 	%r1511, %r1510;
	sub.s32 	%r313, 31, %r1511;
	and.b32  	%r1512, %r878, %r1510;
	popc.b32 	%r314, %r1512;
	setp.ne.s32 	%p135, %r443, %r313;
	mov.b32 	%r2244, 0;
	@%p135 bra 	$L__BB12_211;
	shl.b32 	%r1517, %r1499, 2;
	add.s32 	%r1518, %r219, %r1517;
	atom.shared.add.u32 	%r2244, [%r1518], %r314;
$L__BB12_211:
	ld.param.u32 	%r2111, [_ZN3cub18CUB_300001_SM_10006detail10radix_sort29DeviceRadixSortOnesweepKernelINS1_5radix10policy_hubIiiyE10Policy1000ELNS0_9SortOrderE0EiiyiiNS1_21identity_decomposer_tEEEvPT5_SB_PT3_PKSC_PT1_PKSG_PT2_PKSK_T4_iiT6__param_9];
	shfl.sync.idx.b32	%r1544|%p136, %r2244, %r313, 31, -1;
	add.s32 	%r317, %r314, %r1544;
	shr.u32 	%r1545, %r2212, %r2111;
	and.b32  	%r1541, %r1545, %r221;
	mov.b32 	%r1521, 1;
	// begin inline asm
	{
    .reg .pred p;
    and.b32 %r1519, %r1541, %r1521;    setp.ne.u32 p, %r1519, 0;
    vote.ballot.sync.b32 %r1519, p, 0xffffffff;
    @!p not.b32 %r1519, %r1519;
}

	// end inline asm
	mov.b32 	%r1524, 2;
	// begin inline asm
	{
    .reg .pred p;
    and.b32 %r1522, %r1541, %r1524;    setp.ne.u32 p, %r1522, 0;
    vote.ballot.sync.b32 %r1522, p, 0xffffffff;
    @!p not.b32 %r1522, %r1522;
}

	// end inline asm
	and.b32  	%r1546, %r1522, %r1519;
	mov.b32 	%r1527, 4;
	// begin inline asm
	{
    .reg .pred p;
    and.b32 %r1525, %r1541, %r1527;    setp.ne.u32 p, %r1525, 0;
    vote.ballot.sync.b32 %r1525, p, 0xffffffff;
    @!p not.b32 %r1525, %r1525;
}

	// end inline asm
	and.b32  	%r1547, %r1525, %r1546;
	mov.b32 	%r1530, 8;
	// begin inline asm
	{
    .reg .pred p;
    and.b32 %r1528, %r1541, %r1530;    setp.ne.u32 p, %r1528, 0;
    vote.ballot.sync.b32 %r1528, p, 0xffffffff;
    @!p not.b32 %r1528, %r1528;
}

	// end inline asm
	and.b32  	%r1548, %r1528, %r1547;
	mov.b32 	%r1533, 16;
	// begin inline asm
	{
    .reg .pred p;
    and.b32 %r1531, %r1541, %r1533;    setp.ne.u32 p, %r1531, 0;
    vote.ballot.sync.b32 %r1531, p, 0xffffffff;
    @!p not.b32 %r1531, %r1531;
}

	// end inline asm
	and.b32  	%r1549, %r1531, %r1548;
	mov.b32 	%r1536, 32;
	// begin inline asm
	{
    .reg .pred p;
    and.b32 %r1534, %r1541, %r1536;    setp.ne.u32 p, %r1534, 0;
    vote.ballot.sync.b32 %r1534, p, 0xffffffff;
    @!p not.b32 %r1534, %r1534;
}

	// end inline asm
	and.b32  	%r1550, %r1534, %r1549;
	mov.b32 	%r1539, 64;
	// begin inline asm
	{
    .reg .pred p;
    and.b32 %r1537, %r1541, %r1539;    setp.ne.u32 p, %r1537, 0;
    vote.ballot.sync.b32 %r1537, p, 0xffffffff;
    @!p not.b32 %r1537, %r1537;
}

	// end inline asm
	and.b32  	%r1551, %r1537, %r1550;
	mov.b32 	%r1542, 128;
	// begin inline asm
	{
    .reg .pred p;
    and.b32 %r1540, %r1541, %r1542;    setp.ne.u32 p, %r1540, 0;
    vote.ballot.sync.b32 %r1540, p, 0xffffffff;
    @!p not.b32 %r1540, %r1540;
}

	// end inline asm
	and.b32  	%r1552, %r1540, %r1551;
	clz.b32 	%r1553, %r1552;
	sub.s32 	%r319, 31, %r1553;
	and.b32  	%r1554, %r878, %r1552;
	popc.b32 	%r320, %r1554;
	setp.ne.s32 	%p137, %r443, %r319;
	mov.b32 	%r2245, 0;
	@%p137 bra 	$L__BB12_213;
	shl.b32 	%r1559, %r1541, 2;
	add.s32 	%r1560, %r219, %r1559;
	atom.shared.add.u32 	%r2245, [%r1560], %r320;
$L__BB12_213:
	setp.gt.u32 	%p138, %r1, 255;
	shfl.sync.idx.b32	%r1561|%p139, %r2245, %r319, 31, -1;
	add.s32 	%r1562, %r320, %r1561;
	bar.sync 	0;
	shl.b32 	%r1563, %r227, 2;
	add.s32 	%r323, %r783, %r1563;
	st.shared.u32 	[%r323+-4], %r2228;
	shl.b32 	%r1565, %r233, 2;
	add.s32 	%r324, %r783, %r1565;
	st.shared.u32 	[%r324+-4], %r2227;
	shl.b32 	%r1566, %r239, 2;
	add.s32 	%r325, %r783, %r1566;
	st.shared.u32 	[%r325+-4], %r2226;
	shl.b32 	%r1567, %r245, 2;
	add.s32 	%r326, %r783, %r1567;
	st.shared.u32 	[%r326+-4], %r2225;
	shl.b32 	%r1568, %r251, 2;
	add.s32 	%r327, %r783, %r1568;
	st.shared.u32 	[%r327+-4], %r2224;
	shl.b32 	%r1569, %r257, 2;
	add.s32 	%r328, %r783, %r1569;
	st.shared.u32 	[%r328+-4], %r2223;
	shl.b32 	%r1570, %r263, 2;
	add.s32 	%r329, %r783, %r1570;
	st.shared.u32 	[%r329+-4], %r2222;
	shl.b32 	%r1571, %r269, 2;
	add.s32 	%r330, %r783, %r1571;
	st.shared.u32 	[%r330+-4], %r2221;
	shl.b32 	%r1572, %r275, 2;
	add.s32 	%r331, %r783, %r1572;
	st.shared.u32 	[%r331+-4], %r2220;
	shl.b32 	%r1573, %r281, 2;
	add.s32 	%r332, %r783, %r1573;
	st.shared.u32 	[%r332+-4], %r2219;
	shl.b32 	%r1574, %r287, 2;
	add.s32 	%r333, %r783, %r1574;
	st.shared.u32 	[%r333+-4], %r2218;
	shl.b32 	%r1575, %r293, 2;
	add.s32 	%r334, %r783, %r1575;
	st.shared.u32 	[%r334+-4], %r2217;
	shl.b32 	%r1576, %r299, 2;
	add.s32 	%r335, %r783, %r1576;
	st.shared.u32 	[%r335+-4], %r2216;
	shl.b32 	%r1577, %r305, 2;
	add.s32 	%r336, %r783, %r1577;
	st.shared.u32 	[%r336+-4], %r2215;
	shl.b32 	%r1578, %r311, 2;
	add.s32 	%r337, %r783, %r1578;
	st.shared.u32 	[%r337+-4], %r2214;
	shl.b32 	%r1579, %r317, 2;
	add.s32 	%r338, %r783, %r1579;
	st.shared.u32 	[%r338+-4], %r2213;
	shl.b32 	%r1580, %r1562, 2;
	add.s32 	%r339, %r783, %r1580;
	st.shared.u32 	[%r339+-4], %r2212;
	shl.b32 	%r1581, %r1, 3;
	add.s32 	%r1582, %r783, %r1581;
	add.s32 	%r340, %r1582, 26112;
	@%p138 bra 	$L__BB12_221;
	ld.param.u64 	%rd437, [_ZN3cub18CUB_300001_SM_10006detail10radix_sort29DeviceRadixSortOnesweepKernelINS1_5radix10policy_hubIiiyE10Policy1000ELNS0_9SortOrderE0EiiyiiNS1_21identity_decomposer_tEEEvPT5_SB_PT3_PKSC_PT1_PKSG_PT2_PKSK_T4_iiT6__param_3];
	cvta.to.global.u64 	%rd93, %rd437;
	shl.b64 	%rd94, %rd9, 3;
	add.s64 	%rd95, %rd93, %rd94;
	ld.global.u64 	%rd96, [%rd95];
	cvt.s64.s32 	%rd97, %r218;
	sub.s64 	%rd456, %rd96, %rd97;
	st.shared.u64 	[%r340], %rd456;
	setp.lt.s32 	%p140, %r3, 1;
	mov.u32 	%r2249, %r2174;
	@%p140 bra 	$L__BB12_220;
	mov.b32 	%r2247, -1;
	mov.u32 	%r2246, %r3;
	mov.u32 	%r2249, %r2174;
$L__BB12_216:
	ld.param.u64 	%rd430, [_ZN3cub18CUB_300001_SM_10006detail10radix_sort29DeviceRadixSortOnesweepKernelINS1_5radix10policy_hubIiiyE10Policy1000ELNS0_9SortOrderE0EiiyiiNS1_21identity_decomposer_tEEEvPT5_SB_PT3_PKSC_PT1_PKSG_PT2_PKSK_T4_iiT6__param_0];
	add.s32 	%r344, %r2246, -1;
	shl.b32 	%r1584, %r344, 8;
	add.s32 	%r1585, %r1584, %r1;
	cvta.to.global.u64 	%rd98, %rd430;
	mul.wide.s32 	%rd99, %r1585, 4;
	add.s64 	%rd19, %rd98, %rd99;
$L__BB12_217:
	membar.cta;
	ld.volatile.global.u32 	%r345, [%rd19];
	setp.eq.s32 	%p141, %r345, 0;
	@%p141 bra 	$L__BB12_217;
	and.b32  	%r1586, %r345, 1073741823;
	add.s32 	%r2249, %r1586, %r2249;
	setp.gt.s32 	%p142, %r345, -1;
	vote.sync.ballot.b32 	%r2247, %p142, %r2247;
	setp.gt.u32 	%p144, %r2246, 1;
	and.pred  	%p145, %p142, %p144;
	mov.u32 	%r2246, %r344;
	@%p145 bra 	$L__BB12_216;
	ld.shared.u64 	%rd456, [%r340];
$L__BB12_220:
	ld.param.u64 	%rd431, [_ZN3cub18CUB_300001_SM_10006detail10radix_sort29DeviceRadixSortOnesweepKernelINS1_5radix10policy_hubIiiyE10Policy1000ELNS0_9SortOrderE0EiiyiiNS1_21identity_decomposer_tEEEvPT5_SB_PT3_PKSC_PT1_PKSG_PT2_PKSK_T4_iiT6__param_0];
	or.b32  	%r1587, %r2249, -2147483648;
	cvta.to.global.u64 	%rd100, %rd431;
	shl.b32 	%r1588, %r3, 8;
	add.s32 	%r1589, %r1588, %r1;
	mul.wide.s32 	%rd101, %r1589, 4;
	add.s64 	%rd102, %rd100, %rd101;
	st.volatile.global.u32 	[%rd102], %r1587;
	sub.s32 	%r1590, %r2249, %r2174;
	cvt.s64.s32 	%rd103, %r1590;
	add.s64 	%rd104, %rd456, %rd103;
	st.shared.u64 	[%r340], %rd104;
$L__BB12_221:
	ld.param.u32 	%r2087, [_ZN3cub18CUB_300001_SM_10006detail10radix_sort29DeviceRadixSortOnesweepKernelINS1_5radix10policy_hubIiiyE10Policy1000ELNS0_9SortOrderE0EiiyiiNS1_21identity_decomposer_tEEEvPT5_SB_PT3_PKSC_PT1_PKSG_PT2_PKSK_T4_iiT6__param_8];
	ld.param.u64 	%rd434, [_ZN3cub18CUB_300001_SM_10006detail10radix_sort29DeviceRadixSortOnesweepKernelINS1_5radix10policy_hubIiiyE10Policy1000ELNS0_9SortOrderE0EiiyiiNS1_21identity_decomposer_tEEEvPT5_SB_PT3_PKSC_PT1_PKSG_PT2_PKSK_T4_iiT6__param_2];
	setp.gt.u32 	%p146, %r1, 255;
	mad.lo.s32 	%r349, %r3, 6528, 6528;
	setp.lt.s32 	%p147, %r349, %r2087;
	setp.eq.s64 	%p148, %rd434, 0;
	or.pred  	%p149, %p148, %p147;
	or.pred  	%p150, %p146, %p149;
	@%p150 bra 	$L__BB12_223;
	ld.param.u64 	%rd435, [_ZN3cub18CUB_300001_SM_10006detail10radix_sort29DeviceRadixSortOnesweepKernelINS1_5radix10policy_hubIiiyE10Policy1000ELNS0_9SortOrderE0EiiyiiNS1_21identity_decomposer_tEEEvPT5_SB_PT3_PKSC_PT1_PKSG_PT2_PKSK_T4_iiT6__param_2];
	ld.shared.u64 	%rd105, [%r340];
	cvt.s64.s32 	%rd106, %r2174;
	cvt.s64.s32 	%rd107, %r218;
	add.s64 	%rd108, %rd107, %rd106;
	add.s64 	%rd109, %rd108, %rd105;
	cvta.to.global.u64 	%rd110, %rd435;
	shl.b64 	%rd111, %rd9, 3;
	add.s64 	%rd112, %rd110, %rd111;
	st.global.u64 	[%rd112], %rd109;
$L__BB12_223:
	ld.param.u32 	%r2088, [_ZN3cub18CUB_300001_SM_10006detail10radix_sort29DeviceRadixSortOnesweepKernelINS1_5radix10policy_hubIiiyE10Policy1000ELNS0_9SortOrderE0EiiyiiNS1_21identity_decomposer_tEEEvPT5_SB_PT3_PKSC_PT1_PKSG_PT2_PKSK_T4_iiT6__param_8];
	ld.param.u64 	%rd438, [_ZN3cub18CUB_300001_SM_10006detail10radix_sort29DeviceRadixSortOnesweepKernelINS1_5radix10policy_hubIiiyE10Policy1000ELNS0_9SortOrderE0EiiyiiNS1_21identity_decomposer_tEEEvPT5_SB_PT3_PKSC_PT1_PKSG_PT2_PKSK_T4_iiT6__param_4];
	cvta.to.global.u64 	%rd22, %rd438;
	shl.b32 	%r1591, %r1, 2;
	add.s32 	%r350, %r783, %r1591;
	setp.gt.s32 	%p151, %r349, %r2088;
	bar.sync 	0;
	@%p151 bra 	$L__BB12_225;
	ld.param.u32 	%r2112, [_ZN3cub18CUB_300001_SM_10006detail10radix_sort29DeviceRadixSortOnesweepKernelINS1_5radix10policy_hubIiiyE10Policy1000ELNS0_9SortOrderE0EiiyiiNS1_21identity_decomposer_tEEEvPT5_SB_PT3_PKSC_PT1_PKSG_PT2_PKSK_T4_iiT6__param_9];
	ld.shared.u32 	%r1593, [%r350];
	shr.u32 	%r1594, %r1593, %r2112;
	and.b32  	%r1595, %r1594, %r221;
	shl.b32 	%r1596, %r1595, 3;
	add.s32 	%r1598, %r783, 26112;
	add.s32 	%r1599, %r1598, %r1596;
	ld.shared.u64 	%rd113, [%r1599];
	add.s64 	%rd114, %rd113, %rd9;
	xor.b32  	%r1600, %r1593, -2147483648;
	shl.b64 	%rd115, %rd114, 2;
	add.s64 	%rd116, %rd22, %rd115;
	st.global.u32 	[%rd116], %r1600;
	bar.warp.sync 	-1;
	ld.shared.u32 	%r1601, [%r350+1536];
	shr.u32 	%r1602, %r1601, %r2112;
	and.b32  	%r1603, %r1602, %r221;
	shl.b32 	%r1604, %r1603, 3;
	add.s32 	%r1605, %r1598, %r1604;
	ld.shared.u64 	%rd117, [%r1605];
	add.s64 	%rd118, %rd117, %rd9;
	xor.b32  	%r1606, %r1601, -2147483648;
	shl.b64 	%rd119, %rd118, 2;
	add.s64 	%rd120, %rd22, %rd119;
	st.global.u32 	[%rd120+1536], %r1606;
	bar.warp.sync 	-1;
	ld.shared.u32 	%r1607, [%r350+3072];
	shr.u32 	%r1608, %r1607, %r2112;
	and.b32  	%r1609, %r1608, %r221;
	shl.b32 	%r1610, %r1609, 3;
	add.s32 	%r1611, %r1598, %r1610;
	ld.shared.u64 	%rd121, [%r1611];
	add.s64 	%rd122, %rd121, %rd9;
	xor.b32  	%r1612, %r1607, -2147483648;
	shl.b64 	%rd123, %rd122, 2;
	add.s64 	%rd124, %rd22, %rd123;
	st.global.u32 	[%rd124+3072], %r1612;
	bar.warp.sync 	-1;
	ld.shared.u32 	%r1613, [%r350+4608];
	shr.u32 	%r1614, %r1613, %r2112;
	and.b32  	%r1615, %r1614, %r221;
	shl.b32 	%r1616, %r1615, 3;
	add.s32 	%r1617, %r1598, %r1616;
	ld.shared.u64 	%rd125, [%r1617];
	add.s64 	%rd126, %rd125, %rd9;
	xor.b32  	%r1618, %r1613, -2147483648;
	shl.b64 	%rd127, %rd126, 2;
	add.s64 	%rd128, %rd22, %rd127;
	st.global.u32 	[%rd128+4608], %r1618;
	bar.warp.sync 	-1;
	ld.shared.u32 	%r1619, [%r350+6144];
	shr.u32 	%r1620, %r1619, %r2112;
	and.b32  	%r1621, %r1620, %r221;
	shl.b32 	%r1622, %r1621, 3;
	add.s32 	%r1623, %r1598, %r1622;
	ld.shared.u64 	%rd129, [%r1623];
	add.s64 	%rd130, %rd129, %rd9;
	xor.b32  	%r1624, %r1619, -2147483648;
	shl.b64 	%rd131, %rd130, 2;
	add.s64 	%rd132, %rd22, %rd131;
	st.global.u32 	[%rd132+6144], %r1624;
	bar.warp.sync 	-1;
	ld.shared.u32 	%r1625, [%r350+7680];
	shr.u32 	%r1626, %r1625, %r2112;
	and.b32  	%r1627, %r1626, %r221;
	shl.b32 	%r1628, %r1627, 3;
	add.s32 	%r1629, %r1598, %r1628;
	ld.shared.u64 	%rd133, [%r1629];
	add.s64 	%rd134, %rd133, %rd9;
	xor.b32  	%r1630, %r1625, -2147483648;
	shl.b64 	%rd135, %rd134, 2;
	add.s64 	%rd136, %rd22, %rd135;
	st.global.u32 	[%rd136+7680], %r1630;
	bar.warp.sync 	-1;
	ld.shared.u32 	%r1631, [%r350+9216];
	shr.u32 	%r1632, %r1631, %r2112;
	and.b32  	%r1633, %r1632, %r221;
	shl.b32 	%r1634, %r1633, 3;
	add.s32 	%r1635, %r1598, %r1634;
	ld.shared.u64 	%rd137, [%r1635];
	add.s64 	%rd138, %rd137, %rd9;
	xor.b32  	%r1636, %r1631, -2147483648;
	shl.b64 	%rd139, %rd138, 2;
	add.s64 	%rd140, %rd22, %rd139;
	st.global.u32 	[%rd140+9216], %r1636;
	bar.warp.sync 	-1;
	ld.shared.u32 	%r1637, [%r350+10752];
	shr.u32 	%r1638, %r1637, %r2112;
	and.b32  	%r1639, %r1638, %r221;
	shl.b32 	%r1640, %r1639, 3;
	add.s32 	%r1641, %r1598, %r1640;
	ld.shared.u64 	%rd141, [%r1641];
	add.s64 	%rd142, %rd141, %rd9;
	xor.b32  	%r1642, %r1637, -2147483648;
	shl.b64 	%rd143, %rd142, 2;
	add.s64 	%rd144, %rd22, %rd143;
	st.global.u32 	[%rd144+10752], %r1642;
	bar.warp.sync 	-1;
	ld.shared.u32 	%r1643, [%r350+12288];
	shr.u32 	%r1644, %r1643, %r2112;
	and.b32  	%r1645, %r1644, %r221;
	shl.b32 	%r1646, %r1645, 3;
	add.s32 	%r1647, %r1598, %r1646;
	ld.shared.u64 	%rd145, [%r1647];
	add.s64 	%rd146, %rd145, %rd9;
	xor.b32  	%r1648, %r1643, -2147483648;
	shl.b64 	%rd147, %rd146, 2;
	add.s64 	%rd148, %rd22, %rd147;
	st.global.u32 	[%rd148+12288], %r1648;
	bar.warp.sync 	-1;
	ld.shared.u32 	%r1649, [%r350+13824];
	shr.u32 	%r1650, %r1649, %r2112;
	and.b32  	%r1651, %r1650, %r221;
	shl.b32 	%r1652, %r1651, 3;
	add.s32 	%r1653, %r1598, %r1652;
	ld.shared.u64 	%rd149, [%r1653];
	add.s64 	%rd150, %rd149, %rd9;
	xor.b32  	%r1654, %r1649, -2147483648;
	shl.b64 	%rd151, %rd150, 2;
	add.s64 	%rd152, %rd22, %rd151;
	st.global.u32 	[%rd152+13824], %r1654;
	bar.warp.sync 	-1;
	ld.shared.u32 	%r1655, [%r350+15360];
	shr.u32 	%r1656, %r1655, %r2112;
	and.b32  	%r1657, %r1656, %r221;
	shl.b32 	%r1658, %r1657, 3;
	add.s32 	%r1659, %r1598, %r1658;
	ld.shared.u64 	%rd153, [%r1659];
	add.s64 	%rd154, %rd153, %rd9;
	xor.b32  	%r1660, %r1655, -2147483648;
	shl.b64 	%rd155, %rd154, 2;
	add.s64 	%rd156, %rd22, %rd155;
	st.global.u32 	[%rd156+15360], %r1660;
	bar.warp.sync 	-1;
	ld.shared.u32 	%r1661, [%r350+16896];
	shr.u32 	%r1662, %r1661, %r2112;
	and.b32  	%r1663, %r1662, %r221;
	shl.b32 	%r1664, %r1663, 3;
	add.s32 	%r1665, %r1598, %r1664;
	ld.shared.u64 	%rd157, [%r1665];
	add.s64 	%rd158, %rd157, %rd9;
	xor.b32  	%r1666, %r1661, -2147483648;
	shl.b64 	%rd159, %rd158, 2;
	add.s64 	%rd160, %rd22, %rd159;
	st.global.u32 	[%rd160+16896], %r1666;
	bar.warp.sync 	-1;
	ld.shared.u32 	%r1667, [%r350+18432];
	shr.u32 	%r1668, %r1667, %r2112;
	and.b32  	%r1669, %r1668, %r221;
	shl.b32 	%r1670, %r1669, 3;
	add.s32 	%r1671, %r1598, %r1670;
	ld.shared.u64 	%rd161, [%r1671];
	add.s64 	%rd162, %rd161, %rd9;
	xor.b32  	%r1672, %r1667, -2147483648;
	shl.b64 	%rd163, %rd162, 2;
	add.s64 	%rd164, %rd22, %rd163;
	st.global.u32 	[%rd164+18432], %r1672;
	bar.warp.sync 	-1;
	ld.shared.u32 	%r1673, [%r350+19968];
	shr.u32 	%r1674, %r1673, %r2112;
	and.b32  	%r1675, %r1674, %r221;
	shl.b32 	%r1676, %r1675, 3;
	add.s32 	%r1677, %r1598, %r1676;
	ld.shared.u64 	%rd165, [%r1677];
	add.s64 	%rd166, %rd165, %rd9;
	xor.b32  	%r1678, %r1673, -2147483648;
	shl.b64 	%rd167, %rd166, 2;
	add.s64 	%rd168, %rd22, %rd167;
	st.global.u32 	[%rd168+19968], %r1678;
	bar.warp.sync 	-1;
	ld.shared.u32 	%r1679, [%r350+21504];
	shr.u32 	%r1680, %r1679, %r2112;
	and.b32  	%r1681, %r1680, %r221;
	shl.b32 	%r1682, %r1681, 3;
	add.s32 	%r1683, %r1598, %r1682;
	ld.shared.u64 	%rd169, [%r1683];
	add.s64 	%rd170, %rd169, %rd9;
	xor.b32  	%r1684, %r1679, -2147483648;
	shl.b64 	%rd171, %rd170, 2;
	add.s64 	%rd172, %rd22, %rd171;
	st.global.u32 	[%rd172+21504], %r1684;
	bar.warp.sync 	-1;
	ld.shared.u32 	%r1685, [%r350+23040];
	shr.u32 	%r1686, %r1685, %r2112;
	and.b32  	%r1687, %r1686, %r221;
	shl.b32 	%r1688, %r1687, 3;
	add.s32 	%r1689, %r1598, %r1688;
	ld.shared.u64 	%rd173, [%r1689];
	add.s64 	%rd174, %rd173, %rd9;
	xor.b32  	%r1690, %r1685, -2147483648;
	shl.b64 	%rd175, %rd174, 2;
	add.s64 	%rd176, %rd22, %rd175;
	st.global.u32 	[%rd176+23040], %r1690;
	bar.warp.sync 	-1;
	ld.shared.u32 	%r1691, [%r350+24576];
	shr.u32 	%r1692, %r1691, %r2112;
	and.b32  	%r1693, %r1692, %r221;
	shl.b32 	%r1694, %r1693, 3;
	add.s32 	%r1695, %r1598, %r1694;
	ld.shared.u64 	%rd177, [%r1695];
	add.s64 	%rd178, %rd177, %rd9;
	xor.b32  	%r1696, %r1691, -2147483648;
	shl.b64 	%rd179, %rd178, 2;
	add.s64 	%rd180, %rd22, %rd179;
	st.global.u32 	[%rd180+24576], %r1696;
	bar.warp.sync 	-1;
	bra.uni 	$L__BB12_260;
$L__BB12_225:
	ld.param.u32 	%r2089, [_ZN3cub18CUB_300001_SM_10006detail10radix_sort29DeviceRadixSortOnesweepKernelINS1_5radix10policy_hubIiiyE10Policy1000ELNS0_9SortOrderE0EiiyiiNS1_21identity_decomposer_tEEEvPT5_SB_PT3_PKSC_PT1_PKSG_PT2_PKSK_T4_iiT6__param_8];
	mad.lo.s32 	%r351, %r3, -6528, %r2089;
	setp.ge.s32 	%p152, %r1, %r351;
	@%p152 bra 	$L__BB12_227;
	ld.param.u32 	%r2113, [_ZN3cub18CUB_300001_SM_10006detail10radix_sort29DeviceRadixSortOnesweepKernelINS1_5radix10policy_hubIiiyE10Policy1000ELNS0_9SortOrderE0EiiyiiNS1_21identity_decomposer_tEEEvPT5_SB_PT3_PKSC_PT1_PKSG_PT2_PKSK_T4_iiT6__param_9];
	ld.shared.u32 	%r1697, [%r350];
	shr.u32 	%r1698, %r1697, %r2113;
	and.b32  	%r1699, %r1698, %r221;
	shl.b32 	%r1700, %r1699, 3;
	add.s32 	%r1702, %r783, %r1700;
	ld.shared.u64 	%rd181, [%r1702+26112];
	xor.b32  	%r1703, %r1697, -2147483648;
	add.s64 	%rd182, %rd181, %rd9;
	shl.b64 	%rd183, %rd182, 2;
	add.s64 	%rd184, %rd22, %rd183;
	st.global.u32 	[%rd184], %r1703;
$L__BB12_227:
	bar.warp.sync 	-1;
	add.s32 	%r1704, %r1, 384;
	setp.ge.s32 	%p153, %r1704, %r351;
	@%p153 bra 	$L__BB12_229;
	ld.param.u32 	%r2114, [_ZN3cub18CUB_300001_SM_10006detail10radix_sort29DeviceRadixSortOnesweepKernelINS1_5radix10policy_hubIiiyE10Policy1000ELNS0_9SortOrderE0EiiyiiNS1_21identity_decomposer_tEEEvPT5_SB_PT3_PKSC_PT1_PKSG_PT2_PKSK_T4_iiT6__param_9];
	ld.shared.u32 	%r1705, [%r350+1536];
	shr.u32 	%r1706, %r1705, %r2114;
	and.b32  	%r1707, %r1706, %r221;
	shl.b32 	%r1708, %r1707, 3;
	add.s32 	%r1710, %r783, %r1708;
	ld.shared.u64 	%rd185, [%r1710+26112];
	xor.b32  	%r1711, %r1705, -2147483648;
	add.s64 	%rd186, %rd185, %rd9;
	shl.b64 	%rd187, %rd186, 2;
	add.s64 	%rd188, %rd22, %rd187;
	st.global.u32 	[%rd188+1536], %r1711;
$L__BB12_229:
	bar.warp.sync 	-1;
	add.s32 	%r1712, %r1, 768;
	setp.ge.s32 	%p154, %r1712, %r351;
	@%p154 bra 	$L__BB12_231;
	ld.param.u32 	%r2115, [_ZN3cub18CUB_300001_SM_10006detail10radix_sort29DeviceRadixSortOnesweepKernelINS1_5radix10policy_hubIiiyE10Policy1000ELNS0_9SortOrderE0EiiyiiNS1_21identity_decomposer_tEEEvPT5_SB_PT3_PKSC_PT1_PKSG_PT2_PKSK_T4_iiT6__param_9];
	ld.shared.u32 	%r1713, [%r350+3072];
	shr.u32 	%r1714, %r1713, %r2115;
	and.b32  	%r1715, %r1714, %r221;
	shl.b32 	%r1716, %r1715, 3;
	add.s32 	%r1718, %r783, %r1716;
	ld.shared.u64 	%rd189, [%r1718+26112];
	xor.b32  	%r1719, %r1713, -2147483648;
	add.s64 	%rd190, %rd189, %rd9;
	shl.b64 	%rd191, %rd190, 2;
	add.s64 	%rd192, %rd22, %rd191;
	st.global.u32 	[%rd192+3072], %r1719;
$L__BB12_231:
	bar.warp.sync 	-1;
	add.s32 	%r1720, %r1, 1152;
	setp.ge.s32 	%p155, %r1720, %r351;
	@%p155 bra 	$L__BB12_233;
	ld.param.u32 	%r2116, [_ZN3cub18CUB_300001_SM_10006detail10radix_sort29DeviceRadixSortOnesweepKernelINS1_5radix10policy_hubIiiyE10Policy1000ELNS0_9SortOrderE0EiiyiiNS1_21identity_decomposer_tEEEvPT5_SB_PT3_PKSC_PT1_PKSG_PT2_PKSK_T4_iiT6__param_9];
	ld.shared.u32 	%r1721, [%r350+4608];
	shr.u32 	%r1722, %r1721, %r2116;
	and.b32  	%r1723, %r1722, %r221;
	shl.b32 	%r1724, %r1723, 3;
	add.s32 	%r1726, %r783, %r1724;
	ld.shared.u64 	%rd193, [%r1726+26112];
	xor.b32  	%r1727, %r1721, -2147483648;
	add.s64 	%rd194, %rd193, %rd9;
	shl.b64 	%rd195, %rd194, 2;
	add.s64 	%rd196, %rd22, %rd195;
	st.global.u32 	[%rd196+4608], %r1727;
$L__BB12_233:
	bar.warp.sync 	-1;
	add.s32 	%r1728, %r1, 1536;
	setp.ge.s32 	%p156, %r1728, %r351;
	@%p156 bra 	$L__BB12_235;
	ld.param.u32 	%r2117, [_ZN3cub18CUB_300001_SM_10006detail10radix_sort29DeviceRadixSortOnesweepKernelINS1_5radix10policy_hubIiiyE10Policy1000ELNS0_9SortOrderE0EiiyiiNS1_21identity_decomposer_tEEEvPT5_SB_PT3_PKSC_PT1_PKSG_PT2_PKSK_T4_iiT6__param_9];
	ld.shared.u32 	%r1729, [%r350+6144];
	shr.u32 	%r1730, %r1729, %r2117;
	and.b32  	%r1731, %r1730, %r221;
	shl.b32 	%r1732, %r1731, 3;
	add.s32 	%r1734, %r783, %r1732;
	ld.shared.u64 	%rd197, [%r1734+26112];
	xor.b32  	%r1735, %r1729, -2147483648;
	add.s64 	%rd198, %rd197, %rd9;
	shl.b64 	%rd199, %rd198, 2;
	add.s64 	%rd200, %rd22, %rd199;
	st.global.u32 	[%rd200+6144], %r1735;
$L__BB12_235:
	bar.warp.sync 	-1;
	add.s32 	%r1736, %r1, 1920;
	setp.ge.s32 	%p157, %r1736, %r351;
	@%p157 bra 	$L__BB12_237;
	ld.param.u32 	%r2118, [_ZN3cub18CUB_300001_SM_10006detail10radix_sort29DeviceRadixSortOnesweepKernelINS1_5radix10policy_hubIiiyE10Policy1000ELNS0_9SortOrderE0EiiyiiNS1_21identity_decomposer_tEEEvPT5_SB_PT3_PKSC_PT1_PKSG_PT2_PKSK_T4_iiT6__param_9];
	ld.shared.u32 	%r1737, [%r350+7680];
	shr.u32 	%r1738, %r1737, %r2118;
	and.b32  	%r1739, %r1738, %r221;
	shl.b32 	%r1740, %r1739, 3;
	add.s32 	%r1742, %r783, %r1740;
	ld.shared.u64 	%rd201, [%r1742+26112];
	xor.b32  	%r1743, %r1737, -2147483648;
	add.s64 	%rd202, %rd201, %rd9;
	shl.b64 	%rd203, %rd202, 2;
	add.s64 	%rd204, %rd22, %rd203;
	st.global.u32 	[%rd204+7680], %r1743;
$L__BB12_237:
	bar.warp.sync 	-1;
	add.s32 	%r1744, %r1, 2304;
	setp.ge.s32 	%p158, %r1744, %r351;
	@%p158 bra 	$L__BB12_239;
	ld.param.u32 	%r2119, [_ZN3cub18CUB_300001_SM_10006detail10radix_sort29DeviceRadixSortOnesweepKernelINS1_5radix10policy_hubIiiyE10Policy1000ELNS0_9SortOrderE0EiiyiiNS1_21identity_decomposer_tEEEvPT5_SB_PT3_PKSC_PT1_PKSG_PT2_PKSK_T4_iiT6__param_9];
	ld.shared.u32 	%r1745, [%r350+9216];
	shr.u32 	%r1746, %r1745, %r2119;
	and.b32  	%r1747, %r1746, %r221;
	shl.b32 	%r1748, %r1747, 3;
	add.s32 	%r1750, %r783, %r1748;
	ld.shared.u64 	%rd205, [%r1750+26112];
	xor.b32  	%r1751, %r1745, -2147483648;
	add.s64 	%rd206, %rd205, %rd9;
	shl.b64 	%rd207, %rd206, 2;
	add.s64 	%rd208, %rd22, %rd207;
	st.global.u32 	[%rd208+9216], %r1751;
$L__BB12_239:
	bar.warp.sync 	-1;
	add.s32 	%r1752, %r1, 2688;
	setp.ge.s32 	%p159, %r1752, %r351;
	@%p159 bra 	$L__BB12_241;
	ld.param.u32 	%r2120, [_ZN3cub18CUB_300001_SM_10006detail10radix_sort29DeviceRadixSortOnesweepKernelINS1_5radix10policy_hubIiiyE10Policy1000ELNS0_9SortOrderE0EiiyiiNS1_21identity_decomposer_tEEEvPT5_SB_PT3_PKSC_PT1_PKSG_PT2_PKSK_T4_iiT6__param_9];
	ld.shared.u32 	%r1753, [%r350+10752];
	shr.u32 	%r1754, %r1753, %r2120;
	and.b32  	%r1755, %r1754, %r221;
	shl.b32 	%r1756, %r1755, 3;
	add.s32 	%r1758, %r783, %r1756;
	ld.shared.u64 	%rd209, [%r1758+26112];
	xor.b32  	%r1759, %r1753, -2147483648;
	add.s64 	%rd210, %rd209, %rd9;
	shl.b64 	%rd211, %rd210, 2;
	add.s64 	%rd212, %rd22, %rd211;
	st.global.u32 	[%rd212+10752], %r1759;
$L__BB12_241:
	bar.warp.sync 	-1;
	or.b32  	%r1760, %r1, 3072;
	setp.ge.s32 	%p160, %r1760, %r351;
	@%p160 bra 	$L__BB12_243;
	ld.param.u32 	%r2121, [_ZN3cub18CUB_300001_SM_10006detail10radix_sort29DeviceRadixSortOnesweepKernelINS1_5radix10policy_hubIiiyE10Policy1000ELNS0_9SortOrderE0EiiyiiNS1_21identity_decomposer_tEEEvPT5_SB_PT3_PKSC_PT1_PKSG_PT2_PKSK_T4_iiT6__param_9];
	ld.shared.u32 	%r1761, [%r350+12288];
	shr.u32 	%r1762, %r1761, %r2121;
	and.b32  	%r1763, %r1762, %r221;
	shl.b32 	%r1764, %r1763, 3;
	add.s32 	%r1766, %r783, %r1764;
	ld.shared.u64 	%rd213, [%r1766+26112];
	xor.b32  	%r1767, %r1761, -2147483648;
	add.s64 	%rd214, %rd213, %rd9;
	shl.b64 	%rd215, %rd214, 2;
	add.s64 	%rd216, %rd22, %rd215;
	st.global.u32 	[%rd216+12288], %r1767;
$L__BB12_243:
	bar.warp.sync 	-1;
	add.s32 	%r1768, %r1, 3456;
	setp.ge.s32 	%p161, %r1768, %r351;
	@%p161 bra 	$L__BB12_245;
	ld.param.u32 	%r2122, [_ZN3cub18CUB_300001_SM_10006detail10radix_sort29DeviceRadixSortOnesweepKernelINS1_5radix10policy_hubIiiyE10Policy1000ELNS0_9SortOrderE0EiiyiiNS1_21identity_decomposer_tEEEvPT5_SB_PT3_PKSC_PT1_PKSG_PT2_PKSK_T4_iiT6__param_9];
	ld.shared.u32 	%r1769, [%r350+13824];
	shr.u32 	%r1770, %r1769, %r2122;
	and.b32  	%r1771, %r1770, %r221;
	shl.b32 	%r1772, %r1771, 3;
	add.s32 	%r1774, %r783, %r1772;
	ld.shared.u64 	%rd217, [%r1774+26112];
	xor.b32  	%r1775, %r1769, -2147483648;
	add.s64 	%rd218, %rd217, %rd9;
	shl.b64 	%rd219, %rd218, 2;
	add.s64 	%rd220, %rd22, %rd219;
	st.global.u32 	[%rd220+13824], %r1775;
$L__BB12_245:
	bar.warp.sync 	-1;
	add.s32 	%r1776, %r1, 3840;
	setp.ge.s32 	%p162, %r1776, %r351;
	@%p162 bra 	$L__BB12_247;
	ld.param.u32 	%r2123, [_ZN3cub18CUB_300001_SM_10006detail10radix_sort29DeviceRadixSortOnesweepKernelINS1_5radix10policy_hubIiiyE10Policy1000ELNS0_9SortOrderE0EiiyiiNS1_21identity_decomposer_tEEEvPT5_SB_PT3_PKSC_PT1_PKSG_PT2_PKSK_T4_iiT6__param_9];
	ld.shared.u32 	%r1777, [%r350+15360];
	shr.u32 	%r1778, %r1777, %r2123;
	and.b32  	%r1779, %r1778, %r221;
	shl.b32 	%r1780, %r1779, 3;
	add.s32 	%r1782, %r783, %r1780;
	ld.shared.u64 	%rd221, [%r1782+26112];
	xor.b32  	%r1783, %r1777, -2147483648;
	add.s64 	%rd222, %rd221, %rd9;
	shl.b64 	%rd223, %rd222, 2;
	add.s64 	%rd224, %rd22, %rd223;
	st.global.u32 	[%rd224+15360], %r1783;
$L__BB12_247:
	bar.warp.sync 	-1;
	add.s32 	%r1784, %r1, 4224;
	setp.ge.s32 	%p163, %r1784, %r351;
	@%p163 bra 	$L__BB12_249;
	ld.param.u32 	%r2124, [_ZN3cub18CUB_300001_SM_10006detail10radix_sort29DeviceRadixSortOnesweepKernelINS1_5radix10policy_hubIiiyE10Policy1000ELNS0_9SortOrderE0EiiyiiNS1_21identity_decomposer_tEEEvPT5_SB_PT3_PKSC_PT1_PKSG_PT2_PKSK_T4_iiT6__param_9];
	ld.shared.u32 	%r1785, [%r350+16896];
	shr.u32 	%r1786, %r1785, %r2124;
	and.b32  	%r1787, %r1786, %r221;
	shl.b32 	%r1788, %r1787, 3;
	add.s32 	%r1790, %r783, %r1788;
	ld.shared.u64 	%rd225, [%r1790+26112];
	xor.b32  	%r1791, %r1785, -2147483648;
	add.s64 	%rd226, %rd225, %rd9;
	shl.b64 	%rd227, %rd226, 2;
	add.s64 	%rd228, %rd22, %rd227;
	st.global.u32 	[%rd228+16896], %r1791;
$L__BB12_249:
	bar.warp.sync 	-1;
	add.s32 	%r1792, %r1, 4608;
	setp.ge.s32 	%p164, %r1792, %r351;
	@%p164 bra 	$L__BB12_251;
	ld.param.u32 	%r2125, [_ZN3cub18CUB_300001_SM_10006detail10radix_sort29DeviceRadixSortOnesweepKernelINS1_5radix10policy_hubIiiyE10Policy1000ELNS0_9SortOrderE0EiiyiiNS1_21identity_decomposer_tEEEvPT5_SB_PT3_PKSC_PT1_PKSG_PT2_PKSK_T4_iiT6__param_9];
	ld.shared.u32 	%r1793, [%r350+18432];
	shr.u32 	%r1794, %r1793, %r2125;
	and.b32  	%r1795, %r1794, %r221;
	shl.b32 	%r1796, %r1795, 3;
	add.s32 	%r1798, %r783, %r1796;
	ld.shared.u64 	%rd229, [%r1798+26112];
	xor.b32  	%r1799, %r1793, -2147483648;
	add.s64 	%rd230, %rd229, %rd9;
	shl.b64 	%rd231, %rd230, 2;
	add.s64 	%rd232, %rd22, %rd231;
	st.global.u32 	[%rd232+18432], %r1799;
$L__BB12_251:
	bar.warp.sync 	-1;
	add.s32 	%r1800, %r1, 4992;
	setp.ge.s32 	%p165, %r1800, %r351;
	@%p165 bra 	$L__BB12_253;
	ld.param.u32 	%r2126, [_ZN3cub18CUB_300001_SM_10006detail10radix_sort29DeviceRadixSortOnesweepKernelINS1_5radix10policy_hubIiiyE10Policy1000ELNS0_9SortOrderE0EiiyiiNS1_21identity_decomposer_tEEEvPT5_SB_PT3_PKSC_PT1_PKSG_PT2_PKSK_T4_iiT6__param_9];
	ld.shared.u32 	%r1801, [%r350+19968];
	shr.u32 	%r1802, %r1801, %r2126;
	and.b32  	%r1803, %r1802, %r221;
	shl.b32 	%r1804, %r1803, 3;
	add.s32 	%r1806, %r783, %r1804;
	ld.shared.u64 	%rd233, [%r1806+26112];
	xor.b32  	%r1807, %r1801, -2147483648;
	add.s64 	%rd234, %rd233, %rd9;
	shl.b64 	%rd235, %rd234, 2;
	add.s64 	%rd236, %rd22, %rd235;
	st.global.u32 	[%rd236+19968], %r1807;
$L__BB12_253:
	bar.warp.sync 	-1;
	add.s32 	%r1808, %r1, 5376;
	setp.ge.s32 	%p166, %r1808, %r351;
	@%p166 bra 	$L__BB12_255;
	ld.param.u32 	%r2127, [_ZN3cub18CUB_300001_SM_10006detail10radix_sort29DeviceRadixSortOnesweepKernelINS1_5radix10policy_hubIiiyE10Policy1000ELNS0_9SortOrderE0EiiyiiNS1_21identity_decomposer_tEEEvPT5_SB_PT3_PKSC_PT1_PKSG_PT2_PKSK_T4_iiT6__param_9];
	ld.shared.u32 	%r1809, [%r350+21504];
	shr.u32 	%r1810, %r1809, %r2127;
	and.b32  	%r1811, %r1810, %r221;
	shl.b32 	%r1812, %r1811, 3;
	add.s32 	%r1814, %r783, %r1812;
	ld.shared.u64 	%rd237, [%r1814+26112];
	xor.b32  	%r1815, %r1809, -2147483648;
	add.s64 	%rd238, %rd237, %rd9;
	shl.b64 	%rd239, %rd238, 2;
	add.s64 	%rd240, %rd22, %rd239;
	st.global.u32 	[%rd240+21504], %r1815;
$L__BB12_255:
	bar.warp.sync 	-1;
	add.s32 	%r1816, %r1, 5760;
	setp.ge.s32 	%p167, %r1816, %r351;
	@%p167 bra 	$L__BB12_257;
	ld.param.u32 	%r2128, [_ZN3cub18CUB_300001_SM_10006detail10radix_sort29DeviceRadixSortOnesweepKernelINS1_5radix10policy_hubIiiyE10Policy1000ELNS0_9SortOrderE0EiiyiiNS1_21identity_decomposer_tEEEvPT5_SB_PT3_PKSC_PT1_PKSG_PT2_PKSK_T4_iiT6__param_9];
	ld.shared.u32 	%r1817, [%r350+23040];
	shr.u32 	%r1818, %r1817, %r2128;
	and.b32  	%r1819, %r1818, %r221;
	shl.b32 	%r1820, %r1819, 3;
	add.s32 	%r1822, %r783, %r1820;
	ld.shared.u64 	%rd241, [%r1822+26112];
	xor.b32  	%r1823, %r1817, -2147483648;
	add.s64 	%rd242, %rd241, %rd9;
	shl.b64 	%rd243, %rd242, 2;
	add.s64 	%rd244, %rd22, %rd243;
	st.global.u32 	[%rd244+23040], %r1823;
$L__BB12_257:
	bar.warp.sync 	-1;
	or.b32  	%r1824, %r1, 6144;
	setp.ge.s32 	%p168, %r1824, %r351;
	@%p168 bra 	$L__BB12_259;
	ld.param.u32 	%r2129, [_ZN3cub18CUB_300001_SM_10006detail10radix_sort29DeviceRadixSortOnesweepKernelINS1_5radix10policy_hubIiiyE10Policy1000ELNS0_9SortOrderE0EiiyiiNS1_21identity_decomposer_tEEEvPT5_SB_PT3_PKSC_PT1_PKSG_PT2_PKSK_T4_iiT6__param_9];
	ld.shared.u32 	%r1825, [%r350+24576];
	shr.u32 	%r1826, %r1825, %r2129;
	and.b32  	%r1827, %r1826, %r221;
	shl.b32 	%r1828, %r1827, 3;
	add.s32 	%r1830, %r783, %r1828;
	ld.shared.u64 	%rd245, [%r1830+26112];
	xor.b32  	%r1831, %r1825, -2147483648;
	add.s64 	%rd246, %rd245, %rd9;
	shl.b64 	%rd247, %rd246, 2;
	add.s64 	%rd248, %rd22, %rd247;
	st.global.u32 	[%rd248+24576], %r1831;
$L__BB12_259:
	bar.warp.sync 	-1;
$L__BB12_260:
	ld.param.u32 	%r2130, [_ZN3cub18CUB_300001_SM_10006detail10radix_sort29DeviceRadixSortOnesweepKernelINS1_5radix10policy_hubIiiyE10Policy1000ELNS0_9SortOrderE0EiiyiiNS1_21identity_decomposer_tEEEvPT5_SB_PT3_PKSC_PT1_PKSG_PT2_PKSK_T4_iiT6__param_9];
	ld.param.u32 	%r2090, [_ZN3cub18CUB_300001_SM_10006detail10radix_sort29DeviceRadixSortOnesweepKernelINS1_5radix10policy_hubIiiyE10Policy1000ELNS0_9SortOrderE0EiiyiiNS1_21identity_decomposer_tEEEvPT5_SB_PT3_PKSC_PT1_PKSG_PT2_PKSK_T4_iiT6__param_8];
	setp.gt.s32 	%p169, %r349, %r2090;
	ld.shared.u32 	%r1832, [%r350];
	shr.u32 	%r1833, %r1832, %r2130;
	and.b32  	%r352, %r1833, %r221;
	ld.shared.u32 	%r1834, [%r350+1536];
	shr.u32 	%r1835, %r1834, %r2130;
	and.b32  	%r353, %r1835, %r221;
	ld.shared.u32 	%r1836, [%r350+3072];
	shr.u32 	%r1837, %r1836, %r2130;
	and.b32  	%r354, %r1837, %r221;
	ld.shared.u32 	%r1838, [%r350+4608];
	shr.u32 	%r1839, %r1838, %r2130;
	and.b32  	%r355, %r1839, %r221;
	ld.shared.u32 	%r1840, [%r350+6144];
	shr.u32 	%r1841, %r1840, %r2130;
	and.b32  	%r356, %r1841, %r221;
	ld.shared.u32 	%r1842, [%r350+7680];
	shr.u32 	%r1843, %r1842, %r2130;
	and.b32  	%r357, %r1843, %r221;
	ld.shared.u32 	%r1844, [%r350+9216];
	shr.u32 	%r1845, %r1844, %r2130;
	and.b32  	%r358, %r1845, %r221;
	ld.shared.u32 	%r1846, [%r350+10752];
	shr.u32 	%r1847, %r1846, %r2130;
	and.b32  	%r359, %r1847, %r221;
	ld.shared.u32 	%r1848, [%r350+12288];
	shr.u32 	%r1849, %r1848, %r2130;
	and.b32  	%r360, %r1849, %r221;
	ld.shared.u32 	%r1850, [%r350+13824];
	shr.u32 	%r1851, %r1850, %r2130;
	and.b32  	%r361, %r1851, %r221;
	ld.shared.u32 	%r1852, [%r350+15360];
	shr.u32 	%r1853, %r1852, %r2130;
	and.b32  	%r362, %r1853, %r221;
	ld.shared.u32 	%r1854, [%r350+16896];
	shr.u32 	%r1855, %r1854, %r2130;
	and.b32  	%r363, %r1855, %r221;
	ld.shared.u32 	%r1856, [%r350+18432];
	shr.u32 	%r1857, %r1856, %r2130;
	and.b32  	%r364, %r1857, %r221;
	ld.shared.u32 	%r1858, [%r350+19968];
	shr.u32 	%r1859, %r1858, %r2130;
	and.b32  	%r365, %r1859, %r221;
	ld.shared.u32 	%r1860, [%r350+21504];
	shr.u32 	%r1861, %r1860, %r2130;
	and.b32  	%r366, %r1861, %r221;
	ld.shared.u32 	%r1862, [%r350+23040];
	shr.u32 	%r1863, %r1862, %r2130;
	and.b32  	%r367, %r1863, %r221;
	ld.shared.u32 	%r1864, [%r350+24576];
	shr.u32 	%r1865, %r1864, %r2130;
	and.b32  	%r368, %r1865, %r221;
	@%p169 bra 	$L__BB12_262;
	ld.param.u64 	%rd443, [_ZN3cub18CUB_300001_SM_10006detail10radix_sort29DeviceRadixSortOnesweepKernelINS1_5radix10policy_hubIiiyE10Policy1000ELNS0_9SortOrderE0EiiyiiNS1_21identity_decomposer_tEEEvPT5_SB_PT3_PKSC_PT1_PKSG_PT2_PKSK_T4_iiT6__param_7];
	cvta.to.global.u64 	%rd249, %rd443;
	and.b32  	%r1869, %r1, 31;
	or.b32  	%r1870, %r647, %r1869;
	cvt.u64.u32 	%rd250, %r1870;
	mul.lo.s32 	%r1871, %r3, 6528;
	cvt.s64.s32 	%rd251, %r1871;
	add.s64 	%rd252, %rd250, %rd251;
	shl.b64 	%rd253, %rd252, 2;
	add.s64 	%rd254, %rd249, %rd253;
	ld.global.u32 	%r2266, [%rd254];
	ld.global.u32 	%r2267, [%rd254+128];
	ld.global.u32 	%r2268, [%rd254+256];
	ld.global.u32 	%r2269, [%rd254+384];
	ld.global.u32 	%r2270, [%rd254+512];
	ld.global.u32 	%r2271, [%rd254+640];
	ld.global.u32 	%r2272, [%rd254+768];
	ld.global.u32 	%r2273, [%rd254+896];
	ld.global.u32 	%r2274, [%rd254+1024];
	ld.global.u32 	%r2275, [%rd254+1152];
	ld.global.u32 	%r2276, [%rd254+1280];
	ld.global.u32 	%r2277, [%rd254+1408];
	ld.global.u32 	%r2278, [%rd254+1536];
	ld.global.u32 	%r2279, [%rd254+1664];
	ld.global.u32 	%r2280, [%rd254+1792];
	ld.global.u32 	%r2281, [%rd254+1920];
	ld.global.u32 	%r2282, [%rd254+2048];
	bra.uni 	$L__BB12_296;
$L__BB12_262:
	ld.param.u32 	%r2091, [_ZN3cub18CUB_300001_SM_10006detail10radix_sort29DeviceRadixSortOnesweepKernelINS1_5radix10policy_hubIiiyE10Policy1000ELNS0_9SortOrderE0EiiyiiNS1_21identity_decomposer_tEEEvPT5_SB_PT3_PKSC_PT1_PKSG_PT2_PKSK_T4_iiT6__param_8];
	ld.param.u64 	%rd444, [_ZN3cub18CUB_300001_SM_10006detail10radix_sort29DeviceRadixSortOnesweepKernelINS1_5radix10policy_hubIiiyE10Policy1000ELNS0_9SortOrderE0EiiyiiNS1_21identity_decomposer_tEEEvPT5_SB_PT3_PKSC_PT1_PKSG_PT2_PKSK_T4_iiT6__param_7];
	cvta.to.global.u64 	%rd255, %rd444;
	add.s64 	%rd23, %rd255, %rd63;
	cvt.u32.u64 	%r1874, %rd7;
	sub.s32 	%r386, %r2091, %r649;
	setp.ge.s32 	%p170, %r1874, %r386;
	@%p170 bra 	$L__BB12_264;
	ld.global.u32 	%r2266, [%rd23];
$L__BB12_264:
	add.s32 	%r1877, %r1874, 32;
	setp.ge.s32 	%p171, %r1877, %r386;
	@%p171 bra 	$L__BB12_266;
	ld.global.u32 	%r2267, [%rd23+128];
$L__BB12_266:
	add.s32 	%r1880, %r1874, 64;
	setp.ge.s32 	%p172, %r1880, %r386;
	@%p172 bra 	$L__BB12_268;
	ld.global.u32 	%r2268, [%rd23+256];
$L__BB12_268:
	add.s32 	%r1883, %r1874, 96;
	setp.ge.s32 	%p173, %r1883, %r386;
	@%p173 bra 	$L__BB12_270;
	ld.global.u32 	%r2269, [%rd23+384];
$L__BB12_270:
	add.s32 	%r1886, %r1874, 128;
	setp.ge.s32 	%p174, %r1886, %r386;
	@%p174 bra 	$L__BB12_272;
	ld.global.u32 	%r2270, [%rd23+512];
$L__BB12_272:
	add.s32 	%r1889, %r1874, 160;
	setp.ge.s32 	%p175, %r1889, %r386;
	@%p175 bra 	$L__BB12_274;
	ld.global.u32 	%r2271, [%rd23+640];
$L__BB12_274:
	add.s32 	%r1892, %r1874, 192;
	setp.ge.s32 	%p176, %r1892, %r386;
	@%p176 bra 	$L__BB12_276;
	ld.global.u32 	%r2272, [%rd23+768];
$L__BB12_276:
	add.s32 	%r1895, %r1874, 224;
	setp.ge.s32 	%p177, %r1895, %r386;
	@%p177 bra 	$L__BB12_278;
	ld.param.u64 	%rd445, [_ZN3cub18CUB_300001_SM_10006detail10radix_sort29DeviceRadixSortOnesweepKernelINS1_5radix10policy_hubIiiyE10Policy1000ELNS0_9SortOrderE0EiiyiiNS1_21identity_decomposer_tEEEvPT5_SB_PT3_PKSC_PT1_PKSG_PT2_PKSK_T4_iiT6__param_7];
	cvta.to.global.u64 	%rd259, %rd445;
	cvt.s64.s32 	%rd260, %r649;
	add.s64 	%rd261, %rd7, %rd260;
	shl.b64 	%rd262, %rd261, 2;
	add.s64 	%rd263, %rd259, %rd262;
	ld.global.u32 	%r2273, [%rd263+896];
$L__BB12_278:
	add.s32 	%r1899, %r1874, 256;
	setp.ge.s32 	%p178, %r1899, %r386;
	@%p178 bra 	$L__BB12_280;
	ld.param.u64 	%rd446, [_ZN3cub18CUB_300001_SM_10006detail10radix_sort29DeviceRadixSortOnesweepKernelINS1_5radix10policy_hubIiiyE10Policy1000ELNS0_9SortOrderE0EiiyiiNS1_21identity_decomposer_tEEEvPT5_SB_PT3_PKSC_PT1_PKSG_PT2_PKSK_T4_iiT6__param_7];
	cvta.to.global.u64 	%rd264, %rd446;
	cvt.s64.s32 	%rd265, %r649;
	add.s64 	%rd266, %rd7, %rd265;
	shl.b64 	%rd267, %rd266, 2;
	add.s64 	%rd268, %rd264, %rd267;
	ld.global.u32 	%r2274, [%rd268+1024];
$L__BB12_280:
	add.s32 	%r1903, %r1874, 288;
	setp.ge.s32 	%p179, %r1903, %r386;
	@%p179 bra 	$L__BB12_282;
	ld.param.u64 	%rd447, [_ZN3cub18CUB_300001_SM_10006detail10radix_sort29DeviceRadixSortOnesweepKernelINS1_5radix10policy_hubIiiyE10Policy1000ELNS0_9SortOrderE0EiiyiiNS1_21identity_decomposer_tEEEvPT5_SB_PT3_PKSC_PT1_PKSG_PT2_PKSK_T4_iiT6__param_7];
	cvta.to.global.u64 	%rd269, %rd447;
	cvt.s64.s32 	%rd270, %r649;
	add.s64 	%rd271, %rd7, %rd270;
	shl.b64 	%rd272, %rd271, 2;
	add.s64 	%rd273, %rd269, %rd272;
	ld.global.u32 	%r2275, [%rd273+1152];
$L__BB12_282:
	add.s32 	%r1907, %r1874, 320;
	setp.ge.s32 	%p180, %r1907, %r386;
	@%p180 bra 	$L__BB12_284;
	ld.param.u64 	%rd448, [_ZN3cub18CUB_300001_SM_10006detail10radix_sort29DeviceRadixSortOnesweepKernelINS1_5radix10policy_hubIiiyE10Policy1000ELNS0_9SortOrderE0EiiyiiNS1_21identity_decomposer_tEEEvPT5_SB_PT3_PKSC_PT1_PKSG_PT2_PKSK_T4_iiT6__param_7];
	cvta.to.global.u64 	%rd274, %rd448;
	cvt.s64.s32 	%rd275, %r649;
	add.s64 	%rd276, %rd7, %rd275;
	shl.b64 	%rd277, %rd276, 2;
	add.s64 	%rd278, %rd274, %rd277;
	ld.global.u32 	%r2276, [%rd278+1280];
$L__BB12_284:
	add.s32 	%r1911, %r1874, 352;
	setp.ge.s32 	%p181, %r1911, %r386;
	@%p181 bra 	$L__BB12_286;
	ld.param.u64 	%rd449, [_ZN3cub18CUB_300001_SM_10006detail10radix_sort29DeviceRadixSortOnesweepKernelINS1_5radix10policy_hubIiiyE10Policy1000ELNS0_9SortOrderE0EiiyiiNS1_21identity_decomposer_tEEEvPT5_SB_PT3_PKSC_PT1_PKSG_PT2_PKSK_T4_iiT6__param_7];
	cvta.to.global.u64 	%rd279, %rd449;
	mul.lo.s32 	%r1912, %r3, 6528;
	cvt.s64.s32 	%rd280, %r1912;
	add.s64 	%rd281, %rd7, %rd280;
	shl.b64 	%rd282, %rd281, 2;
	add.s64 	%rd283, %rd279, %rd282;
	ld.global.u32 	%r2277, [%rd283+1408];
$L__BB12_286:
	add.s32 	%r1915, %r1874, 384;
	setp.ge.s32 	%p182, %r1915, %r386;
	@%p182 bra 	$L__BB12_288;
	ld.param.u64 	%rd450, [_ZN3cub18CUB_300001_SM_10006detail10radix_sort29DeviceRadixSortOnesweepKernelINS1_5radix10policy_hubIiiyE10Policy1000ELNS0_9SortOrderE0EiiyiiNS1_21identity_decomposer_tEEEvPT5_SB_PT3_PKSC_PT1_PKSG_PT2_PKSK_T4_iiT6__param_7];
	cvta.to.global.u64 	%rd284, %rd450;
	mul.lo.s32 	%r1916, %r3, 6528;
	cvt.s64.s32 	%rd285, %r1916;
	add.s64 	%rd286, %rd7, %rd285;
	shl.b64 	%rd287, %rd286, 2;
	add.s64 	%rd288, %rd284, %rd287;
	ld.global.u32 	%r2278, [%rd288+1536];
$L__BB12_288:
	cvt.u32.u64 	%r1918, %rd7;
	add.s32 	%r1919, %r1918, 416;
	setp.ge.s32 	%p183, %r1919, %r386;
	@%p183 bra 	$L__BB12_290;
	ld.param.u64 	%rd451, [_ZN3cub18CUB_300001_SM_10006detail10radix_sort29DeviceRadixSortOnesweepKernelINS1_5radix10policy_hubIiiyE10Policy1000ELNS0_9SortOrderE0EiiyiiNS1_21identity_decomposer_tEEEvPT5_SB_PT3_PKSC_PT1_PKSG_PT2_PKSK_T4_iiT6__param_7];
	cvta.to.global.u64 	%rd289, %rd451;
	mul.lo.s32 	%r1920, %r3, 6528;
	cvt.s64.s32 	%rd290, %r1920;
	add.s64 	%rd291, %rd7, %rd290;
	shl.b64 	%rd292, %rd291, 2;
	add.s64 	%rd293, %rd289, %rd292;
	ld.global.u32 	%r2279, [%rd293+1664];
$L__BB12_290:
	cvt.u32.u64 	%r1922, %rd7;
	add.s32 	%r1923, %r1922, 448;
	setp.ge.s32 	%p184, %r1923, %r386;
	@%p184 bra 	$L__BB12_292;
	ld.param.u64 	%rd452, [_ZN3cub18CUB_300001_SM_10006detail10radix_sort29DeviceRadixSortOnesweepKernelINS1_5radix10policy_hubIiiyE10Policy1000ELNS0_9SortOrderE0EiiyiiNS1_21identity_decomposer_tEEEvPT5_SB_PT3_PKSC_PT1_PKSG_PT2_PKSK_T4_iiT6__param_7];
	cvta.to.global.u64 	%rd294, %rd452;
	mul.lo.s32 	%r1924, %r3, 6528;
	cvt.s64.s32 	%rd295, %r1924;
	add.s64 	%rd296, %rd7, %rd295;
	shl.b64 	%rd297, %rd296, 2;
	add.s64 	%rd298, %rd294, %rd297;
	ld.global.u32 	%r2280, [%rd298+1792];
$L__BB12_292:
	cvt.u32.u64 	%r1926, %rd7;
	add.s32 	%r1927, %r1926, 480;
	setp.ge.s32 	%p185, %r1927, %r386;
	@%p185 bra 	$L__BB12_294;
	ld.param.u64 	%rd453, [_ZN3cub18CUB_300001_SM_10006detail10radix_sort29DeviceRadixSortOnesweepKernelINS1_5radix10policy_hubIiiyE10Policy1000ELNS0_9SortOrderE0EiiyiiNS1_21identity_decomposer_tEEEvPT5_SB_PT3_PKSC_PT1_PKSG_PT2_PKSK_T4_iiT6__param_7];
	cvta.to.global.u64 	%rd299, %rd453;
	mul.lo.s32 	%r1928, %r3, 6528;
	cvt.s64.s32 	%rd300, %r1928;
	add.s64 	%rd301, %rd7, %rd300;
	shl.b64 	%rd302, %rd301, 2;
	add.s64 	%rd303, %rd299, %rd302;
	ld.global.u32 	%r2281, [%rd303+1920];
$L__BB12_294:
	cvt.u32.u64 	%r1930, %rd7;
	add.s32 	%r1931, %r1930, 512;
	setp.ge.s32 	%p186, %r1931, %r386;
	@%p186 bra 	$L__BB12_296;
	ld.param.u64 	%rd454, [_ZN3cub18CUB_300001_SM_10006detail10radix_sort29DeviceRadixSortOnesweepKernelINS1_5radix10policy_hubIiiyE10Policy1000ELNS0_9SortOrderE0EiiyiiNS1_21identity_decomposer_tEEEvPT5_SB_PT3_PKSC_PT1_PKSG_PT2_PKSK_T4_iiT6__param_7];
	cvta.to.global.u64 	%rd304, %rd454;
	mov.u32 	%r1932, %tid.x;
	and.b32  	%r1933, %r1932, 992;
	mul.lo.s32 	%r1934, %r1933, 17;
	and.b32  	%r1935, %r1932, 31;
	or.b32  	%r1936, %r1934, %r1935;
	cvt.u64.u32 	%rd305, %r1936;
	mul.lo.s32 	%r1937, %r3, 6528;
	cvt.s64.s32 	%rd306, %r1937;
	add.s64 	%rd307, %rd305, %rd306;
	shl.b64 	%rd308, %rd307, 2;
	add.s64 	%rd309, %rd304, %rd308;
	ld.global.u32 	%r2282, [%rd309+2048];
$L__BB12_296:
	ld.param.u32 	%r2092, [_ZN3cub18CUB_300001_SM_10006detail10radix_sort29DeviceRadixSortOnesweepKernelINS1_5radix10policy_hubIiiyE10Policy1000ELNS0_9SortOrderE0EiiyiiNS1_21identity_decomposer_tEEEvPT5_SB_PT3_PKSC_PT1_PKSG_PT2_PKSK_T4_iiT6__param_8];
	ld.param.u64 	%rd441, [_ZN3cub18CUB_300001_SM_10006detail10radix_sort29DeviceRadixSortOnesweepKernelINS1_5radix10policy_hubIiiyE10Policy1000ELNS0_9SortOrderE0EiiyiiNS1_21identity_decomposer_tEEEvPT5_SB_PT3_PKSC_PT1_PKSG_PT2_PKSK_T4_iiT6__param_6];
	cvta.to.global.u64 	%rd24, %rd441;
	mov.u32 	%r437, %tid.x;
	cvt.u64.u32 	%rd25, %r437;
	shl.b32 	%r1938, %r437, 2;
	mov.u32 	%r1939, _ZZN3cub18CUB_300001_SM_10006detail10radix_sort29DeviceRadixSortOnesweepKernelINS1_5radix10policy_hubIiiyE10Policy1000ELNS0_9SortOrderE0EiiyiiNS1_21identity_decomposer_tEEEvPT5_SB_PT3_PKSC_PT1_PKSG_PT2_PKSK_T4_iiT6_E1s;
	add.s32 	%r438, %r1939, %r1938;
	mad.lo.s32 	%r1940, %r3, 6528, 6528;
	setp.gt.s32 	%p187, %r1940, %r2092;
	bar.sync 	0;
	st.shared.u32 	[%r323+-4], %r2266;
	st.shared.u32 	[%r324+-4], %r2267;
	st.shared.u32 	[%r325+-4], %r2268;
	st.shared.u32 	[%r326+-4], %r2269;
	st.shared.u32 	[%r327+-4], %r2270;
	st.shared.u32 	[%r328+-4], %r2271;
	st.shared.u32 	[%r329+-4], %r2272;
	st.shared.u32 	[%r330+-4], %r2273;
	st.shared.u32 	[%r331+-4], %r2274;
	st.shared.u32 	[%r332+-4], %r2275;
	st.shared.u32 	[%r333+-4], %r2276;
	st.shared.u32 	[%r334+-4], %r2277;
	st.shared.u32 	[%r335+-4], %r2278;
	st.shared.u32 	[%r336+-4], %r2279;
	st.shared.u32 	[%r337+-4], %r2280;
	st.shared.u32 	[%r338+-4], %r2281;
	st.shared.u32 	[%r339+-4], %r2282;
	bar.sync 	0;
	@%p187 bra 	$L__BB12_298;
	ld.shared.u32 	%r1941, [%r438];
	shl.b32 	%r1942, %r352, 3;
	add.s32 	%r1944, %r1939, 26112;
	add.s32 	%r1945, %r1944, %r1942;
	ld.shared.u64 	%rd310, [%r1945];
	add.s64 	%rd311, %rd310, %rd25;
	shl.b64 	%rd312, %rd311, 2;
	add.s64 	%rd313, %rd24, %rd312;
	st.global.u32 	[%rd313], %r1941;
	bar.warp.sync 	-1;
	ld.shared.u32 	%r1946, [%r438+1536];
	shl.b32 	%r1947, %r353, 3;
	add.s32 	%r1948, %r1944, %r1947;
	ld.shared.u64 	%rd314, [%r1948];
	add.s64 	%rd315, %rd314, %rd25;
	shl.b64 	%rd316, %rd315, 2;
	add.s64 	%rd317, %rd24, %rd316;
	st.global.u32 	[%rd317+1536], %r1946;
	bar.warp.sync 	-1;
	ld.shared.u32 	%r1949, [%r438+3072];
	shl.b32 	%r1950, %r354, 3;
	add.s32 	%r1951, %r1944, %r1950;
	ld.shared.u64 	%rd318, [%r1951];
	add.s64 	%rd319, %rd318, %rd25;
	shl.b64 	%rd320, %rd319, 2;
	add.s64 	%rd321, %rd24, %rd320;
	st.global.u32 	[%rd321+3072], %r1949;
	bar.warp.sync 	-1;
	ld.shared.u32 	%r1952, [%r438+4608];
	shl.b32 	%r1953, %r355, 3;
	add.s32 	%r1954, %r1944, %r1953;
	ld.shared.u64 	%rd322, [%r1954];
	add.s64 	%rd323, %rd322, %rd25;
	shl.b64 	%rd324, %rd323, 2;
	add.s64 	%rd325, %rd24, %rd324;
	st.global.u32 	[%rd325+4608], %r1952;
	bar.warp.sync 	-1;
	ld.shared.u32 	%r1955, [%r438+6144];
	shl.b32 	%r1956, %r356, 3;
	add.s32 	%r1957, %r1944, %r1956;
	ld.shared.u64 	%rd326, [%r1957];
	add.s64 	%rd327, %rd326, %rd25;
	shl.b64 	%rd328, %rd327, 2;
	add.s64 	%rd329, %rd24, %rd328;
	st.global.u32 	[%rd329+6144], %r1955;
	bar.warp.sync 	-1;
	ld.shared.u32 	%r1958, [%r438+7680];
	shl.b32 	%r1959, %r357, 3;
	add.s32 	%r1960, %r1944, %r1959;
	ld.shared.u64 	%rd330, [%r1960];
	add.s64 	%rd331, %rd330, %rd25;
	shl.b64 	%rd332, %rd331, 2;
	add.s64 	%rd333, %rd24, %rd332;
	st.global.u32 	[%rd333+7680], %r1958;
	bar.warp.sync 	-1;
	ld.shared.u32 	%r1961, [%r438+9216];
	shl.b32 	%r1962, %r358, 3;
	add.s32 	%r1963, %r1944, %r1962;
	ld.shared.u64 	%rd334, [%r1963];
	add.s64 	%rd335, %rd334, %rd25;
	shl.b64 	%rd336, %rd335, 2;
	add.s64 	%rd337, %rd24, %rd336;
	st.global.u32 	[%rd337+9216], %r1961;
	bar.warp.sync 	-1;
	ld.shared.u32 	%r1964, [%r438+10752];
	shl.b32 	%r1965, %r359, 3;
	add.s32 	%r1966, %r1944, %r1965;
	ld.shared.u64 	%rd338, [%r1966];
	add.s64 	%rd339, %rd338, %rd25;
	shl.b64 	%rd340, %rd339, 2;
	add.s64 	%rd341, %rd24, %rd340;
	st.global.u32 	[%rd341+10752], %r1964;
	bar.warp.sync 	-1;
	ld.shared.u32 	%r1967, [%r438+12288];
	shl.b32 	%r1968, %r360, 3;
	add.s32 	%r1969, %r1944, %r1968;
	ld.shared.u64 	%rd342, [%r1969];
	add.s64 	%rd343, %rd342, %rd25;
	shl.b64 	%rd344, %rd343, 2;
	add.s64 	%rd345, %rd24, %rd344;
	st.global.u32 	[%rd345+12288], %r1967;
	bar.warp.sync 	-1;
	ld.shared.u32 	%r1970, [%r438+13824];
	shl.b32 	%r1971, %r361, 3;
	add.s32 	%r1972, %r1944, %r1971;
	ld.shared.u64 	%rd346, [%r1972];
	add.s64 	%rd347, %rd346, %rd25;
	shl.b64 	%rd348, %rd347, 2;
	add.s64 	%rd349, %rd24, %rd348;
	st.global.u32 	[%rd349+13824], %r1970;
	bar.warp.sync 	-1;
	ld.shared.u32 	%r1973, [%r438+15360];
	shl.b32 	%r1974, %r362, 3;
	add.s32 	%r1975, %r1944, %r1974;
	ld.shared.u64 	%rd350, [%r1975];
	add.s64 	%rd351, %rd350, %rd25;
	shl.b64 	%rd352, %rd351, 2;
	add.s64 	%rd353, %rd24, %rd352;
	st.global.u32 	[%rd353+15360], %r1973;
	bar.warp.sync 	-1;
	ld.shared.u32 	%r1976, [%r438+16896];
	shl.b32 	%r1977, %r363, 3;
	add.s32 	%r1978, %r1944, %r1977;
	ld.shared.u64 	%rd354, [%r1978];
	add.s64 	%rd355, %rd354, %rd25;
	shl.b64 	%rd356, %rd355, 2;
	add.s64 	%rd357, %rd24, %rd356;
	st.global.u32 	[%rd357+16896], %r1976;
	bar.warp.sync 	-1;
	ld.shared.u32 	%r1979, [%r438+18432];
	shl.b32 	%r1980, %r364, 3;
	add.s32 	%r1981, %r1944, %r1980;
	ld.shared.u64 	%rd358, [%r1981];
	add.s64 	%rd359, %rd358, %rd25;
	shl.b64 	%rd360, %rd359, 2;
	add.s64 	%rd361, %rd24, %rd360;
	st.global.u32 	[%rd361+18432], %r1979;
	bar.warp.sync 	-1;
	ld.shared.u32 	%r1982, [%r438+19968];
	shl.b32 	%r1983, %r365, 3;
	add.s32 	%r1984, %r1944, %r1983;
	ld.shared.u64 	%rd362, [%r1984];
	add.s64 	%rd363, %rd362, %rd25;
	shl.b64 	%rd364, %rd363, 2;
	add.s64 	%rd365, %rd24, %rd364;
	st.global.u32 	[%rd365+19968], %r1982;
	bar.warp.sync 	-1;
	ld.shared.u32 	%r1985, [%r438+21504];
	shl.b32 	%r1986, %r366, 3;
	add.s32 	%r1987, %r1944, %r1986;
	ld.shared.u64 	%rd366, [%r1987];
	add.s64 	%rd367, %rd366, %rd25;
	shl.b64 	%rd368, %rd367, 2;
	add.s64 	%rd369, %rd24, %rd368;
	st.global.u32 	[%rd369+21504], %r1985;
	bar.warp.sync 	-1;
	ld.shared.u32 	%r1988, [%r438+23040];
	shl.b32 	%r1989, %r367, 3;
	add.s32 	%r1990, %r1944, %r1989;
	ld.shared.u64 	%rd370, [%r1990];
	add.s64 	%rd371, %rd370, %rd25;
	shl.b64 	%rd372, %rd371, 2;
	add.s64 	%rd373, %rd24, %rd372;
	st.global.u32 	[%rd373+23040], %r1988;
	bar.warp.sync 	-1;
	ld.shared.u32 	%r1991, [%r438+24576];
	shl.b32 	%r1992, %r368, 3;
	add.s32 	%r1993, %r1944, %r1992;
	ld.shared.u64 	%rd374, [%r1993];
	add.s64 	%rd375, %rd374, %rd25;
	shl.b64 	%rd376, %rd375, 2;
	add.s64 	%rd377, %rd24, %rd376;
	st.global.u32 	[%rd377+24576], %r1991;
	bar.warp.sync 	-1;
	bra.uni 	$L__BB12_333;
$L__BB12_298:
	ld.param.u32 	%r2093, [_ZN3cub18CUB_300001_SM_10006detail10radix_sort29DeviceRadixSortOnesweepKernelINS1_5radix10policy_hubIiiyE10Policy1000ELNS0_9SortOrderE0EiiyiiNS1_21identity_decomposer_tEEEvPT5_SB_PT3_PKSC_PT1_PKSG_PT2_PKSK_T4_iiT6__param_8];
	mad.lo.s32 	%r439, %r3, -6528, %r2093;
	shl.b32 	%r1994, %r352, 3;
	add.s32 	%r1996, %r1939, %r1994;
	ld.shared.u64 	%rd26, [%r1996+26112];
	setp.ge.s32 	%p188, %r437, %r439;
	@%p188 bra 	$L__BB12_300;
	ld.shared.u32 	%r1997, [%r438];
	add.s64 	%rd378, %rd26, %rd25;
	shl.b64 	%rd379, %rd378, 2;
	add.s64 	%rd380, %rd24, %rd379;
	st.global.u32 	[%rd380], %r1997;
$L__BB12_300:
	bar.warp.sync 	-1;
	shl.b32 	%r1998, %r353, 3;
	add.s32 	%r2000, %r1939, %r1998;
	ld.shared.u64 	%rd27, [%r2000+26112];
	add.s32 	%r2001, %r437, 384;
	setp.ge.s32 	%p189, %r2001, %r439;
	@%p189 bra 	$L__BB12_302;
	ld.shared.u32 	%r2002, [%r438+1536];
	add.s64 	%rd381, %rd27, %rd25;
	shl.b64 	%rd382, %rd381, 2;
	add.s64 	%rd383, %rd24, %rd382;
	st.global.u32 	[%rd383+1536], %r2002;
$L__BB12_302:
	bar.warp.sync 	-1;
	shl.b32 	%r2003, %r354, 3;
	add.s32 	%r2005, %r1939, %r2003;
	ld.shared.u64 	%rd28, [%r2005+26112];
	add.s32 	%r2006, %r437, 768;
	setp.ge.s32 	%p190, %r2006, %r439;
	@%p190 bra 	$L__BB12_304;
	ld.shared.u32 	%r2007, [%r438+3072];
	add.s64 	%rd384, %rd28, %rd25;
	shl.b64 	%rd385, %rd384, 2;
	add.s64 	%rd386, %rd24, %rd385;
	st.global.u32 	[%rd386+3072], %r2007;
$L__BB12_304:
	bar.warp.sync 	-1;
	shl.b32 	%r2008, %r355, 3;
	add.s32 	%r2010, %r1939, %r2008;
	ld.shared.u64 	%rd29, [%r2010+26112];
	add.s32 	%r2011, %r437, 1152;
	setp.ge.s32 	%p191, %r2011, %r439;
	@%p191 bra 	$L__BB12_306;
	ld.shared.u32 	%r2012, [%r438+4608];
	add.s64 	%rd387, %rd29, %rd25;
	shl.b64 	%rd388, %rd387, 2;
	add.s64 	%rd389, %rd24, %rd388;
	st.global.u32 	[%rd389+4608], %r2012;
$L__BB12_306:
	bar.warp.sync 	-1;
	shl.b32 	%r2013, %r356, 3;
	add.s32 	%r2015, %r1939, %r2013;
	ld.shared.u64 	%rd30, [%r2015+26112];
	add.s32 	%r2016, %r437, 1536;
	setp.ge.s32 	%p192, %r2016, %r439;
	@%p192 bra 	$L__BB12_308;
	ld.shared.u32 	%r2017, [%r438+6144];
	add.s64 	%rd390, %rd30, %rd25;
	shl.b64 	%rd391, %rd390, 2;
	add.s64 	%rd392, %rd24, %rd391;
	st.global.u32 	[%rd392+6144], %r2017;
$L__BB12_308:
	bar.warp.sync 	-1;
	shl.b32 	%r2018, %r357, 3;
	add.s32 	%r2020, %r1939, %r2018;
	ld.shared.u64 	%rd31, [%r2020+26112];
	add.s32 	%r2021, %r437, 1920;
	setp.ge.s32 	%p193, %r2021, %r439;
	@%p193 bra 	$L__BB12_310;
	ld.shared.u32 	%r2022, [%r438+7680];
	add.s64 	%rd393, %rd31, %rd25;
	shl.b64 	%rd394, %rd393, 2;
	add.s64 	%rd395, %rd24, %rd394;
	st.global.u32 	[%rd395+7680], %r2022;
$L__BB12_310:
	bar.warp.sync 	-1;
	shl.b32 	%r2023, %r358, 3;
	add.s32 	%r2025, %r1939, %r2023;
	ld.shared.u64 	%rd32, [%r2025+26112];
	add.s32 	%r2026, %r437, 2304;
	setp.ge.s32 	%p194, %r2026, %r439;
	@%p194 bra 	$L__BB12_312;
	ld.shared.u32 	%r2027, [%r438+9216];
	add.s64 	%rd396, %rd32, %rd25;
	shl.b64 	%rd397, %rd396, 2;
	add.s64 	%rd398, %rd24, %rd397;
	st.global.u32 	[%rd398+9216], %r2027;
$L__BB12_312:
	bar.warp.sync 	-1;
	shl.b32 	%r2028, %r359, 3;
	add.s32 	%r2030, %r1939, %r2028;
	ld.shared.u64 	%rd33, [%r2030+26112];
	add.s32 	%r2031, %r437, 2688;
	setp.ge.s32 	%p195, %r2031, %r439;
	@%p195 bra 	$L__BB12_314;
	ld.shared.u32 	%r2032, [%r438+10752];
	add.s64 	%rd399, %rd33, %rd25;
	shl.b64 	%rd400, %rd399, 2;
	add.s64 	%rd401, %rd24, %rd400;
	st.global.u32 	[%rd401+10752], %r2032;
$L__BB12_314:
	bar.warp.sync 	-1;
	shl.b32 	%r2033, %r360, 3;
	add.s32 	%r2035, %r1939, %r2033;
	ld.shared.u64 	%rd34, [%r2035+26112];
	or.b32  	%r2036, %r437, 3072;
	setp.ge.s32 	%p196, %r2036, %r439;
	@%p196 bra 	$L__BB12_316;
	ld.shared.u32 	%r2037, [%r438+12288];
	add.s64 	%rd402, %rd34, %rd25;
	shl.b64 	%rd403, %rd402, 2;
	add.s64 	%rd404, %rd24, %rd403;
	st.global.u32 	[%rd404+12288], %r2037;
$L__BB12_316:
	bar.warp.sync 	-1;
	shl.b32 	%r2038, %r361, 3;
	add.s32 	%r2040, %r1939, %r2038;
	ld.shared.u64 	%rd35, [%r2040+26112];
	add.s32 	%r2041, %r437, 3456;
	setp.ge.s32 	%p197, %r2041, %r439;
	@%p197 bra 	$L__BB12_318;
	ld.shared.u32 	%r2042, [%r438+13824];
	add.s64 	%rd405, %rd35, %rd25;
	shl.b64 	%rd406, %rd405, 2;
	add.s64 	%rd407, %rd24, %rd406;
	st.global.u32 	[%rd407+13824], %r2042;
$L__BB12_318:
	bar.warp.sync 	-1;
	shl.b32 	%r2043, %r362, 3;
	add.s32 	%r2045, %r1939, %r2043;
	ld.shared.u64 	%rd36, [%r2045+26112];
	add.s32 	%r2046, %r437, 3840;
	setp.ge.s32 	%p198, %r2046, %r439;
	@%p198 bra 	$L__BB12_320;
	ld.shared.u32 	%r2047, [%r438+15360];
	add.s64 	%rd408, %rd36, %rd25;
	shl.b64 	%rd409, %rd408, 2;
	add.s64 	%rd410, %rd24, %rd409;
	st.global.u32 	[%rd410+15360], %r2047;
$L__BB12_320:
	bar.warp.sync 	-1;
	shl.b32 	%r2048, %r363, 3;
	add.s32 	%r2050, %r1939, %r2048;
	ld.shared.u64 	%rd37, [%r2050+26112];
	add.s32 	%r2051, %r437, 4224;
	setp.ge.s32 	%p199, %r2051, %r439;
	@%p199 bra 	$L__BB12_322;
	ld.shared.u32 	%r2052, [%r438+16896];
	add.s64 	%rd411, %rd37, %rd25;
	shl.b64 	%rd412, %rd411, 2;
	add.s64 	%rd413, %rd24, %rd412;
	st.global.u32 	[%rd413+16896], %r2052;
$L__BB12_322:
	bar.warp.sync 	-1;
	shl.b32 	%r2053, %r364, 3;
	add.s32 	%r2055, %r1939, %r2053;
	ld.shared.u64 	%rd38, [%r2055+26112];
	add.s32 	%r2056, %r437, 4608;
	setp.ge.s32 	%p200, %r2056, %r439;
	@%p200 bra 	$L__BB12_324;
	ld.shared.u32 	%r2057, [%r438+18432];
	add.s64 	%rd414, %rd38, %rd25;
	shl.b64 	%rd415, %rd414, 2;
	add.s64 	%rd416, %rd24, %rd415;
	st.global.u32 	[%rd416+18432], %r2057;
$L__BB12_324:
	bar.warp.sync 	-1;
	shl.b32 	%r2058, %r365, 3;
	add.s32 	%r2060, %r1939, %r2058;
	ld.shared.u64 	%rd39, [%r2060+26112];
	add.s32 	%r2061, %r437, 4992;
	setp.ge.s32 	%p201, %r2061, %r439;
	@%p201 bra 	$L__BB12_326;
	ld.shared.u32 	%r2062, [%r438+19968];
	add.s64 	%rd417, %rd39, %rd25;
	shl.b64 	%rd418, %rd417, 2;
	add.s64 	%rd419, %rd24, %rd418;
	st.global.u32 	[%rd419+19968], %r2062;
$L__BB12_326:
	bar.warp.sync 	-1;
	shl.b32 	%r2063, %r366, 3;
	add.s32 	%r2065, %r1939, %r2063;
	ld.shared.u64 	%rd40, [%r2065+26112];
	add.s32 	%r2066, %r437, 5376;
	setp.ge.s32 	%p202, %r2066, %r439;
	@%p202 bra 	$L__BB12_328;
	ld.shared.u32 	%r2067, [%r438+21504];
	add.s64 	%rd420, %rd40, %rd25;
	shl.b64 	%rd421, %rd420, 2;
	add.s64 	%rd422, %rd24, %rd421;
	st.global.u32 	[%rd422+21504], %r2067;
$L__BB12_328:
	bar.warp.sync 	-1;
	shl.b32 	%r2068, %r367, 3;
	add.s32 	%r2070, %r1939, %r2068;
	ld.shared.u64 	%rd41, [%r2070+26112];
	add.s32 	%r2071, %r437, 5760;
	setp.ge.s32 	%p203, %r2071, %r439;
	@%p203 bra 	$L__BB12_330;
	ld.shared.u32 	%r2072, [%r438+23040];
	add.s64 	%rd423, %rd41, %rd25;
	shl.b64 	%rd424, %rd423, 2;
	add.s64 	%rd425, %rd24, %rd424;
	st.global.u32 	[%rd425+23040], %r2072;
$L__BB12_330:
	bar.warp.sync 	-1;
	shl.b32 	%r2073, %r368, 3;
	add.s32 	%r2075, %r1939, %r2073;
	ld.shared.u64 	%rd426, [%r2075+26112];
	add.s64 	%rd42, %rd426, %rd25;
	or.b32  	%r2076, %r437, 6144;
	setp.ge.s32 	%p204, %r2076, %r439;
	@%p204 bra 	$L__BB12_332;
	ld.shared.u32 	%r2077, [%r438+24576];
	shl.b64 	%rd427, %rd42, 2;
	add.s64 	%rd428, %rd24, %rd427;
	st.global.u32 	[%rd428+24576], %r2077;
$L__BB12_332:
	bar.warp.sync 	-1;
$L__BB12_333:
	ret;

}


// ===== COMPILED SASS (sm_100) =====

	.target	sm_100

	.elftype	@"ET_EXEC"


//--------------------- .note.nv.tkinfo           --------------------------
	.section	.note.nv.tkinfo,"",@"SHT_NOTE"
	.sectionflags	@"SHF_NOTE_NV_TKINFO"
	.tkinfo
        /*0018*/ 	.word	0x00000002
        /*0030*/ 	.string	""
        /*0030*/ 	.string	"ptxas"
        /*0030*/ 	.string	"Cuda compilation tools, release 13.0, V13.0.88"
        /*0030*/ 	.string	"Build cuda_13.0.r13.0/compiler.36424714_0"
        /*0030*/ 	.string	"-arch sm_100 -m 64 "



//--------------------- .note.nv.cuinfo           --------------------------
	.section	.note.nv.cuinfo,"",@"SHT_NOTE"
	.sectionflags	@"SHF_NOTE_NV_CUINFO"
        /*0018*/ 	.short	0x0002
        /*001a*/ 	.short	0x0064
        /*001c*/ 	.short	0x0082
	.zero		2


//--------------------- .nv.info                  --------------------------
	.section	.nv.info,"",@"SHT_CUDA_INFO"
	.align	4


	//----- nvinfo : EIATTR_REGCOUNT
	.align		4
        /*0000*/ 	.byte	0x04, 0x2f
        /*0002*/ 	.short	(.L_46 - .L_45)
	.align		4
.L_45:
        /*0004*/ 	.word	index@(_Z10map_kernelPiP8KeyValuei)
        /*0008*/ 	.word	0x0000000a


	//----- nvinfo : EIATTR_FRAME_SIZE
	.align		4
.L_46:
        /*000c*/ 	.byte	0x04, 0x11
        /*000e*/ 	.short	(.L_48 - .L_47)
	.align		4
.L_47:
        /*0010*/ 	.word	index@(_Z10map_kernelPiP8KeyValuei)
        /*0014*/ 	.word	0x00000000


	//----- nvinfo : EIATTR_REGCOUNT
	.align		4
.L_48:
        /*0018*/ 	.byte	0x04, 0x2f
        /*001a*/ 	.short	(.L_50 - .L_49)
	.align		4
.L_49:
        /*001c*/ 	.word	index@(_Z13reduce_kernelP8KeyValueS0_Pii)
        /*0020*/ 	.word	0x0000000a


	//----- nvinfo : EIATTR_FRAME_SIZE
	.align		4
.L_50:
        /*0024*/ 	.byte	0x04, 0x11
        /*0026*/ 	.short	(.L_52 - .L_51)
	.align		4
.L_51:
        /*0028*/ 	.word	index@(_Z13reduce_kernelP8KeyValueS0_Pii)
        /*002c*/ 	.word	0x00000000


	//----- nvinfo : EIATTR_REGCOUNT
	.align		4
.L_52:
        /*0030*/ 	.byte	0x04, 0x2f
        /*0032*/ 	.short	(.L_54 - .L_53)
	.align		4
.L_53:
        /*0034*/ 	.word	index@(_Z15compact_resultsPiP8KeyValueiS_)
        /*0038*/ 	.word	0x00000010


	//----- nvinfo : EIATTR_FRAME_SIZE
	.align		4
.L_54:
        /*003c*/ 	.byte	0x04, 0x11
        /*003e*/ 	.short	(.L_56 - .L_55)
	.align		4
.L_55:
        /*0040*/ 	.word	index@(_Z15compact_resultsPiP8KeyValueiS_)
        /*0044*/ 	.word	0x00000000


	//----- nvinfo : EIATTR_REGCOUNT
	.align		4
.L_56:
        /*0048*/ 	.byte	0x04, 0x2f
        /*004a*/ 	.short	(.L_58 - .L_57)
	.align		4
.L_57:
        /*004c*/ 	.word	index@(_ZN6thrust24THRUST_300001_SM_1000_NS8cuda_cub4core6detail13_kernel_agentINS1_15__reduce_by_key9InitAgentIN3cub18CUB_300001_SM_100024ReduceByKeyScanTileStateIiiLb1EEEiPiEEJSA_iSB_EEEvDpT0_)
        /*0050*/ 	.word	0x0000000e


	//----- nvinfo : EIATTR_FRAME_SIZE
	.align		4
.L_58:
        /*0054*/ 	.byte	0x04, 0x11
        /*0056*/ 	.short	(.L_60 - .L_59)
	.align		4
.L_59:
        /*0058*/ 	.word	index@(_ZN6thrust24THRUST_300001_SM_1000_NS8cuda_cub4core6detail13_kernel_agentINS1_15__reduce_by_key9InitAgentIN3cub18CUB_300001_SM_100024ReduceByKeyScanTileStateIiiLb1EEEiPiEEJSA_iSB_EEEvDpT0_)
        /*005c*/ 	.word	0x00000000


	//----- nvinfo : EIATTR_REGCOUNT
	.align		4
.L_60:
        /*0060*/ 	.byte	0x04, 0x2f
        /*0062*/ 	.short	(.L_62 - .L_61)
	.align		4
.L_61:
        /*0064*/ 	.word	index@(_ZN6thrust24THRUST_300001_SM_1000_NS8cuda_cub4core6detail13_kernel_agentINS1_15__reduce_by_key16ReduceByKeyAgentINS0_6detail15normal_iteratorINS0_10device_ptrIiEEEESB_SB_SB_N4cuda3std3__48equal_toIiEENSE_4plusIiEEPiiEEJSB_SB_SB_SB_SJ_N3cub18CUB_300001_SM_100024ReduceByKeyScanTileStateIiiLb1EEESG_SI_iiEEEvDpT0_)
        /*0068*/ 	.word	0x0000003e


	//----- nvinfo : EIATTR_FRAME_SIZE
	.align		4
.L_62:
        /*006c*/ 	.byte	0x04, 0x11
        /*006e*/ 	.short	(.L_64 - .L_63)
	.align		4
.L_63:
        /*0070*/ 	.word	index@(_ZN6thrust24THRUST_300001_SM_1000_NS8cuda_cub4core6detail13_kernel_agentINS1_15__reduce_by_key16ReduceByKeyAgentINS0_6detail15normal_iteratorINS0_10device_ptrIiEEEESB_SB_SB_N4cuda3std3__48equal_toIiEENSE_4plusIiEEPiiEEJSB_SB_SB_SB_SJ_N3cub18CUB_300001_SM_100024ReduceByKeyScanTileStateIiiLb1EEESG_SI_iiEEEvDpT0_)
        /*0074*/ 	.word	0x00000000


	//----- nvinfo : EIATTR_REGCOUNT
	.align		4
.L_64:
        /*0078*/ 	.byte	0x04, 0x2f
        /*007a*/ 	.short	(.L_66 - .L_65)
	.align		4
.L_65:
        /*007c*/ 	.word	index@(_ZN6thrust24THRUST_300001_SM_1000_NS8cuda_cub4core6detail13_kernel_agentINS1_15__reduce_by_key9InitAgentIN3cub18CUB_300001_SM_100024ReduceByKeyScanTileStateIilLb1EEElPlEEJSA_lSB_EEEvDpT0_)
        /*0080*/ 	.word	0x0000000e


	//----- nvinfo : EIATTR_FRAME_SIZE
	.align		4
.L_66:
        /*0084*/ 	.byte	0x04, 0x11
        /*0086*/ 	.short	(.L_68 - .L_67)
	.align		4
.L_67:
        /*0088*/ 	.word	index@(_ZN6thrust24THRUST_300001_SM_1000_NS8cuda_cub4core6detail13_kernel_agentINS1_15__reduce_by_key9InitAgentIN3cub18CUB_300001_SM_100024ReduceByKeyScanTileStateIilLb1EEElPlEEJSA_lSB_EEEvDpT0_)
        /*008c*/ 	.word	0x00000000


	//----- nvinfo : EIATTR_REGCOUNT
	.align		4
.L_68:
        /*0090*/ 	.byte	0x04, 0x2f
        /*0092*/ 	.short	(.L_70 - .L_69)
	.align		4
.L_69:
        /*0094*/ 	.word	index@(_ZN6thrust24THRUST_300001_SM_1000_NS8cuda_cub4core6detail13_kernel_agentINS1_15__reduce_by_key16ReduceByKeyAgentINS0_6detail15normal_iteratorINS0_10device_ptrIiEEEESB_SB_SB_N4cuda3std3__48equal_toIiEENSE_4plusIiEEPllEEJSB_SB_SB_SB_SJ_N3cub18CUB_300001_SM_100024ReduceByKeyScanTileStateIilLb1EEESG_SI_llEEEvDpT0_)
        /*0098*/ 	.word	0x0000003a


	//----- nvinfo : EIATTR_FRAME_SIZE
	.align		4
.L_70:
        /*009c*/ 	.byte	0x04, 0x11
        /*009e*/ 	.short	(.L_72 - .L_71)
	.align		4
.L_71:
        /*00a0*/ 	.word	index@(_ZN6thrust24THRUST_300001_SM_1000_NS8cuda_cub4core6detail13_kernel_agentINS1_15__reduce_by_key16ReduceByKeyAgentINS0_6detail15normal_iteratorINS0_10device_ptrIiEEEESB_SB_SB_N4cuda3std3__48equal_toIiEENSE_4plusIiEEPllEEJSB_SB_SB_SB_SJ_N3cub18CUB_300001_SM_100024ReduceByKeyScanTileStateIilLb1EEESG_SI_llEEEvDpT0_)
        /*00a4*/ 	.word	0x00000000


	//----- nvinfo : EIATTR_REGCOUNT
	.align		4
.L_72:
        /*00a8*/ 	.byte	0x04, 0x2f
        /*00aa*/ 	.short	(.L_74 - .L_73)
	.align		4
.L_73:
        /*00ac*/ 	.word	index@(_ZN3cub18CUB_300001_SM_10006detail11EmptyKernelIvEEvv)
        /*00b0*/ 	.word	0x00000004


	//----- nvinfo : EIATTR_FRAME_SIZE
	.align		4
.L_74:
        /*00b4*/ 	.byte	0x04, 0x11
        /*00b6*/ 	.short	(.L_76 - .L_75)
	.align		4
.L_75:
        /*00b8*/ 	.word	index@(_ZN3cub18CUB_300001_SM_10006detail11EmptyKernelIvEEvv)
        /*00bc*/ 	.word	0x00000000


	//----- nvinfo : EIATTR_REGCOUNT
	.align		4
.L_76:
        /*00c0*/ 	.byte	0x04, 0x2f
        /*00c2*/ 	.short	(.L_78 - .L_77)
	.align		4
.L_77:
        /*00c4*/ 	.word	index@(_ZN3cub18CUB_300001_SM_10006detail8for_each13static_kernelINS2_12policy_hub_t12policy_500_tEmN6thrust24THRUST_300001_SM_1000_NS8cuda_cub20__uninitialized_fill7functorINS7_10device_ptrIiEEiEEEEvT0_T1_)
        /*00c8*/ 	.word	0x00000008


	//----- nvinfo : EIATTR_FRAME_SIZE
	.align		4
.L_78:
        /*00cc*/ 	.byte	0x04, 0x11
        /*00ce*/ 	.short	(.L_80 - .L_79)
	.align		4
.L_79:
        /*00d0*/ 	.word	index@(_ZN3cub18CUB_300001_SM_10006detail8for_each13static_kernelINS2_12policy_hub_t12policy_500_tEmN6thrust24THRUST_300001_SM_1000_NS8cuda_cub20__uninitialized_fill7functorINS7_10device_ptrIiEEiEEEEvT0_T1_)
        /*00d4*/ 	.word	0x00000000


	//----- nvinfo : EIATTR_REGCOUNT
	.align		4
.L_80:
        /*00d8*/ 	.byte	0x04, 0x2f
        /*00da*/ 	.short	(.L_82 - .L_81)
	.align		4
.L_81:
        /*00dc*/ 	.word	index@(_ZN3cub18CUB_300001_SM_10006detail10radix_sort31DeviceRadixSortSingleTileKernelINS1_5radix10policy_hubIiiyE10Policy1000ELNS0_9SortOrderE0EiiyNS1_21identity_decomposer_tEEEvPKT1_PSA_PKT2_PSE_T3_iiT4_)
        /*00e0*/ 	.word	0x00000099


	//----- nvinfo : EIATTR_FRAME_SIZE
	.align		4
.L_82:
        /*00e4*/ 	.byte	0x04, 0x11
        /*00e6*/ 	.short	(.L_84 - .L_83)
	.align		4
.L_83:
        /*00e8*/ 	.word	index@(_ZN3cub18CUB_300001_SM_10006detail10radix_sort31DeviceRadixSortSingleTileKernelINS1_5radix10policy_hubIiiyE10Policy1000ELNS0_9SortOrderE0EiiyNS1_21identity_decomposer_tEEEvPKT1_PSA_PKT2_PSE_T3_iiT4_)
        /*00ec*/ 	.word	0x00000000


	//----- nvinfo : EIATTR_REGCOUNT
	.align		4
.L_84:
        /*00f0*/ 	.byte	0x04, 0x2f
        /*00f2*/ 	.short	(.L_86 - .L_85)
	.align		4
.L_85:
        /*00f4*/ 	.word	index@(_ZN3cub18CUB_300001_SM_10006detail10radix_sort30DeviceRadixSortHistogramKernelINS1_5radix10policy_hubIiiyE10Policy1000ELNS0_9SortOrderE0EiyNS1_21identity_decomposer_tEEEvPT2_PKT1_SA_iiT3_)
        /*00f8*/ 	.word	0x00000020


	//----- nvinfo : EIATTR_FRAME_SIZE
	.align		4
.L_86:
        /*00fc*/ 	.byte	0x04, 0x11
        /*00fe*/ 	.short	(.L_88 - .L_87)
	.align		4
.L_87:
        /*0100*/ 	.word	index@(_ZN3cub18CUB_300001_SM_10006detail10radix_sort30DeviceRadixSortHistogramKernelINS1_5radix10policy_hubIiiyE10Policy1000ELNS0_9SortOrderE0EiyNS1_21identity_decomposer_tEEEvPT2_PKT1_SA_iiT3_)
        /*0104*/ 	.word	0x00000000


	//----- nvinfo : EIATTR_REGCOUNT
	.align		4
.L_88:
        /*0108*/ 	.byte	0x04, 0x2f
        /*010a*/ 	.short	(.L_90 - .L_89)
	.align		4
.L_89:
        /*010c*/ 	.word	index@(_ZN3cub18CUB_300001_SM_10006detail10radix_sort33DeviceRadixSortExclusiveSumKernelINS1_5radix10policy_hubIiiyE10Policy1000EyEEvPT0_)
        /*0110*/ 	.word	0x00000020


	//----- nvinfo : EIATTR_FRAME_SIZE
	.align		4
.L_90:
        /*0114*/ 	.byte	0x04, 0x11
        /*0116*/ 	.short	(.L_92 - .L_91)
	.align		4
.L_91:
        /*0118*/ 	.word	index@(_ZN3cub18CUB_300001_SM_10006detail10radix_sort33DeviceRadixSortExclusiveSumKernelINS1_5radix10policy_hubIiiyE10Policy1000EyEEvPT0_)
        /*011c*/ 	.word	0x00000000


	//----- nvinfo : EIATTR_REGCOUNT
	.align		4
.L_92:
        /*0120*/ 	.byte	0x04, 0x2f
        /*0122*/ 	.short	(.L_94 - .L_93)
	.align		4
.L_93:
        /*0124*/ 	.word	index@(_ZN3cub18CUB_300001_SM_10006detail10radix_sort29DeviceRadixSortOnesweepKernelINS1_5radix10policy_hubIiiyE10Policy1000ELNS0_9SortOrderE0EiiyiiNS1_21identity_decomposer_tEEEvPT5_SB_PT3_PKSC_PT1_PKSG_PT2_PKSK_T4_iiT6_)
        /*0128*/ 	.word	0x00000049


	//----- nvinfo : EIATTR_FRAME_SIZE
	.align		4
.L_94:
        /*012c*/ 	.byte	0x04, 0x11
        /*012e*/ 	.short	(.L_96 - .L_95)
	.align		4
.L_95:
        /*0130*/ 	.word	index@(_ZN3cub18CUB_300001_SM_10006detail10radix_sort29DeviceRadixSortOnesweepKernelINS1_5radix10policy_hubIiiyE10Policy1000ELNS0_9SortOrderE0EiiyiiNS1_21identity_decomposer_tEEEvPT5_SB_PT3_PKSC_PT1_PKSG_PT2_PKSK_T4_iiT6_)
        /*0134*/ 	.word	0x00000000


	//----- nvinfo : EIATTR_MIN_STACK_SIZE
	.align		4
.L_96:
        /*0138*/ 	.byte	0x04, 0x12
        /*013a*/ 	.short	(.L_98 - .L_97)
	.align		4
.L_97:
        /*013c*/ 	.word	index@(_ZN3cub18CUB_300001_SM_10006detail10radix_sort29DeviceRadixSortOnesweepKernelINS1_5radix10policy_hubIiiyE10Policy1000ELNS0_9SortOrderE0EiiyiiNS1_21identity_decomposer_tEEEvPT5_SB_PT3_PKSC_PT1_PKSG_PT2_PKSK_T4_iiT6_)
        /*0140*/ 	.word	0x00000000


	//----- nvinfo : EIATTR_MIN_STACK_SIZE
	.align		4
.L_98:
        /*0144*/ 	.byte	0x04, 0x12
        /*0146*/ 	.short	(.L_100 - .L_99)
	.align		4
.L_99:
        /*0148*/ 	.word	index@(_ZN3cub18CUB_300001_SM_10006detail10radix_sort33DeviceRadixSortExclusiveSumKernelINS1_5radix10policy_hubIiiyE10Policy1000EyEEvPT0_)
        /*014c*/ 	.word	0x00000000


	//----- nvinfo : EIATTR_MIN_STACK_SIZE
	.align		4
.L_100:
        /*0150*/ 	.byte	0x04, 0x12
        /*0152*/ 	.short	(.L_102 - .L_101)
	.align		4
.L_101:
        /*0154*/ 	.word	index@(_ZN3cub18CUB_300001_SM_10006detail10radix_sort30DeviceRadixSortHistogramKernelINS1_5radix10policy_hubIiiyE10Policy1000ELNS0_9SortOrderE0EiyNS1_21identity_decomposer_tEEEvPT2_PKT1_SA_iiT3_)
        /*0158*/ 	.word	0x00000000


	//----- nvinfo : EIATTR_MIN_STACK_SIZE
	.align		4
.L_102:
        /*015c*/ 	.byte	0x04, 0x12
        /*015e*/ 	.short	(.L_104 - .L_103)
	.align		4
.L_103:
        /*0160*/ 	.word	index@(_ZN3cub18CUB_300001_SM_10006detail10radix_sort31DeviceRadixSortSingleTileKernelINS1_5radix10policy_hubIiiyE10Policy1000ELNS0_9SortOrderE0EiiyNS1_21identity_decomposer_tEEEvPKT1_PSA_PKT2_PSE_T3_iiT4_)
        /*0164*/ 	.word	0x00000000


	//----- nvinfo : EIATTR_MIN_STACK_SIZE
	.align		4
.L_104:
        /*0168*/ 	.byte	0x04, 0x12
        /*016a*/ 	.short	(.L_106 - .L_105)
	.align		4
.L_105:
        /*016c*/ 	.word	index@(_ZN3cub18CUB_300001_SM_10006detail8for_each13static_kernelINS2_12policy_hub_t12policy_500_tEmN6thrust24THRUST_300001_SM_1000_NS8cuda_cub20__uninitialized_fill7functorINS7_10device_ptrIiEEiEEEEvT0_T1_)
        /*0170*/ 	.word	0x00000000


	//----- nvinfo : EIATTR_MIN_STACK_SIZE
	.align		4
.L_106:
        /*0174*/ 	.byte	0x04, 0x12
        /*0176*/ 	.short	(.L_108 - .L_107)
	.align		4
.L_107:
        /*0178*/ 	.word	index@(_ZN3cub18CUB_300001_SM_10006detail11EmptyKernelIvEEvv)
        /*017c*/ 	.word	0x00000000


	//----- nvinfo : EIATTR_MIN_STACK_SIZE
	.align		4
.L_108:
        /*0180*/ 	.byte	0x04, 0x12
        /*0182*/ 	.short	(.L_110 - .L_109)
	.align		4
.L_109:
        /*0184*/ 	.word	index@(_ZN6thrust24THRUST_300001_SM_1000_NS8cuda_cub4core6detail13_kernel_agentINS1_15__reduce_by_key16ReduceByKeyAgentINS0_6detail15normal_iteratorINS0_10device_ptrIiEEEESB_SB_SB_N4cuda3std3__48equal_toIiEENSE_4plusIiEEPllEEJSB_SB_SB_SB_SJ_N3cub18CUB_300001_SM_100024ReduceByKeyScanTileStateIilLb1EEESG_SI_llEEEvDpT0_)
        /*0188*/ 	.word	0x00000000


	//----- nvinfo : EIATTR_MIN_STACK_SIZE
	.align		4
.L_110:
        /*018c*/ 	.byte	0x04, 0x12
        /*018e*/ 	.short	(.L_112 - .L_111)
	.align		4
.L_111:
        /*0190*/ 	.word	index@(_ZN6thrust24THRUST_300001_SM_1000_NS8cuda_cub4core6detail13_kernel_agentINS1_15__reduce_by_key9InitAgentIN3cub18CUB_300001_SM_100024ReduceByKeyScanTileStateIilLb1EEElPlEEJSA_lSB_EEEvDpT0_)
        /*0194*/ 	.word	0x00000000


	//----- nvinfo : EIATTR_MIN_STACK_SIZE
	.align		4
.L_112:
        /*0198*/ 	.byte	0x04, 0x12
        /*019a*/ 	.short	(.L_114 - .L_113)
	.align		4
.L_113:
        /*019c*/ 	.word	index@(_ZN6thrust24THRUST_300001_SM_1000_NS8cuda_cub4core6detail13_kernel_agentINS1_15__reduce_by_key16ReduceByKeyAgentINS0_6detail15normal_iteratorINS0_10device_ptrIiEEEESB_SB_SB_N4cuda3std3__48equal_toIiEENSE_4plusIiEEPiiEEJSB_SB_SB_SB_SJ_N3cub18CUB_300001_SM_100024ReduceByKeyScanTileStateIiiLb1EEESG_SI_iiEEEvDpT0_)
        /*01a0*/ 	.word	0x00000000


	//----- nvinfo : EIATTR_MIN_STACK_SIZE
	.align		4
.L_114:
        /*01a4*/ 	.byte	0x04, 0x12
        /*01a6*/ 	.short	(.L_116 - .L_115)
	.align		4
.L_115:
        /*01a8*/ 	.word	index@(_ZN6thrust24THRUST_300001_SM_1000_NS8cuda_cub4core6detail13_kernel_agentINS1_15__reduce_by_key9InitAgentIN3cub18CUB_300001_SM_100024ReduceByKeyScanTileStateIiiLb1EEEiPiEEJSA_iSB_EEEvDpT0_)
        /*01ac*/ 	.word	0x00000000


	//----- nvinfo : EIATTR_MIN_STACK_SIZE
	.align		4
.L_116:
        /*01b0*/ 	.byte	0x04, 0x12
        /*01b2*/ 	.short	(.L_118 - .L_117)
	.align		4
.L_117:
        /*01b4*/ 	.word	index@(_Z15compact_resultsPiP8KeyValueiS_)
        /*01b8*/ 	.word	0x00000000


	//----- nvinfo : EIATTR_MIN_STACK_SIZE
	.align		4
.L_118:
        /*01bc*/ 	.byte	0x04, 0x12
        /*01be*/ 	.short	(.L_120 - .L_119)
	.align		4
.L_119:
        /*01c0*/ 	.word	index@(_Z13reduce_kernelP8KeyValueS0_Pii)
        /*01c4*/ 	.word	0x00000000


	//----- nvinfo : EIATTR_MIN_STACK_SIZE
	.align		4
.L_120:
        /*01c8*/ 	.byte	0x04, 0x12
        /*01ca*/ 	.short	(.L_122 - .L_121)
	.align		4
.L_121:
        /*01cc*/ 	.word	index@(_Z10map_kernelPiP8KeyValuei)
        /*01d0*/ 	.word	0x00000000
.L_122:


//--------------------- .nv.compat                --------------------------
	.section	.nv.compat,"",@"SHT_CUDA_COMPAT_INFO"
	.align	4
        /*0000*/ 	.byte	0x02, 0x09, 0x00, 0x00, 0x02, 0x02, 0x01, 0x00, 0x02, 0x05, 0x05, 0x00, 0x03, 0x07, 0x01, 0x01
        /*0010*/ 	.byte	0x02, 0x03, 0x00, 0x00, 0x02, 0x06, 0x01, 0x00, 0x04, 0x0b, 0x08, 0x00, 0x09, 0x00, 0x00, 0x00
        /*0020*/ 	.byte	0x00, 0x00, 0x00, 0x00


//--------------------- .nv.info._ZN3cub18CUB_300001_SM_10006detail10radix_sort29DeviceRadixSortOnesweepKernelINS1_5radix10policy_hubIiiyE10Policy1000ELNS0_9SortOrderE0EiiyiiNS1_21identity_decomposer_tEEEvPT5_SB_PT3_PKSC_PT1_PKSG_PT2_PKSK_T4_iiT6_ --------------------------
	.section	.nv.info._ZN3cub18CUB_300001_SM_10006detail10radix_sort29DeviceRadixSortOnesweepKernelINS1_5radix10policy_hubIiiyE10Policy1000ELNS0_9SortOrderE0EiiyiiNS1_21identity_decomposer_tEEEvPT5_SB_PT3_PKSC_PT1_PKSG_PT2_PKSK_T4_iiT6_,"",@"SHT_CUDA_INFO"
	.sectionflags	@""
	.align	4


	//----- nvinfo : EIATTR_CUDA_API_VERSION
	.align		4
        /*0000*/ 	.byte	0x04, 0x37
        /*0002*/ 	.short	(.L_124 - .L_123)
.L_123:
        /*0004*/ 	.word	0x00000082


	//----- nvinfo : EIATTR_KPARAM_INFO
	.align		4
.L_124:
        /*0008*/ 	.byte	0x04, 0x17
        /*000a*/ 	.short	(.L_126 - .L_125)
.L_125:
        /*000c*/ 	.word	0x00000000
        /*0010*/ 	.short	0x000b
        /*0012*/ 	.short	0x004c
        /*0014*/ 	.byte	0x00, 0xf0, 0x05, 0x00


	//----- nvinfo : EIATTR_KPARAM_INFO
	.align		4
.L_126:
        /*0018*/ 	.byte	0x04, 0x17
        /*001a*/ 	.short	(.L_128 - .L_127)
.L_127:
        /*001c*/ 	.word	0x00000000
        /*0020*/ 	.short	0x000a
        /*0022*/ 	.short	0x0048
        /*0024*/ 	.byte	0x00, 0xf0, 0x11, 0x00


	//----- nvinfo : EIATTR_KPARAM_INFO
	.align		4
.L_128:
        /*0028*/ 	.byte	0x04, 0x17
        /*002a*/ 	.short	(.L_130 - .L_129)
.L_129:
        /*002c*/ 	.word	0x00000000
        /*0030*/ 	.short	0x0009
        /*0032*/ 	.short	0x0044
        /*0034*/ 	.byte	0x00, 0xf0, 0x11, 0x00


	//----- nvinfo : EIATTR_KPARAM_INFO
	.align		4
.L_130:
        /*0038*/ 	.byte	0x04, 0x17
        /*003a*/ 	.short	(.L_132 - .L_131)
.L_131:
        /*003c*/ 	.word	0x00000000
        /*0040*/ 	.short	0x0008
        /*0042*/ 	.short	0x0040
        /*0044*/ 	.byte	0x00, 0xf0, 0x11, 0x00


	//----- nvinfo : EIATTR_KPARAM_INFO
	.align		4
.L_132:
        /*0048*/ 	.byte	0x04, 0x17
        /*004a*/ 	.short	(.L_134 - .L_133)
.L_133:
        /*004c*/ 	.word	0x00000000
        /*0050*/ 	.short	0x0007
        /*0052*/ 	.short	0x0038
        /*0054*/ 	.byte	0x00, 0xf5, 0x21, 0x00


	//----- nvinfo : EIATTR_KPARAM_INFO
	.align		4
.L_134:
        /*0058*/ 	.byte	0x04, 0x17
        /*005a*/ 	.short	(.L_136 - .L_135)
.L_135:
        /*005c*/ 	.word	0x00000000
        /*0060*/ 	.short	0x0006
        /*0062*/ 	.short	0x0030
        /*0064*/ 	.byte	0x00, 0xf5, 0x21, 0x00


	//----- nvinfo : EIATTR_KPARAM_INFO
	.align		4
.L_136:
        /*0068*/ 	.byte	0x04, 0x17
        /*006a*/ 	.short	(.L_138 - .L_137)
.L_137:
        /*006c*/ 	.word	0x00000000
        /*0070*/ 	.short	0x0005
        /*0072*/ 	.short	0x0028
        /*0074*/ 	.byte	0x00, 0xf5, 0x21, 0x00


	//----- nvinfo : EIATTR_KPARAM_INFO
	.align		4
.L_138:
        /*0078*/ 	.byte	0x04, 0x17
        /*007a*/ 	.short	(.L_140 - .L_139)
.L_139:
        /*007c*/ 	.word	0x00000000
        /*0080*/ 	.short	0x0004
        /*0082*/ 	.short	0x0020
        /*0084*/ 	.byte	0x00, 0xf5, 0x21, 0x00


	//----- nvinfo : EIATTR_KPARAM_INFO
	.align		4
.L_140:
        /*0088*/ 	.byte	0x04, 0x17
        /*008a*/ 	.short	(.L_142 - .L_141)
.L_141:
        /*008c*/ 	.word	0x00000000
        /*0090*/ 	.short	0x0003
        /*0092*/ 	.short	0x0018
        /*0094*/ 	.byte	0x00, 0xf5, 0x21, 0x00


	//----- nvinfo : EIATTR_KPARAM_INFO
	.align		4
.L_142:
        /*0098*/ 	.byte	0x04, 0x17
        /*009a*/ 	.short	(.L_144 - .L_143)
.L_143:
        /*009c*/ 	.word	0x00000000
        /*00a0*/ 	.short	0x0002
        /*00a2*/ 	.short	0x0010
        /*00a4*/ 	.byte	0x00, 0xf5, 0x21, 0x00


	//----- nvinfo : EIATTR_KPARAM_INFO
	.align		4
.L_144:
        /*00a8*/ 	.byte	0x04, 0x17
        /*00aa*/ 	.short	(.L_146 - .L_145)
.L_145:
        /*00ac*/ 	.word	0x00000000
        /*00b0*/ 	.short	0x0001
        /*00b2*/ 	.short	0x0008
        /*00b4*/ 	.byte	0x00, 0xf5, 0x21, 0x00


	//----- nvinfo : EIATTR_KPARAM_INFO
	.align		4
.L_146:
        /*00b8*/ 	.byte	0x04, 0x17
        /*00ba*/ 	.short	(.L_148 - .L_147)
.L_147:
        /*00bc*/ 	.word	0x00000000
        /*00c0*/ 	.short	0x0000
        /*00c2*/ 	.short	0x0000
        /*00c4*/ 	.byte	0x00, 0xf5, 0x21, 0x00


	//----- nvinfo : EIATTR_SPARSE_MMA_MASK
	.align		4
.L_148:
        /*00c8*/ 	.byte	0x03, 0x50
        /*00ca*/ 	.short	0x0000


	//----- nvinfo : EIATTR_MAXREG_COUNT
	.align		4
        /*00cc*/ 	.byte	0x03, 0x1b
        /*00ce*/ 	.short	0x00a8


	//----- nvinfo : EIATTR_NUM_BARRIERS
	.align		4
        /*00d0*/ 	.byte	0x02, 0x4c
        /*00d2*/ 	.byte	0x01
	.zero		1


	//----- nvinfo : EIATTR_MERCURY_ISA_VERSION
	.align		4
        /*00d4*/ 	.byte	0x03, 0x5f
        /*00d6*/ 	.short	0x0101


	//----- nvinfo : EIATTR_COOP_GROUP_MASK_REGIDS
	.align		4
        /*00d8*/ 	.byte	0x04, 0x29
        /*00da*/ 	.short	(.L_150 - .L_149)


	//   ....[0]....
.L_149:
        /*00dc*/ 	.word	0xffffffff


	//   ....[1]....
        /*00e0*/ 	.word	0x05000006


	//   ....[2]....
        /*00e4*/ 	.word	0xffffffff


	//   ....[3]....
        /*00e8*/ 	.word	0xffffffff


	//   ....[4]....
        /*00ec*/ 	.word	0xffffffff


	//   ....[5]....
        /*00f0*/ 	.word	0xffffffff


	//   ....[6]....
        /*00f4*/ 	.word	0xffffffff


	//   ....[7]....
        /*00f8*/ 	.word	0xffffffff


	//   ....[8]....
        /*00fc*/ 	.word	0xffffffff


	//   ....[9]....
        /*0100*/ 	.word	0xffffffff


	//   ....[10]....
        /*0104*/ 	.word	0xffffffff


	//   ....[11]....
        /*0108*/ 	.word	0xffffffff


	//   ....[12]....
        /*010c*/ 	.word	0xffffffff


	//   ....[13]....
        /*0110*/ 	.word	0xffffffff


	//   ....[14]....
        /*0114*/ 	.word	0xffffffff


	//   ....[15]....
        /*0118*/ 	.word	0xffffffff


	//   ....[16]....
        /*011c*/ 	.word	0xffffffff


	//   ....[17]....
        /*0120*/ 	.word	0xffffffff


	//   ....[18]....
        /*0124*/ 	.word	0xffffffff


	//   ....[19]....
        /*0128*/ 	.word	0xffffffff


	//   ....[20]....
        /*012c*/ 	.word	0xffffffff


	//   ....[21]....
        /*0130*/ 	.word	0xffffffff


	//   ....[22]....
        /*0134*/ 	.word	0xffffffff


	//   ....[23]....
        /*0138*/ 	.word	0xffffffff


	//   ....[24]....
        /*013c*/ 	.word	0xffffffff


	//   ....[25]....
        /*0140*/ 	.word	0xffffffff


	//   ....[26]....
        /*0144*/ 	.word	0xffffffff


	//   ....[27]....
        /*0148*/ 	.word	0xffffffff


	//   ....[28]....
        /*014c*/ 	.word	0xffffffff


	//   ....[29]....
        /*0150*/ 	.word	0xffffffff


	//   ....[30]....
        /*0154*/ 	.word	0xffffffff


	//   ....[31]....
        /*0158*/ 	.word	0xffffffff


	//   ....[32]....
        /*015c*/ 	.word	0xffffffff


	//   ....[33]....
        /*0160*/ 	.word	0xffffffff


	//   ....[34]....
        /*0164*/ 	.word	0xffffffff


	//   ....[35]....
        /*0168*/ 	.word	0xffffffff


	//   ....[36]....
        /*016c*/ 	.word	0xffffffff


	//   ....[37]....
        /*0170*/ 	.word	0xffffffff


	//   ....[38]....
        /*0174*/ 	.word	0xffffffff


	//   ....[39]....
        /*0178*/ 	.word	0xffffffff


	//   ....[40]....
        /*017c*/ 	.word	0xffffffff


	//   ....[41]....
        /*0180*/ 	.word	0xffffffff


	//   ....[42]....
        /*0184*/ 	.word	0xffffffff


	//   ....[43]....
        /*0188*/ 	.word	0xffffffff


	//   ....[44]....
        /*018c*/ 	.word	0xffffffff


	//   ....[45]....
        /*0190*/ 	.word	0xffffffff


	//   ....[46]....
        /*0194*/ 	.word	0xffffffff


	//   ....[47]....
        /*0198*/ 	.word	0xffffffff


	//   ....[48]....
        /*019c*/ 	.word	0xffffffff


	//   ....[49]....
        /*01a0*/ 	.word	0xffffffff


	//   ....[50]....
        /*01a4*/ 	.word	0xffffffff


	//   ....[51]....
        /*01a8*/ 	.word	0xffffffff


	//   ....[52]....
        /*01ac*/ 	.word	0xffffffff


	//   ....[53]....
        /*01b0*/ 	.word	0xffffffff


	//   ....[54]....
        /*01b4*/ 	.word	0xffffffff


	//   ....[55]....
        /*01b8*/ 	.word	0xffffffff


	//   ....[56]....
        /*01bc*/ 	.word	0xffffffff


	//   ....[57]....
        /*01c0*/ 	.word	0xffffffff


	//   ....[58]....
        /*01c4*/ 	.word	0xffffffff


	//   ....[59]....
        /*01c8*/ 	.word	0xffffffff


	//   ....[60]....
        /*01cc*/ 	.word	0xffffffff


	//   ....[61]....
        /*01d0*/ 	.word	0xffffffff


	//   ....[62]....
        /*01d4*/ 	.word	0xffffffff


	//   ....[63]....
        /*01d8*/ 	.word	0xffffffff


	//   ....[64]....
        /*01dc*/ 	.word	0xffffffff


	//   ....[65]....
        /*01e0*/ 	.word	0xffffffff


	//   ....[66]....
        /*01e4*/ 	.word	0xffffffff


	//   ....[67]....
        /*01e8*/ 	.word	0xffffffff


	//   ....[68]....
        /*01ec*/ 	.word	0xffffffff


	//   ....[69]....
        /*01f0*/ 	.word	0xffffffff


	//   ....[70]....
        /*01f4*/ 	.word	0xffffffff


	//   ....[71]....
        /*01f8*/ 	.word	0xffffffff


	//   ....[72]....
        /*01fc*/ 	.word	0xffffffff


	//   ....[73]....
        /*0200*/ 	.word	0xffffffff


	//   ....[74]....
        /*0204*/ 	.word	0xffffffff


	//   ....[75]....
        /*0208*/ 	.word	0xffffffff


	//   ....[76]....
        /*020c*/ 	.word	0xffffffff


	//   ....[77]....
        /*0210*/ 	.word	0xffffffff


	//   ....[78]....
        /*0214*/ 	.word	0xffffffff


	//   ....[79]....
        /*0218*/ 	.word	0xffffffff


	//   ....[80]....
        /*021c*/ 	.word	0xffffffff


	//   ....[81]....
        /*0220*/ 	.word	0xffffffff


	//   ....[82]....
        /*0224*/ 	.word	0xffffffff


	//   ....[83]....
        /*0228*/ 	.word	0xffffffff


	//   ....[84]....
        /*022c*/ 	.word	0xffffffff


	//   ....[85]....
        /*0230*/ 	.word	0xffffffff


	//   ....[86]....
        /*0234*/ 	.word	0xffffffff


	//   ....[87]....
        /*0238*/ 	.word	0xffffffff


	//   ....[88]....
        /*023c*/ 	.word	0xffffffff


	//   ....[89]....
        /*0240*/ 	.word	0xffffffff


	//   ....[90]....
        /*0244*/ 	.word	0xffffffff


	//   ....[91]....
        /*0248*/ 	.word	0xffffffff


	//   ....[92]....
        /*024c*/ 	.word	0xffffffff


	//   ....[93]....
        /*0250*/ 	.word	0xffffffff


	//   ....[94]....
        /*0254*/ 	.word	0xffffffff


	//   ....[95]....
        /*0258*/ 	.word	0xffffffff


	//   ....[96]....
        /*025c*/ 	.word	0xffffffff


	//   ....[97]....
        /*0260*/ 	.word	0xffffffff


	//   ....[98]....
        /*0264*/ 	.word	0xffffffff


	//   ....[99]....
        /*0268*/ 	.word	0xffffffff


	//   ....[100]....
        /*026c*/ 	.word	0xffffffff


	//   ....[101]....
        /*0270*/ 	.word	0xffffffff


	//   ....[102]....
        /*0274*/ 	.word	0xffffffff


	//   ....[103]....
        /*0278*/ 	.word	0xffffffff


	//   ....[104]....
        /*027c*/ 	.word	0xffffffff


	//   ....[105]....
        /*0280*/ 	.word	0xffffffff


	//   ....[106]....
        /*0284*/ 	.word	0xffffffff


	//   ....[107]....
        /*0288*/ 	.word	0xffffffff


	//   ....[108]....
        /*028c*/ 	.word	0xffffffff


	//   ....[109]....
        /*0290*/ 	.word	0xffffffff


	//   ....[110]....
        /*0294*/ 	.word	0xffffffff


	//   ....[111]....
        /*0298*/ 	.word	0xffffffff


	//   ....[112]....
        /*029c*/ 	.word	0xffffffff


	//   ....[113]....
        /*02a0*/ 	.word	0xffffffff


	//   ....[114]....
        /*02a4*/ 	.word	0xffffffff


	//   ....[115]....
        /*02a8*/ 	.word	0xffffffff


	//   ....[116]....
        /*02ac*/ 	.word	0xffffffff


	//   ....[117]....
        /*02b0*/ 	.word	0xffffffff


	//   ....[118]....
        /*02b4*/ 	.word	0xffffffff


	//   ....[119]....
        /*02b8*/ 	.word	0xffffffff


	//   ....[120]....
        /*02bc*/ 	.word	0xffffffff


	//   ....[121]....
        /*02c0*/ 	.word	0xffffffff


	//   ....[122]....
        /*02c4*/ 	.word	0xffffffff


	//   ....[123]....
        /*02c8*/ 	.word	0xffffffff


	//   ....[124]....
        /*02cc*/ 	.word	0xffffffff


	//   ....[125]....
        /*02d0*/ 	.word	0xffffffff


	//   ....[126]....
        /*02d4*/ 	.word	0xffffffff


	//   ....[127]....
        /*02d8*/ 	.word	0xffffffff


	//   ....[128]....
        /*02dc*/ 	.word	0xffffffff


	//   ....[129]....
        /*02e0*/ 	.word	0xffffffff


	//   ....[130]....
        /*02e4*/ 	.word	0xffffffff


	//   ....[131]....
        /*02e8*/ 	.word	0xffffffff


	//   ....[132]....
        /*02ec*/ 	.word	0xffffffff


	//   ....[133]....
        /*02f0*/ 	.word	0xffffffff


	//   ....[134]....
        /*02f4*/ 	.word	0xffffffff


	//   ....[135]....
        /*02f8*/ 	.word	0xffffffff


	//   ....[136]....
        /*02fc*/ 	.word	0xffffffff


	//   ....[137]....
        /*0300*/ 	.word	0xffffffff


	//   ....[138]....
        /*0304*/ 	.word	0xffffffff


	//   ....[139]....
        /*0308*/ 	.word	0xffffffff


	//   ....[140]....
        /*030c*/ 	.word	0xffffffff


	//   ....[141]....
        /*0310*/ 	.word	0xffffffff


	//   ....[142]....
        /*0314*/ 	.word	0xffffffff


	//   ....[143]....
        /*0318*/ 	.word	0xffffffff


	//   ....[144]....
        /*031c*/ 	.word	0xffffffff


	//   ....[145]....
        /*0320*/ 	.word	0xffffffff


	//   ....[146]....
        /*0324*/ 	.word	0xffffffff


	//   ....[147]....
        /*0328*/ 	.word	0xffffffff


	//   ....[148]....
        /*032c*/ 	.word	0xffffffff


	//   ....[149]....
        /*0330*/ 	.word	0xffffffff


	//   ....[150]....
        /*0334*/ 	.word	0xffffffff


	//   ....[151]....
        /*0338*/ 	.word	0xffffffff


	//   ....[152]....
        /*033c*/ 	.word	0xffffffff


	//   ....[153]....
        /*0340*/ 	.word	0xffffffff


	//   ....[154]....
        /*0344*/ 	.word	0xffffffff


	//   ....[155]....
        /*0348*/ 	.word	0xffffffff


	//   ....[156]....
        /*034c*/ 	.word	0xffffffff


	//   ....[157]....
        /*0350*/ 	.word	0xffffffff


	//   ....[158]....
        /*0354*/ 	.word	0xffffffff


	//   ....[159]....
        /*0358*/ 	.word	0xffffffff


	//   ....[160]....
        /*035c*/ 	.word	0x05000006


	//   ....[161]....
        /*0360*/ 	.word	0xffffffff


	//   ....[162]....
        /*0364*/ 	.word	0xffffffff


	//   ....[163]....
        /*0368*/ 	.word	0xffffffff


	//   ....[164]....
        /*036c*/ 	.word	0xffffffff


	//   ....[165]....
        /*0370*/ 	.word	0xffffffff


	//   ....[166]....
        /*0374*/ 	.word	0xffffffff


	//   ....[167]....
        /*0378*/ 	.word	0xffffffff


	//   ....[168]....
        /*037c*/ 	.word	0xffffffff


	//   ....[169]....
        /*0380*/ 	.word	0xffffffff


	//   ....[170]....
        /*0384*/ 	.word	0xffffffff


	//   ....[171]....
        /*0388*/ 	.word	0xffffffff


	//   ....[172]....
        /*038c*/ 	.word	0xffffffff


	//   ....[173]....
        /*0390*/ 	.word	0xffffffff


	//   ....[174]....
        /*0394*/ 	.word	0xffffffff


	//   ....[175]....
        /*0398*/ 	.word	0xffffffff


	//   ....[176]....
        /*039c*/ 	.word	0xffffffff


	//   ....[177]....
        /*03a0*/ 	.word	0xffffffff


	//   ....[178]....
        /*03a4*/ 	.word	0xffffffff


	//   ....[179]....
        /*03a8*/ 	.word	0xffffffff


	//   ....[180]....
        /*03ac*/ 	.word	0xffffffff


	//   ....[181]....
        /*03b0*/ 	.word	0xffffffff


	//   ....[182]....
        /*03b4*/ 	.word	0xffffffff


	//   ....[183]....
        /*03b8*/ 	.word	0xffffffff


	//   ....[184]....
        /*03bc*/ 	.word	0xffffffff


	//   ....[185]....
        /*03c0*/ 	.word	0xffffffff


	//   ....[186]....
        /*03c4*/ 	.word	0xffffffff


	//   ....[187]....
        /*03c8*/ 	.word	0xffffffff


	//   ....[188]....
        /*03cc*/ 	.word	0xffffffff


	//   ....[189]....
        /*03d0*/ 	.word	0xffffffff


	//   ....[190]....
        /*03d4*/ 	.word	0xffffffff


	//   ....[191]....
        /*03d8*/ 	.word	0xffffffff


	//   ....[192]....
        /*03dc*/ 	.word	0xffffffff


	//   ....[193]....
        /*03e0*/ 	.word	0xffffffff


	//   ....[194]....
        /*03e4*/ 	.word	0xffffffff


	//   ....[195]....
        /*03e8*/ 	.word	0xffffffff


	//   ....[196]....
        /*03ec*/ 	.word	0xffffffff


	//   ....[197]....
        /*03f0*/ 	.word	0xffffffff


	//   ....[198]....
        /*03f4*/ 	.word	0xffffffff


	//   ....[199]....
        /*03f8*/ 	.word	0xffffffff


	//   ....[200]....
        /*03fc*/ 	.word	0xffffffff


	//   ....[201]....
        /*0400*/ 	.word	0xffffffff


	//   ....[202]....
        /*0404*/ 	.word	0xffffffff


	//   ....[203]....
        /*0408*/ 	.word	0xffffffff


	//   ....[204]....
        /*040c*/ 	.word	0xffffffff


	//   ....[205]....
        /*0410*/ 	.word	0xffffffff


	//   ....[206]....
        /*0414*/ 	.word	0xffffffff


	//   ....[207]....
        /*0418*/ 	.word	0xffffffff


	//   ....[208]....
        /*041c*/ 	.word	0xffffffff


	//   ....[209]....
        /*0420*/ 	.word	0xffffffff


	//   ....[210]....
        /*0424*/ 	.word	0xffffffff


	//   ....[211]....
        /*0428*/ 	.word	0xffffffff


	//   ....[212]....
        /*042c*/ 	.word	0xffffffff


	//   ....[213]....
        /*0430*/ 	.word	0xffffffff


	//   ....[214]....
        /*0434*/ 	.word	0xffffffff


	//   ....[215]....
        /*0438*/ 	.word	0xffffffff


	//   ....[216]....
        /*043c*/ 	.word	0xffffffff


	//   ....[217]....
        /*0440*/ 	.word	0xffffffff


	//   ....[218]....
        /*0444*/ 	.word	0xffffffff


	//   ....[219]....
        /*0448*/ 	.word	0xffffffff


	//   ....[220]....
        /*044c*/ 	.word	0xffffffff


	//   ....[221]....
        /*0450*/ 	.word	0xffffffff


	//   ....[222]....
        /*0454*/ 	.word	0xffffffff


	//   ....[223]....
        /*0458*/ 	.word	0xffffffff


	//   ....[224]....
        /*045c*/ 	.word	0xffffffff


	//   ....[225]....
        /*0460*/ 	.word	0xffffffff


	//   ....[226]....
        /*0464*/ 	.word	0xffffffff


	//   ....[227]....
        /*0468*/ 	.word	0xffffffff


	//   ....[228]....
        /*046c*/ 	.word	0xffffffff


	//   ....[229]....
        /*0470*/ 	.word	0x0500002f


	//   ....[230]....
        /*0474*/ 	.word	0x0500002f


	//   ....[231]....
        /*0478*/ 	.word	0x0500002f


	//   ....[232]....
        /*047c*/ 	.word	0x0500002f


	//   ....[233]....
        /*0480*/ 	.word	0x0500002f


	//----- nvinfo : EIATTR_COOP_GROUP_INSTR_OFFSETS
	.align		4
.L_150:
        /*0484*/ 	.byte	0x04, 0x28
        /*0486*/ 	.short	(.L_152 - .L_151)


	//   ....[0]....
.L_151:
        /*0488*/ 	.word	0x00000e40


	//   ....[1]....
        /*048c*/ 	.word	0x00001890


	//   ....[2]....
        /*0490*/ 	.word	0x00002ad0


	//   ....[3]....
        /*0494*/ 	.word	0x00002af0


	//   ....[4]....
        /*0498*/ 	.word	0x00002b10


	//   ....[5]....
        /*049c*/ 	.word	0x00002b30


	//   ....[6]....
        /*04a0*/ 	.word	0x00002b50


	//   ....[7]....
        /*04a4*/ 	.word	0x00003000


	//   ....[8]....
        /*04a8*/ 	.word	0x00003010


	//   ....[9]....
        /*04ac*/ 	.word	0x00003030


	//   ....[10]....
        /*04b0*/ 	.word	0x00003050


	//   ....[11]....
        /*04b4*/ 	.word	0x000030a0


	//   ....[12]....
        /*04b8*/ 	.word	0x000030d0


	//   ....[13]....
        /*04bc*/ 	.word	0x00003120


	//   ....[14]....
        /*04c0*/ 	.word	0x00003160


	//   ....[15]....
        /*04c4*/ 	.word	0x00003250


	//   ....[16]....
        /*04c8*/ 	.word	0x00003280


	//   ....[17]....
        /*04cc*/ 	.word	0x00003290


	//   ....[18]....
        /*04d0*/ 	.word	0x000032b0


	//   ....[19]....
        /*04d4*/ 	.word	0x000032f0


	//   ....[20]....
        /*04d8*/ 	.word	0x00003320


	//   ....[21]....
        /*04dc*/ 	.word	0x00003360


	//   ....[22]....
        /*04e0*/ 	.word	0x00003380


	//   ....[23]....
        /*04e4*/ 	.word	0x000033a0


	//   ....[24]....
        /*04e8*/ 	.word	0x00003490


	//   ....[25]....
        /*04ec*/ 	.word	0x000034c0


	//   ....[26]....
        /*04f0*/ 	.word	0x000034d0


	//   ....[27]....
        /*04f4*/ 	.word	0x000034f0


	//   ....[28]....
        /*04f8*/ 	.word	0x00003530


	//   ....[29]....
        /*04fc*/ 	.word	0x00003560


	//   ....[30]....
        /*0500*/ 	.word	0x000035a0


	//   ....[31]....
        /*0504*/ 	.word	0x000035c0


	//   ....[32]....
        /*0508*/ 	.word	0x000035e0


	//   ....[33]....
        /*050c*/ 	.word	0x000036d0


	//   ....[34]....
        /*0510*/ 	.word	0x00003700


	//   ....[35]....
        /*0514*/ 	.word	0x00003710


	//   ....[36]....
        /*0518*/ 	.word	0x00003730


	//   ....[37]....
        /*051c*/ 	.word	0x00003770


	//   ....[38]....
        /*0520*/ 	.word	0x000037a0


	//   ....[39]....
        /*0524*/ 	.word	0x000037e0


	//   ....[40]....
        /*0528*/ 	.word	0x00003800


	//   ....[41]....
        /*052c*/ 	.word	0x00003820


	//   ....[42]....
        /*0530*/ 	.word	0x00003930


	//   ....[43]....
        /*0534*/ 	.word	0x00003960


	//   ....[44]....
        /*0538*/ 	.word	0x00003970


	//   ....[45]....
        /*053c*/ 	.word	0x00003990


	//   ....[46]....
        /*0540*/ 	.word	0x000039d0


	//   ....[47]....
        /*0544*/ 	.word	0x00003a00


	//   ....[48]....
        /*0548*/ 	.word	0x00003a40


	//   ....[49]....
        /*054c*/ 	.word	0x00003a60


	//   ....[50]....
        /*0550*/ 	.word	0x00003a80


	//   ....[51]....
        /*0554*/ 	.word	0x00003b90


	//   ....[52]....
        /*0558*/ 	.word	0x00003bc0


	//   ....[53]....
        /*055c*/ 	.word	0x00003bd0


	//   ....[54]....
        /*0560*/ 	.word	0x00003bf0


	//   ....[55]....
        /*0564*/ 	.word	0x00003c30


	//   ....[56]....
        /*0568*/ 	.word	0x00003c60


	//   ....[57]....
        /*056c*/ 	.word	0x00003ca0


	//   ....[58]....
        /*0570*/ 	.word	0x00003cc0


	//   ....[59]....
        /*0574*/ 	.word	0x00003ce0


	//   ....[60]....
        /*0578*/ 	.word	0x00003df0


	//   ....[61]....
        /*057c*/ 	.word	0x00003e20


	//   ....[62]....
        /*0580*/ 	.word	0x00003e30


	//   ....[63]....
        /*0584*/ 	.word	0x00003e50


	//   ....[64]....
        /*0588*/ 	.word	0x00003e90


	//   ....[65]....
        /*058c*/ 	.word	0x00003ec0


	//   ....[66]....
        /*0590*/ 	.word	0x00003f00


	//   ....[67]....
        /*0594*/ 	.word	0x00003f20


	//   ....[68]....
        /*0598*/ 	.word	0x00003f40


	//   ....[69]....
        /*059c*/ 	.word	0x00004050


	//   ....[70]....
        /*05a0*/ 	.word	0x00004080


	//   ....[71]....
        /*05a4*/ 	.word	0x00004090


	//   ....[72]....
        /*05a8*/ 	.word	0x000040b0


	//   ....[73]....
        /*05ac*/ 	.word	0x000040f0


	//   ....[74]....
        /*05b0*/ 	.word	0x00004120


	//   ....[75]....
        /*05b4*/ 	.word	0x00004160


	//   ....[76]....
        /*05b8*/ 	.word	0x00004180


	//   ....[77]....
        /*05bc*/ 	.word	0x000041a0


	//   ....[78]....
        /*05c0*/ 	.word	0x000042b0


	//   ....[79]....
        /*05c4*/ 	.word	0x00004300


	//   ....[80]....
        /*05c8*/ 	.word	0x00004310


	//   ....[81]....
        /*05cc*/ 	.word	0x00004330


	//   ....[82]....
        /*05d0*/ 	.word	0x00004370


	//   ....[83]....
        /*05d4*/ 	.word	0x000043a0


	//   ....[84]....
        /*05d8*/ 	.word	0x000043e0


	//   ....[85]....
        /*05dc*/ 	.word	0x00004400


	//   ....[86]....
        /*05e0*/ 	.word	0x00004420


	//   ....[87]....
        /*05e4*/ 	.word	0x00004510


	//   ....[88]....
        /*05e8*/ 	.word	0x00004560


	//   ....[89]....
        /*05ec*/ 	.word	0x00004570


	//   ....[90]....
        /*05f0*/ 	.word	0x000045a0


	//   ....[91]....
        /*05f4*/ 	.word	0x000045c0


	//   ....[92]....
        /*05f8*/ 	.word	0x00004610


	//   ....[93]....
        /*05fc*/ 	.word	0x00004630


	//   ....[94]....
        /*0600*/ 	.word	0x00004670


	//   ....[95]....
        /*0604*/ 	.word	0x00004690


	//   ....[96]....
        /*0608*/ 	.word	0x00004770


	//   ....[97]....
        /*060c*/ 	.word	0x000047c0


	//   ....[98]....
        /*0610*/ 	.word	0x000047d0


	//   ....[99]....
        /*0614*/ 	.word	0x00004820


	//   ....[100]....
        /*0618*/ 	.word	0x00004850


	//   ....[101]....
        /*061c*/ 	.word	0x00004880


	//   ....[102]....
        /*0620*/ 	.word	0x000048b0


	//   ....[103]....
        /*0624*/ 	.word	0x000048e0


	//   ....[104]....
        /*0628*/ 	.word	0x00004910


	//   ....[105]....
        /*062c*/ 	.word	0x000049d0


	//   ....[106]....
        /*0630*/ 	.word	0x00004a20


	//   ....[107]....
        /*0634*/ 	.word	0x00004a30


	//   ....[108]....
        /*0638*/ 	.word	0x00004a80


	//   ....[109]....
        /*063c*/ 	.word	0x00004ab0


	//   ....[110]....
        /*0640*/ 	.word	0x00004ae0


	//   ....[111]....
        /*0644*/ 	.word	0x00004b10


	//   ....[112]....
        /*0648*/ 	.word	0x00004b40


	//   ....[113]....
        /*064c*/ 	.word	0x00004b70


	//   ....[114]....
        /*0650*/ 	.word	0x00004c60


	//   ....[115]....
        /*0654*/ 	.word	0x00004c80


	//   ....[116]....
        /*0658*/ 	.word	0x00004c90


	//   ....[117]....
        /*065c*/ 	.word	0x00004ce0


	//   ....[118]....
        /*0660*/ 	.word	0x00004d10


	//   ....[119]....
        /*0664*/ 	.word	0x00004d40


	//   ....[120]....
        /*0668*/ 	.word	0x00004d70


	//   ....[121]....
        /*066c*/ 	.word	0x00004da0


	//   ....[122]....
        /*0670*/ 	.word	0x00004dd0


	//   ....[123]....
        /*0674*/ 	.word	0x00004ec0


	//   ....[124]....
        /*0678*/ 	.word	0x00004f00


	//   ....[125]....
        /*067c*/ 	.word	0x00004f10


	//   ....[126]....
        /*0680*/ 	.word	0x00004f60


	//   ....[127]....
        /*0684*/ 	.word	0x00004f90


	//   ....[128]....
        /*0688*/ 	.word	0x00004fc0


	//   ....[129]....
        /*068c*/ 	.word	0x00004ff0


	//   ....[130]....
        /*0690*/ 	.word	0x00005020


	//   ....[131]....
        /*0694*/ 	.word	0x00005050


	//   ....[132]....
        /*0698*/ 	.word	0x00005140


	//   ....[133]....
        /*069c*/ 	.word	0x00005170


	//   ....[134]....
        /*06a0*/ 	.word	0x00005180


	//   ....[135]....
        /*06a4*/ 	.word	0x000051d0


	//   ....[136]....
        /*06a8*/ 	.word	0x00005200


	//   ....[137]....
        /*06ac*/ 	.word	0x00005230


	//   ....[138]....
        /*06b0*/ 	.word	0x00005260


	//   ....[139]....
        /*06b4*/ 	.word	0x00005290


	//   ....[140]....
        /*06b8*/ 	.word	0x000052c0


	//   ....[141]....
        /*06bc*/ 	.word	0x000053e0


	//   ....[142]....
        /*06c0*/ 	.word	0x000053f0


	//   ....[143]....
        /*06c4*/ 	.word	0x00005440


	//   ....[144]....
        /*06c8*/ 	.word	0x00005470


	//   ....[145]....
        /*06cc*/ 	.word	0x000054a0


	//   ....[146]....
        /*06d0*/ 	.word	0x000054d0


	//   ....[147]....
        /*06d4*/ 	.word	0x00005500


	//   ....[148]....
        /*06d8*/ 	.word	0x00005530


	//   ....[149]....
        /*06dc*/ 	.word	0x00005560


	//   ....[150]....
        /*06e0*/ 	.word	0x00005600


	//   ....[151]....
        /*06e4*/ 	.word	0x00005620


	//   ....[152]....
        /*06e8*/ 	.word	0x00005630


	//   ....[153]....
        /*06ec*/ 	.word	0x00005680


	//   ....[154]....
        /*06f0*/ 	.word	0x000056b0


	//   ....[155]....
        /*06f4*/ 	.word	0x000056e0


	//   ....[156]....
        /*06f8*/ 	.word	0x00005710


	//   ....[157]....
        /*06fc*/ 	.word	0x00005740


	//   ....[158]....
        /*0700*/ 	.word	0x00005770


	//   ....[159]....
        /*0704*/ 	.word	0x000058a0


	//   ....[160]....
        /*0708*/ 	.word	0x00005d40


	//   ....[161]....
        /*070c*/ 	.word	0x00006070


	//   ....[162]....
        /*0710*/ 	.word	0x00006130


	//   ....[163]....
        /*0714*/ 	.word	0x000061f0


	//   ....[164]....
        /*0718*/ 	.word	0x000062b0


	//   ....[165]....
        /*071c*/ 	.word	0x00006370


	//   ....[166]....
        /*0720*/ 	.word	0x00006430


	//   ....[167]....
        /*0724*/ 	.word	0x000064f0


	//   ....[168]....
        /*0728*/ 	.word	0x000065b0


	//   ....[169]....
        /*072c*/ 	.word	0x00006670


	//   ....[170]....
        /*0730*/ 	.word	0x00006730


	//   ....[171]....
        /*0734*/ 	.word	0x000067f0


	//   ....[172]....
        /*0738*/ 	.word	0x000068b0


	//   ....[173]....
        /*073c*/ 	.word	0x00006970


	//   ....[174]....
        /*0740*/ 	.word	0x00006a30


	//   ....[175]....
        /*0744*/ 	.word	0x00006af0


	//   ....[176]....
        /*0748*/ 	.word	0x00006bb0


	//   ....[177]....
        /*074c*/ 	.word	0x00006c70


	//   ....[178]....
        /*0750*/ 	.word	0x00006e60


	//   ....[179]....
        /*0754*/ 	.word	0x00006f90


	//   ....[180]....
        /*0758*/ 	.word	0x000070c0


	//   ....[181]....
        /*075c*/ 	.word	0x000071f0


	//   ....[182]....
        /*0760*/ 	.word	0x00007320


	//   ....[183]....
        /*0764*/ 	.word	0x00007450


	//   ....[184]....
        /*0768*/ 	.word	0x00007580


	//   ....[185]....
        /*076c*/ 	.word	0x000076b0


	//   ....[186]....
        /*0770*/ 	.word	0x000077e0


	//   ....[187]....
        /*0774*/ 	.word	0x00007910


	//   ....[188]....
        /*0778*/ 	.word	0x00007a40


	//   ....[189]....
        /*077c*/ 	.word	0x00007b60


	//   ....[190]....
        /*0780*/ 	.word	0x00007c70


	//   ....[191]....
        /*0784*/ 	.word	0x00007d80


	//   ....[192]....
        /*0788*/ 	.word	0x00007e90


	//   ....[193]....
        /*078c*/ 	.word	0x00007fa0


	//   ....[194]....
        /*0790*/ 	.word	0x000080b0


	//   ....[195]....
        /*0794*/ 	.word	0x00008eb0


	//   ....[196]....
        /*0798*/ 	.word	0x00008f40


	//   ....[197]....
        /*079c*/ 	.word	0x00008fc0


	//   ....[198]....
        /*07a0*/ 	.word	0x00009050


	//   ....[199]....
        /*07a4*/ 	.word	0x000090d0


	//   ....[200]....
        /*07a8*/ 	.word	0x00009160


	//   ....[201]....
        /*07ac*/ 	.word	0x000091e0


	//   ....[202]....
        /*07b0*/ 	.word	0x00009270


	//   ....[203]....
        /*07b4*/ 	.word	0x000092f0


	//   ....[204]....
        /*07b8*/ 	.word	0x00009380


	//   ....[205]....
        /*07bc*/ 	.word	0x00009400


	//   ....[206]....
        /*07c0*/ 	.word	0x00009490


	//   ....[207]....
        /*07c4*/ 	.word	0x00009510


	//   ....[208]....
        /*07c8*/ 	.word	0x000095a0


	//   ....[209]....
        /*07cc*/ 	.word	0x00009620


	//   ....[210]....
        /*07d0*/ 	.word	0x000096b0


	//   ....[211]....
        /*07d4*/ 	.word	0x00009730


	//   ....[212]....
        /*07d8*/ 	.word	0x00009890


	//   ....[213]....
        /*07dc*/ 	.word	0x00009960


	//   ....[214]....
        /*07e0*/ 	.word	0x00009a10


	//   ....[215]....
        /*07e4*/ 	.word	0x00009ad0


	//   ....[216]....
        /*07e8*/ 	.word	0x00009b80


	//   ....[217]....
        /*07ec*/ 	.word	0x00009c40


	//   ....[218]....
        /*07f0*/ 	.word	0x00009cf0


	//   ....[219]....
        /*07f4*/ 	.word	0x00009db0


	//   ....[220]....
        /*07f8*/ 	.word	0x00009e60


	//   ....[221]....
        /*07fc*/ 	.word	0x00009f20


	//   ....[222]....
        /*0800*/ 	.word	0x00009fd0


	//   ....[223]....
        /*0804*/ 	.word	0x0000a090


	//   ....[224]....
        /*0808*/ 	.word	0x0000a140


	//   ....[225]....
        /*080c*/ 	.word	0x0000a200


	//   ....[226]....
        /*0810*/ 	.word	0x0000a2a0


	//   ....[227]....
        /*0814*/ 	.word	0x0000a360


	//   ....[228]....
        /*0818*/ 	.word	0x0000a400


	//   ....[229]....
        /*081c*/ 	.word	0x0000a470


	//   ....[230]....
        /*0820*/ 	.word	0x0000a4e0


	//   ....[231]....
        /*0824*/ 	.word	0x0000a550


	//   ....[232]....
        /*0828*/ 	.word	0x0000a5c0


	//   ....[233]....
        /*082c*/ 	.word	0x0000a630


	//----- nvinfo : EIATTR_VRC_CTA_INIT_COUNT
	.align		4
.L_152:
        /*0830*/ 	.byte	0x02, 0x4a
	.zero		1
	.zero		1


	//----- nvinfo : EIATTR_EXIT_INSTR_OFFSETS
	.align		4
        /*0834*/ 	.byte	0x04, 0x1c
        /*0836*/ 	.short	(.L_154 - .L_153)


	//   ....[0]....
.L_153:
        /*0838*/ 	.word	0x00002570


	//   ....[1]....
        /*083c*/ 	.word	0x000028d0


	//   ....[2]....
        /*0840*/ 	.word	0x000028f0


	//   ....[3]....
        /*0844*/ 	.word	0x00009740


	//   ....[4]....
        /*0848*/ 	.word	0x0000a410


	//----- nvinfo : EIATTR_MAX_THREADS
	.align		4
.L_154:
        /*084c*/ 	.byte	0x04, 0x05
        /*084e*/ 	.short	(.L_156 - .L_155)
.L_155:
        /*0850*/ 	.word	0x00000180
        /*0854*/ 	.word	0x00000001
        /*0858*/ 	.word	0x00000001


	//----- nvinfo : EIATTR_CRS_STACK_SIZE
	.align		4
.L_156:
        /*085c*/ 	.byte	0x04, 0x1e
        /*085e*/ 	.short	(.L_158 - .L_157)
.L_157:
        /*0860*/ 	.word	0x00000000


	//----- nvinfo : EIATTR_CBANK_PARAM_SIZE
	.align		4
.L_158:
        /*0864*/ 	.byte	0x03, 0x19
        /*0866*/ 	.short	0x004d


	//----- nvinfo : EIATTR_PARAM_CBANK
	.align		4
        /*0868*/ 	.byte	0x04, 0x0a
        /*086a*/ 	.short	(.L_160 - .L_159)
	.align		4
.L_159:
        /*086c*/ 	.word	index@(.nv.constant0._ZN3cub18CUB_300001_SM_10006detail10radix_sort29DeviceRadixSortOnesweepKernelINS1_5radix10policy_hubIiiyE10Policy1000ELNS0_9SortOrderE0EiiyiiNS1_21identity_decomposer_tEEEvPT5_SB_PT3_PKSC_PT1_PKSG_PT2_PKSK_T4_iiT6_)
        /*0870*/ 	.short	0x0380
        /*0872*/ 	.short	0x004d


	//----- nvinfo : EIATTR_SW_WAR
	.align		4
.L_160:
        /*0874*/ 	.byte	0x04, 0x36
        /*0876*/ 	.short	(.L_162 - .L_161)
.L_161:
        /*0878*/ 	.word	0x00000008
.L_162:


//--------------------- .nv.info._ZN3cub18CUB_300001_SM_10006detail10radix_sort33DeviceRadixSortExclusiveSumKernelINS1_5radix10policy_hubIiiyE10Policy1000EyEEvPT0_ --------------------------
	.section	.nv.info._ZN3cub18CUB_300001_SM_10006detail10radix_sort33DeviceRadixSortExclusiveSumKernelINS1_5radix10policy_hubIiiyE10Policy1000EyEEvPT0_,"",@"SHT_CUDA_INFO"
	.sectionflags	@""
	.align	4


	//----- nvinfo : EIATTR_CUDA_API_VERSION
	.align		4
        /*0000*/ 	.byte	0x04, 0x37
        /*0002*/ 	.short	(.L_164 - .L_163)
.L_163:
        /*0004*/ 	.word	0x00000082


	//----- nvinfo : EIATTR_KPARAM_INFO
	.align		4
.L_164:
        /*0008*/ 	.byte	0x04, 0x17
        /*000a*/ 	.short	(.L_166 - .L_165)
.L_165:
        /*000c*/ 	.word	0x00000000
        /*0010*/ 	.short	0x0000
        /*0012*/ 	.short	0x0000
        /*0014*/ 	.byte	0x00, 0xf5, 0x21, 0x00


	//----- nvinfo : EIATTR_SPARSE_MMA_MASK
	.align		4
.L_166:
        /*0018*/ 	.byte	0x03, 0x50
        /*001a*/ 	.short	0x0000


	//----- nvinfo : EIATTR_MAXREG_COUNT
	.align		4
        /*001c*/ 	.byte	0x03, 0x1b
        /*001e*/ 	.short	0x00ff


	//----- nvinfo : EIATTR_NUM_BARRIERS
	.align		4
        /*0020*/ 	.byte	0x02, 0x4c
        /*0022*/ 	.byte	0x01
	.zero		1


	//----- nvinfo : EIATTR_MERCURY_ISA_VERSION
	.align		4
        /*0024*/ 	.byte	0x03, 0x5f
        /*0026*/ 	.short	0x0101


	//----- nvinfo : EIATTR_COOP_GROUP_MASK_REGIDS
	.align		4
        /*0028*/ 	.byte	0x04, 0x29
        /*002a*/ 	.short	(.L_168 - .L_167)


	//   ....[0]....
.L_167:
        /*002c*/ 	.word	0xffffffff


	//   ....[1]....
        /*0030*/ 	.word	0xffffffff


	//   ....[2]....
        /*0034*/ 	.word	0xffffffff


	//   ....[3]....
        /*0038*/ 	.word	0xffffffff


	//   ....[4]....
        /*003c*/ 	.word	0xffffffff


	//   ....[5]....
        /*0040*/ 	.word	0xffffffff


	//   ....[6]....
        /*0044*/ 	.word	0xffffffff


	//   ....[7]....
        /*0048*/ 	.word	0xffffffff


	//   ....[8]....
        /*004c*/ 	.word	0xffffffff


	//   ....[9]....
        /*0050*/ 	.word	0xffffffff


	//   ....[10]....
        /*0054*/ 	.word	0x05000015


	//   ....[11]....
        /*0058*/ 	.word	0x05000015


	//   ....[12]....
        /*005c*/ 	.word	0x05000015


	//   ....[13]....
        /*0060*/ 	.word	0x05000015


	//   ....[14]....
        /*0064*/ 	.word	0x05000015


	//   ....[15]....
        /*0068*/ 	.word	0x05000015


	//   ....[16]....
        /*006c*/ 	.word	0x05000015


	//   ....[17]....
        /*0070*/ 	.word	0x05000015


	//   ....[18]....
        /*0074*/ 	.word	0x05000015


	//   ....[19]....
        /*0078*/ 	.word	0x05000015


	//----- nvinfo : EIATTR_COOP_GROUP_INSTR_OFFSETS
	.align		4
.L_168:
        /*007c*/ 	.byte	0x04, 0x28
        /*007e*/ 	.short	(.L_170 - .L_169)


	//   ....[0]....
.L_169:
        /*0080*/ 	.word	0x00000250


	//   ....[1]....
        /*0084*/ 	.word	0x00000260


	//   ....[2]....
        /*0088*/ 	.word	0x000002a0


	//   ....[3]....
        /*008c*/ 	.word	0x000002c0


	//   ....[4]....
        /*0090*/ 	.word	0x00000310


	//   ....[5]....
        /*0094*/ 	.word	0x00000320


	//   ....[6]....
        /*0098*/ 	.word	0x00000360


	//   ....[7]....
        /*009c*/ 	.word	0x00000380


	//   ....[8]....
        /*00a0*/ 	.word	0x000003d0


	//   ....[9]....
        /*00a4*/ 	.word	0x000003e0


	//   ....[10]....
        /*00a8*/ 	.word	0x00000660


	//   ....[11]....
        /*00ac*/ 	.word	0x000006b0


	//   ....[12]....
        /*00b0*/ 	.word	0x00000740


	//   ....[13]....
        /*00b4*/ 	.word	0x00000790


	//   ....[14]....
        /*00b8*/ 	.word	0x00000820


	//   ....[15]....
        /*00bc*/ 	.word	0x00000870


	//   ....[16]....
        /*00c0*/ 	.word	0x00000900


	//   ....[17]....
        /*00c4*/ 	.word	0x00000950


	//   ....[18]....
        /*00c8*/ 	.word	0x000009e0


	//   ....[19]....
        /*00cc*/ 	.word	0x00000a30


	//----- nvinfo : EIATTR_VRC_CTA_INIT_COUNT
	.align		4
.L_170:
        /*00d0*/ 	.byte	0x02, 0x4a
	.zero		1
	.zero		1


	//----- nvinfo : EIATTR_EXIT_INSTR_OFFSETS
	.align		4
        /*00d4*/ 	.byte	0x04, 0x1c
        /*00d6*/ 	.short	(.L_172 - .L_171)


	//   ....[0]....
.L_171:
        /*00d8*/ 	.word	0x000005d0


	//   ....[1]....
        /*00dc*/ 	.word	0x00000600


	//----- nvinfo : EIATTR_CRS_STACK_SIZE
	.align		4
.L_172:
        /*00e0*/ 	.byte	0x04, 0x1e
        /*00e2*/ 	.short	(.L_174 - .L_173)
.L_173:
        /*00e4*/ 	.word	0x00000000


	//----- nvinfo : EIATTR_CBANK_PARAM_SIZE
	.align		4
.L_174:
        /*00e8*/ 	.byte	0x03, 0x19
        /*00ea*/ 	.short	0x0008


	//----- nvinfo : EIATTR_PARAM_CBANK
	.align		4
        /*00ec*/ 	.byte	0x04, 0x0a
        /*00ee*/ 	.short	(.L_176 - .L_175)
	.align		4
.L_175:
        /*00f0*/ 	.word	index@(.nv.constant0._ZN3cub18CUB_300001_SM_10006detail10radix_sort33DeviceRadixSortExclusiveSumKernelINS1_5radix10policy_hubIiiyE10Policy1000EyEEvPT0_)
        /*00f4*/ 	.short	0x0380
        /*00f6*/ 	.short	0x0008


	//----- nvinfo : EIATTR_SW_WAR
	.align		4
.L_176:
        /*00f8*/ 	.byte	0x04, 0x36
        /*00fa*/ 	.short	(.L_178 - .L_177)
.L_177:
        /*00fc*/ 	.word	0x00000008
.L_178:


//--------------------- .nv.info._ZN3cub18CUB_300001_SM_10006detail10radix_sort30DeviceRadixSortHistogramKernelINS1_5radix10policy_hubIiiyE10Policy1000ELNS0_9SortOrderE0EiyNS1_21identity_decomposer_tEEEvPT2_PKT1_SA_iiT3_ --------------------------
	.section	.nv.info._ZN3cub18CUB_300001_SM_10006detail10radix_sort30DeviceRadixSortHistogramKernelINS1_5radix10policy_hubIiiyE10Policy1000ELNS0_9SortOrderE0EiyNS1_21identity_decomposer_tEEEvPT2_PKT1_SA_iiT3_,"",@"SHT_CUDA_INFO"
	.sectionflags	@""
	.align	4


	//----- nvinfo : EIATTR_CUDA_API_VERSION
	.align		4
        /*0000*/ 	.byte	0x04, 0x37
        /*0002*/ 	.short	(.L_180 - .L_179)
.L_179:
        /*0004*/ 	.word	0x00000082


	//----- nvinfo : EIATTR_KPARAM_INFO
	.align		4
.L_180:
        /*0008*/ 	.byte	0x04, 0x17
        /*000a*/ 	.short	(.L_182 - .L_181)
.L_181:
        /*000c*/ 	.word	0x00000000
        /*0010*/ 	.short	0x0005
        /*0012*/ 	.short	0x0020
        /*0014*/ 	.byte	0x00, 0xf0, 0x05, 0x00


	//----- nvinfo : EIATTR_KPARAM_INFO
	.align		4
.L_182:
        /*0018*/ 	.byte	0x04, 0x17
        /*001a*/ 	.short	(.L_184 - .L_183)
.L_183:
        /*001c*/ 	.word	0x00000000
        /*0020*/ 	.short	0x0004
        /*0022*/ 	.short	0x001c
        /*0024*/ 	.byte	0x00, 0xf0, 0x11, 0x00


	//----- nvinfo : EIATTR_KPARAM_INFO
	.align		4
.L_184:
        /*0028*/ 	.byte	0x04, 0x17
        /*002a*/ 	.short	(.L_186 - .L_185)
.L_185:
        /*002c*/ 	.word	0x00000000
        /*0030*/ 	.short	0x0003
        /*0032*/ 	.short	0x0018
        /*0034*/ 	.byte	0x00, 0xf0, 0x11, 0x00


	//----- nvinfo : EIATTR_KPARAM_INFO
	.align		4
.L_186:
        /*0038*/ 	.byte	0x04, 0x17
        /*003a*/ 	.short	(.L_188 - .L_187)
.L_187:
        /*003c*/ 	.word	0x00000000
        /*0040*/ 	.short	0x0002
        /*0042*/ 	.short	0x0010
        /*0044*/ 	.byte	0x00, 0xf0, 0x21, 0x00


	//----- nvinfo : EIATTR_KPARAM_INFO
	.align		4
.L_188:
        /*0048*/ 	.byte	0x04, 0x17
        /*004a*/ 	.short	(.L_190 - .L_189)
.L_189:
        /*004c*/ 	.word	0x00000000
        /*0050*/ 	.short	0x0001
        /*0052*/ 	.short	0x0008
        /*0054*/ 	.byte	0x00, 0xf5, 0x21, 0x00


	//----- nvinfo : EIATTR_KPARAM_INFO
	.align		4
.L_190:
        /*0058*/ 	.byte	0x04, 0x17
        /*005a*/ 	.short	(.L_192 - .L_191)
.L_191:
        /*005c*/ 	.word	0x00000000
        /*0060*/ 	.short	0x0000
        /*0062*/ 	.short	0x0000
        /*0064*/ 	.byte	0x00, 0xf5, 0x21, 0x00


	//----- nvinfo : EIATTR_SPARSE_MMA_MASK
	.align		4
.L_192:
        /*0068*/ 	.byte	0x03, 0x50
        /*006a*/ 	.short	0x0000


	//----- nvinfo : EIATTR_MAXREG_COUNT
	.align		4
        /*006c*/ 	.byte	0x03, 0x1b
        /*006e*/ 	.short	0x00ff


	//----- nvinfo : EIATTR_NUM_BARRIERS
	.align		4
        /*0070*/ 	.byte	0x02, 0x4c
        /*0072*/ 	.byte	0x01
	.zero		1


	//----- nvinfo : EIATTR_MERCURY_ISA_VERSION
	.align		4
        /*0074*/ 	.byte	0x03, 0x5f
        /*0076*/ 	.short	0x0101


	//----- nvinfo : EIATTR_VRC_CTA_INIT_COUNT
	.align		4
        /*0078*/ 	.byte	0x02, 0x4a
	.zero		1
	.zero		1


	//----- nvinfo : EIATTR_EXIT_INSTR_OFFSETS
	.align		4
        /*007c*/ 	.byte	0x04, 0x1c
        /*007e*/ 	.short	(.L_194 - .L_193)


	//   ....[0]....
.L_193:
        /*0080*/ 	.word	0x00000040


	//   ....[1]....
        /*0084*/ 	.word	0x00002ee0


	//----- nvinfo : EIATTR_MAX_THREADS
	.align		4
.L_194:
        /*0088*/ 	.byte	0x04, 0x05
        /*008a*/ 	.short	(.L_196 - .L_195)
.L_195:
        /*008c*/ 	.word	0x00000080
        /*0090*/ 	.word	0x00000001
        /*0094*/ 	.word	0x00000001


	//----- nvinfo : EIATTR_CRS_STACK_SIZE
	.align		4
.L_196:
        /*0098*/ 	.byte	0x04, 0x1e
        /*009a*/ 	.short	(.L_198 - .L_197)
.L_197:
        /*009c*/ 	.word	0x00000000


	//----- nvinfo : EIATTR_CBANK_PARAM_SIZE
	.align		4
.L_198:
        /*00a0*/ 	.byte	0x03, 0x19
        /*00a2*/ 	.short	0x0021


	//----- nvinfo : EIATTR_PARAM_CBANK
	.align		4
        /*00a4*/ 	.byte	0x04, 0x0a
        /*00a6*/ 	.short	(.L_200 - .L_199)
	.align		4
.L_199:
        /*00a8*/ 	.word	index@(.nv.constant0._ZN3cub18CUB_300001_SM_10006detail10radix_sort30DeviceRadixSortHistogramKernelINS1_5radix10policy_hubIiiyE10Policy1000ELNS0_9SortOrderE0EiyNS1_21identity_decomposer_tEEEvPT2_PKT1_SA_iiT3_)
        /*00ac*/ 	.short	0x0380
        /*00ae*/ 	.short	0x0021


	//----- nvinfo : EIATTR_SW_WAR
	.align		4
.L_200:
        /*00b0*/ 	.byte	0x04, 0x36
        /*00b2*/ 	.short	(.L_202 - .L_201)
.L_201:
        /*00b4*/ 	.word	0x00000008
.L_202:


//--------------------- .nv.info._ZN3cub18CUB_300001_SM_10006detail10radix_sort31DeviceRadixSortSingleTileKernelINS1_5radix10policy_hubIiiyE10Policy1000ELNS0_9SortOrderE0EiiyNS1_21identity_decomposer_tEEEvPKT1_PSA_PKT2_PSE_T3_iiT4_ --------------------------
	.section	.nv.info._ZN3cub18CUB_300001_SM_10006detail10radix_sort31DeviceRadixSortSingleTileKernelINS1_5radix10policy_hubIiiyE10Policy1000ELNS0_9SortOrderE0EiiyNS1_21identity_decomposer_tEEEvPKT1_PSA_PKT2_PSE_T3_iiT4_,"",@"SHT_CUDA_INFO"
	.sectionflags	@""
	.align	4


	//----- nvinfo : EIATTR_CUDA_API_VERSION
	.align		4
        /*0000*/ 	.byte	0x04, 0x37
        /*0002*/ 	.short	(.L_204 - .L_203)
.L_203:
        /*0004*/ 	.word	0x00000082


	//----- nvinfo : EIATTR_KPARAM_INFO
	.align		4
.L_204:
        /*0008*/ 	.byte	0x04, 0x17
        /*000a*/ 	.short	(.L_206 - .L_205)
.L_205:
        /*000c*/ 	.word	0x00000000
        /*0010*/ 	.short	0x0007
        /*0012*/ 	.short	0x0030
        /*0014*/ 	.byte	0x00, 0xf0, 0x05, 0x00


	//----- nvinfo : EIATTR_KPARAM_INFO
	.align		4
.L_206:
        /*0018*/ 	.byte	0x04, 0x17
        /*001a*/ 	.short	(.L_208 - .L_207)
.L_207:
        /*001c*/ 	.word	0x00000000
        /*0020*/ 	.short	0x0006
        /*0022*/ 	.short	0x002c
        /*0024*/ 	.byte	0x00, 0xf0, 0x11, 0x00


	//----- nvinfo : EIATTR_KPARAM_INFO
	.align		4
.L_208:
        /*0028*/ 	.byte	0x04, 0x17
        /*002a*/ 	.short	(.L_210 - .L_209)
.L_209:
        /*002c*/ 	.word	0x00000000
        /*0030*/ 	.short	0x0005
        /*0032*/ 	.short	0x0028
        /*0034*/ 	.byte	0x00, 0xf0, 0x11, 0x00


	//----- nvinfo : EIATTR_KPARAM_INFO
	.align		4
.L_210:
        /*0038*/ 	.byte	0x04, 0x17
        /*003a*/ 	.short	(.L_212 - .L_211)
.L_211:
        /*003c*/ 	.word	0x00000000
        /*0040*/ 	.short	0x0004
        /*0042*/ 	.short	0x0020
        /*0044*/ 	.byte	0x00, 0xf0, 0x21, 0x00


	//----- nvinfo : EIATTR_KPARAM_INFO
	.align		4
.L_212:
        /*0048*/ 	.byte	0x04, 0x17
        /*004a*/ 	.short	(.L_214 - .L_213)
.L_213:
        /*004c*/ 	.word	0x00000000
        /*0050*/ 	.short	0x0003
        /*0052*/ 	.short	0x0018
        /*0054*/ 	.byte	0x00, 0xf5, 0x21, 0x00


	//----- nvinfo : EIATTR_KPARAM_INFO
	.align		4
.L_214:
        /*0058*/ 	.byte	0x04, 0x17
        /*005a*/ 	.short	(.L_216 - .L_215)
.L_215:
        /*005c*/ 	.word	0x00000000
        /*0060*/ 	.short	0x0002
        /*0062*/ 	.short	0x0010
        /*0064*/ 	.byte	0x00, 0xf5, 0x21, 0x00


	//----- nvinfo : EIATTR_KPARAM_INFO
	.align		4
.L_216:
        /*0068*/ 	.byte	0x04, 0x17
        /*006a*/ 	.short	(.L_218 - .L_217)
.L_217:
        /*006c*/ 	.word	0x00000000
        /*0070*/ 	.short	0x0001
        /*0072*/ 	.short	0x0008
        /*0074*/ 	.byte	0x00, 0xf5, 0x21, 0x00


	//----- nvinfo : EIATTR_KPARAM_INFO
	.align		4
.L_218:
        /*0078*/ 	.byte	0x04, 0x17
        /*007a*/ 	.short	(.L_220 - .L_219)
.L_219:
        /*007c*/ 	.word	0x00000000
        /*0080*/ 	.short	0x0000
        /*0082*/ 	.short	0x0000
        /*0084*/ 	.byte	0x00, 0xf5, 0x21, 0x00


	//----- nvinfo : EIATTR_SPARSE_MMA_MASK
	.align		4
.L_220:
        /*0088*/ 	.byte	0x03, 0x50
        /*008a*/ 	.short	0x0000


	//----- nvinfo : EIATTR_MAXREG_COUNT
	.align		4
        /*008c*/ 	.byte	0x03, 0x1b
        /*008e*/ 	.short	0x00ff


	//----- nvinfo : EIATTR_NUM_BARRIERS
	.align		4
        /*0090*/ 	.byte	0x02, 0x4c
        /*0092*/ 	.byte	0x01
	.zero		1


	//----- nvinfo : EIATTR_MERCURY_ISA_VERSION
	.align		4
        /*0094*/ 	.byte	0x03, 0x5f
        /*0096*/ 	.short	0x0101


	//----- nvinfo : EIATTR_COOP_GROUP_MASK_REGIDS
	.align		4
        /*0098*/ 	.byte	0x04, 0x29
        /*009a*/ 	.short	(.L_222 - .L_221)


	//   ....[0]....
.L_221:
        /*009c*/ 	.word	0xffffffff


	//   ....[1]....
        /*00a0*/ 	.word	0xffffffff


	//   ....[2]....
        /*00a4*/ 	.word	0xffffffff


	//   ....[3]....
        /*00a8*/ 	.word	0xffffffff


	//   ....[4]....
        /*00ac*/ 	.word	0xffffffff


	//----- nvinfo : EIATTR_COOP_GROUP_INSTR_OFFSETS
	.align		4
.L_222:
        /*00b0*/ 	.byte	0x04, 0x28
        /*00b2*/ 	.short	(.L_224 - .L_223)


	//   ....[0]....
.L_223:
        /*00b4*/ 	.word	0x00001e20


	//   ....[1]....
        /*00b8*/ 	.word	0x00001e40


	//   ....[2]....
        /*00bc*/ 	.word	0x00001e60


	//   ....[3]....
        /*00c0*/ 	.word	0x00001e80


	//   ....[4]....
        /*00c4*/ 	.word	0x00001ea0


	//----- nvinfo : EIATTR_VRC_CTA_INIT_COUNT
	.align		4
.L_224:
        /*00c8*/ 	.byte	0x02, 0x4a
	.zero		1
	.zero		1


	//----- nvinfo : EIATTR_EXIT_INSTR_OFFSETS
	.align		4
        /*00cc*/ 	.byte	0x04, 0x1c
        /*00ce*/ 	.short	(.L_226 - .L_225)


	//   ....[0]....
.L_225:
        /*00d0*/ 	.word	0x00003bf0


	//   ....[1]....
        /*00d4*/ 	.word	0x00003c40


	//----- nvinfo : EIATTR_MAX_THREADS
	.align		4
.L_226:
        /*00d8*/ 	.byte	0x04, 0x05
        /*00da*/ 	.short	(.L_228 - .L_227)
.L_227:
        /*00dc*/ 	.word	0x00000100
        /*00e0*/ 	.word	0x00000001
        /*00e4*/ 	.word	0x00000001


	//----- nvinfo : EIATTR_CBANK_PARAM_SIZE
	.align		4
.L_228:
        /*00e8*/ 	.byte	0x03, 0x19
        /*00ea*/ 	.short	0x0031


	//----- nvinfo : EIATTR_PARAM_CBANK
	.align		4
        /*00ec*/ 	.byte	0x04, 0x0a
        /*00ee*/ 	.short	(.L_230 - .L_229)
	.align		4
.L_229:
        /*00f0*/ 	.word	index@(.nv.constant0._ZN3cub18CUB_300001_SM_10006detail10radix_sort31DeviceRadixSortSingleTileKernelINS1_5radix10policy_hubIiiyE10Policy1000ELNS0_9SortOrderE0EiiyNS1_21identity_decomposer_tEEEvPKT1_PSA_PKT2_PSE_T3_iiT4_)
        /*00f4*/ 	.short	0x0380
        /*00f6*/ 	.short	0x0031


	//----- nvinfo : EIATTR_SW_WAR
	.align		4
.L_230:
        /*00f8*/ 	.byte	0x04, 0x36
        /*00fa*/ 	.short	(.L_232 - .L_231)
.L_231:
        /*00fc*/ 	.word	0x00000008
.L_232:


//--------------------- .nv.info._ZN3cub18CUB_300001_SM_10006detail8for_each13static_kernelINS2_12policy_hub_t12policy_500_tEmN6thrust24THRUST_300001_SM_1000_NS8cuda_cub20__uninitialized_fill7functorINS7_10device_ptrIiEEiEEEEvT0_T1_ --------------------------
	.section	.nv.info._ZN3cub18CUB_300001_SM_10006detail8for_each13static_kernelINS2_12policy_hub_t12policy_500_tEmN6thrust24THRUST_300001_SM_1000_NS8cuda_cub20__uninitialized_fill7functorINS7_10device_ptrIiEEiEEEEvT0_T1_,"",@"SHT_CUDA_INFO"
	.sectionflags	@""
	.align	4


	//----- nvinfo : EIATTR_CUDA_API_VERSION
	.align		4
        /*0000*/ 	.byte	0x04, 0x37
        /*0002*/ 	.short	(.L_234 - .L_233)
.L_233:
        /*0004*/ 	.word	0x00000082


	//----- nvinfo : EIATTR_KPARAM_INFO
	.align		4
.L_234:
        /*0008*/ 	.byte	0x04, 0x17
        /*000a*/ 	.short	(.L_236 - .L_235)
.L_235:
        /*000c*/ 	.word	0x00000000
        /*0010*/ 	.short	0x0001
        /*0012*/ 	.short	0x0008
        /*0014*/ 	.byte	0x00, 0xf0, 0x41, 0x00


	//----- nvinfo : EIATTR_KPARAM_INFO
	.align		4
.L_236:
        /*0018*/ 	.byte	0x04, 0x17
        /*001a*/ 	.short	(.L_238 - .L_237)
.L_237:
        /*001c*/ 	.word	0x00000000
        /*0020*/ 	.short	0x0000
        /*0022*/ 	.short	0x0000
        /*0024*/ 	.byte	0x00, 0xf0, 0x21, 0x00


	//----- nvinfo : EIATTR_SPARSE_MMA_MASK
	.align		4
.L_238:
        /*0028*/ 	.byte	0x03, 0x50
        /*002a*/ 	.short	0x0000


	//----- nvinfo : EIATTR_MAXREG_COUNT
	.align		4
        /*002c*/ 	.byte	0x03, 0x1b
        /*002e*/ 	.short	0x00ff


	//----- nvinfo : EIATTR_MERCURY_ISA_VERSION
	.align		4
        /*0030*/ 	.byte	0x03, 0x5f
        /*0032*/ 	.short	0x0101


	//----- nvinfo : EIATTR_VRC_CTA_INIT_COUNT
	.align		4
        /*0034*/ 	.byte	0x02, 0x4a
	.zero		1
	.zero		1


	//----- nvinfo : EIATTR_EXIT_INSTR_OFFSETS
	.align		4
        /*0038*/ 	.byte	0x04, 0x1c
        /*003a*/ 	.short	(.L_240 - .L_239)


	//   ....[0]....
.L_239:
        /*003c*/ 	.word	0x00000130


	//   ....[1]....
        /*0040*/ 	.word	0x00000230


	//   ....[2]....
        /*0044*/ 	.word	0x00000260


	//----- nvinfo : EIATTR_MAX_THREADS
	.align		4
.L_240:
        /*0048*/ 	.byte	0x04, 0x05
        /*004a*/ 	.short	(.L_242 - .L_241)
.L_241:
        /*004c*/ 	.word	0x00000100
        /*0050*/ 	.word	0x00000001
        /*0054*/ 	.word	0x00000001


	//----- nvinfo : EIATTR_CBANK_PARAM_SIZE
	.align		4
.L_242:
        /*0058*/ 	.byte	0x03, 0x19
        /*005a*/ 	.short	0x0018


	//----- nvinfo : EIATTR_PARAM_CBANK
	.align		4
        /*005c*/ 	.byte	0x04, 0x0a
        /*005e*/ 	.short	(.L_244 - .L_243)
	.align		4
.L_243:
        /*0060*/ 	.word	index@(.nv.constant0._ZN3cub18CUB_300001_SM_10006detail8for_each13static_kernelINS2_12policy_hub_t12policy_500_tEmN6thrust24THRUST_300001_SM_1000_NS8cuda_cub20__uninitialized_fill7functorINS7_10device_ptrIiEEiEEEEvT0_T1_)
        /*0064*/ 	.short	0x0380
        /*0066*/ 	.short	0x0018


	//----- nvinfo : EIATTR_SW_WAR
	.align		4
.L_244:
        /*0068*/ 	.byte	0x04, 0x36
        /*006a*/ 	.short	(.L_246 - .L_245)
.L_245:
        /*006c*/ 	.word	0x00000008
.L_246:


//--------------------- .nv.info._ZN3cub18CUB_300001_SM_10006detail11EmptyKernelIvEEvv --------------------------
	.section	.nv.info._ZN3cub18CUB_300001_SM_10006detail11EmptyKernelIvEEvv,"",@"SHT_CUDA_INFO"
	.sectionflags	@""
	.align	4


	//----- nvinfo : EIATTR_CUDA_API_VERSION
	.align		4
        /*0000*/ 	.byte	0x04, 0x37
        /*0002*/ 	.short	(.L_248 - .L_247)
.L_247:
        /*0004*/ 	.word	0x00000082


	//----- nvinfo : EIATTR_SPARSE_MMA_MASK
	.align		4
.L_248:
        /*0008*/ 	.byte	0x03, 0x50
        /*000a*/ 	.short	0x0000


	//----- nvinfo : EIATTR_MAXREG_COUNT
	.align		4
        /*000c*/ 	.byte	0x03, 0x1b
        /*000e*/ 	.short	0x00ff


	//----- nvinfo : EIATTR_MERCURY_ISA_VERSION
	.align		4
        /*0010*/ 	.byte	0x03, 0x5f
        /*0012*/ 	.short	0x0101


	//----- nvinfo : EIATTR_VRC_CTA_INIT_COUNT
	.align		4
        /*0014*/ 	.byte	0x02, 0x4a
	.zero		1
	.zero		1


	//----- nvinfo : EIATTR_EXIT_INSTR_OFFSETS
	.align		4
        /*0018*/ 	.byte	0x04, 0x1c
        /*001a*/ 	.short	(.L_250 - .L_249)


	//   ....[0]....
.L_249:
        /*001c*/ 	.word	0x00000010


	//----- nvinfo : EIATTR_SW_WAR
	.align		4
.L_250:
        /*0020*/ 	.byte	0x04, 0x36
        /*0022*/ 	.short	(.L_252 - .L_251)
.L_251:
        /*0024*/ 	.word	0x00000008
.L_252:


//--------------------- .nv.info._ZN6thrust24THRUST_300001_SM_1000_NS8cuda_cub4core6detail13_kernel_agentINS1_15__reduce_by_key16ReduceByKeyAgentINS0_6detail15normal_iteratorINS0_10device_ptrIiEEEESB_SB_SB_N4cuda3std3__48equal_toIiEENSE_4plusIiEEPllEEJSB_SB_SB_SB_SJ_N3cub18CUB_300001_SM_100024ReduceByKeyScanTileStateIilLb1EEESG_SI_llEEEvDpT0_ --------------------------
	.section	.nv.info._ZN6thrust24THRUST_300001_SM_1000_NS8cuda_cub4core6detail13_kernel_agentINS1_15__reduce_by_key16ReduceByKeyAgentINS0_6detail15normal_iteratorINS0_10device_ptrIiEEEESB_SB_SB_N4cuda3std3__48equal_toIiEENSE_4plusIiEEPllEEJSB_SB_SB_SB_SJ_N3cub18CUB_300001_SM_100024ReduceByKeyScanTileStateIilLb1EEESG_SI_llEEEvDpT0_,"",@"SHT_CUDA_INFO"
	.sectionflags	@""
	.align	4


	//----- nvinfo : EIATTR_CUDA_API_VERSION
	.align		4
        /*0000*/ 	.byte	0x04, 0x37
        /*0002*/ 	.short	(.L_254 - .L_253)
.L_253:
        /*0004*/ 	.word	0x00000082


	//----- nvinfo : EIATTR_KPARAM_INFO
	.align		4
.L_254:
        /*0008*/ 	.byte	0x04, 0x17
        /*000a*/ 	.short	(.L_256 - .L_255)
.L_255:
        /*000c*/ 	.word	0x00000000
        /*0010*/ 	.short	0x0009
        /*0012*/ 	.short	0x0040
        /*0014*/ 	.byte	0x00, 0xf0, 0x21, 0x00


	//----- nvinfo : EIATTR_KPARAM_INFO
	.align		4
.L_256:
        /*0018*/ 	.byte	0x04, 0x17
        /*001a*/ 	.short	(.L_258 - .L_257)
.L_257:
        /*001c*/ 	.word	0x00000000
        /*0020*/ 	.short	0x0008
        /*0022*/ 	.short	0x0038
        /*0024*/ 	.byte	0x00, 0xf0, 0x21, 0x00


	//----- nvinfo : EIATTR_KPARAM_INFO
	.align		4
.L_258:
        /*0028*/ 	.byte	0x04, 0x17
        /*002a*/ 	.short	(.L_260 - .L_259)
.L_259:
        /*002c*/ 	.word	0x00000000
        /*0030*/ 	.short	0x0007
        /*0032*/ 	.short	0x0031
        /*0034*/ 	.byte	0x00, 0xf0, 0x05, 0x00


	//----- nvinfo : EIATTR_KPARAM_INFO
	.align		4
.L_260:
        /*0038*/ 	.byte	0x04, 0x17
        /*003a*/ 	.short	(.L_262 - .L_261)
.L_261:
        /*003c*/ 	.word	0x00000000
        /*0040*/ 	.short	0x0006
        /*0042*/ 	.short	0x0030
        /*0044*/ 	.byte	0x00, 0xf0, 0x05, 0x00


	//----- nvinfo : EIATTR_KPARAM_INFO
	.align		4
.L_262:
        /*0048*/ 	.byte	0x04, 0x17
        /*004a*/ 	.short	(.L_264 - .L_263)
.L_263:
        /*004c*/ 	.word	0x00000000
        /*0050*/ 	.short	0x0005
        /*0052*/ 	.short	0x0028
        /*0054*/ 	.byte	0x00, 0xf0, 0x21, 0x00


	//----- nvinfo : EIATTR_KPARAM_INFO
	.align		4
.L_264:
        /*0058*/ 	.byte	0x04, 0x17
        /*005a*/ 	.short	(.L_266 - .L_265)
.L_265:
        /*005c*/ 	.word	0x00000000
        /*0060*/ 	.short	0x0004
        /*0062*/ 	.short	0x0020
        /*0064*/ 	.byte	0x00, 0xf5, 0x21, 0x00


	//----- nvinfo : EIATTR_KPARAM_INFO
	.align		4
.L_266:
        /*0068*/ 	.byte	0x04, 0x17
        /*006a*/ 	.short	(.L_268 - .L_267)
.L_267:
        /*006c*/ 	.word	0x00000000
        /*0070*/ 	.short	0x0003
        /*0072*/ 	.short	0x0018
        /*0074*/ 	.byte	0x00, 0xf0, 0x21, 0x00


	//----- nvinfo : EIATTR_KPARAM_INFO
	.align		4
.L_268:
        /*0078*/ 	.byte	0x04, 0x17
        /*007a*/ 	.short	(.L_270 - .L_269)
.L_269:
        /*007c*/ 	.word	0x00000000
        /*0080*/ 	.short	0x0002
        /*0082*/ 	.short	0x0010
        /*0084*/ 	.byte	0x00, 0xf0, 0x21, 0x00


	//----- nvinfo : EIATTR_KPARAM_INFO
	.align		4
.L_270:
        /*0088*/ 	.byte	0x04, 0x17
        /*008a*/ 	.short	(.L_272 - .L_271)
.L_271:
        /*008c*/ 	.word	0x00000000
        /*0090*/ 	.short	0x0001
        /*0092*/ 	.short	0x0008
        /*0094*/ 	.byte	0x00, 0xf0, 0x21, 0x00


	//----- nvinfo : EIATTR_KPARAM_INFO
	.align		4
.L_272:
        /*0098*/ 	.byte	0x04, 0x17
        /*009a*/ 	.short	(.L_274 - .L_273)
.L_273:
        /*009c*/ 	.word	0x00000000
        /*00a0*/ 	.short	0x0000
        /*00a2*/ 	.short	0x0000
        /*00a4*/ 	.byte	0x00, 0xf0, 0x21, 0x00


	//----- nvinfo : EIATTR_SPARSE_MMA_MASK
	.align		4
.L_274:
        /*00a8*/ 	.byte	0x03, 0x50
        /*00aa*/ 	.short	0x0000


	//----- nvinfo : EIATTR_MAXREG_COUNT
	.align		4
        /*00ac*/ 	.byte	0x03, 0x1b
        /*00ae*/ 	.short	0x00ff


	//----- nvinfo : EIATTR_NUM_BARRIERS
	.align		4
        /*00b0*/ 	.byte	0x02, 0x4c
        /*00b2*/ 	.byte	0x01
	.zero		1


	//----- nvinfo : EIATTR_MERCURY_ISA_VERSION
	.align		4
        /*00b4*/ 	.byte	0x03, 0x5f
        /*00b6*/ 	.short	0x0101


	//----- nvinfo : EIATTR_COOP_GROUP_MASK_REGIDS
	.align		4
        /*00b8*/ 	.byte	0x04, 0x29
        /*00ba*/ 	.short	(.L_276 - .L_275)


	//   ....[0]....
.L_275:
        /*00bc*/ 	.word	0xffffffff


	//   ....[1]....
        /*00c0*/ 	.word	0xffffffff


	//   ....[2]....
        /*00c4*/ 	.word	0xffffffff


	//   ....[3]....
        /*00c8*/ 	.word	0xffffffff


	//   ....[4]....
        /*00cc*/ 	.word	0xffffffff


	//   ....[5]....
        /*00d0*/ 	.word	0xffffffff


	//   ....[6]....
        /*00d4*/ 	.word	0xffffffff


	//   ....[7]....
        /*00d8*/ 	.word	0xffffffff


	//   ....[8]....
        /*00dc*/ 	.word	0xffffffff


	//   ....[9]....
        /*00e0*/ 	.word	0xffffffff


	//   ....[10]....
        /*00e4*/ 	.word	0xffffffff


	//   ....[11]....
        /*00e8*/ 	.word	0xffffffff


	//   ....[12]....
        /*00ec*/ 	.word	0xffffffff


	//   ....[13]....
        /*00f0*/ 	.word	0xffffffff


	//   ....[14]....
        /*00f4*/ 	.word	0xffffffff


	//   ....[15]....
        /*00f8*/ 	.word	0xffffffff


	//   ....[16]....
        /*00fc*/ 	.word	0xffffffff


	//   ....[17]....
        /*0100*/ 	.word	0xffffffff


	//   ....[18]....
        /*0104*/ 	.word	0xffffffff


	//   ....[19]....
        /*0108*/ 	.word	0xffffffff


	//   ....[20]....
        /*010c*/ 	.word	0xffffffff


	//   ....[21]....
        /*0110*/ 	.word	0xffffffff


	//   ....[22]....
        /*0114*/ 	.word	0xffffffff


	//   ....[23]....
        /*0118*/ 	.word	0xffffffff


	//   ....[24]....
        /*011c*/ 	.word	0xffffffff


	//   ....[25]....
        /*0120*/ 	.word	0xffffffff


	//   ....[26]....
        /*0124*/ 	.word	0xffffffff


	//   ....[27]....
        /*0128*/ 	.word	0xffffffff


	//   ....[28]....
        /*012c*/ 	.word	0xffffffff


	//   ....[29]....
        /*0130*/ 	.word	0xffffffff


	//   ....[30]....
        /*0134*/ 	.word	0xffffffff


	//   ....[31]....
        /*0138*/ 	.word	0xffffffff


	//   ....[32]....
        /*013c*/ 	.word	0xffffffff


	//   ....[33]....
        /*0140*/ 	.word	0xffffffff


	//   ....[34]....
        /*0144*/ 	.word	0xffffffff


	//   ....[35]....
        /*0148*/ 	.word	0xffffffff


	//   ....[36]....
        /*014c*/ 	.word	0xffffffff


	//   ....[37]....
        /*0150*/ 	.word	0xffffffff


	//   ....[38]....
        /*0154*/ 	.word	0xffffffff


	//   ....[39]....
        /*0158*/ 	.word	0xffffffff


	//   ....[40]....
        /*015c*/ 	.word	0xffffffff


	//   ....[41]....
        /*0160*/ 	.word	0xffffffff


	//   ....[42]....
        /*0164*/ 	.word	0xffffffff


	//   ....[43]....
        /*0168*/ 	.word	0xffffffff


	//   ....[44]....
        /*016c*/ 	.word	0xffffffff


	//   ....[45]....
        /*0170*/ 	.word	0xffffffff


	//   ....[46]....
        /*0174*/ 	.word	0xffffffff


	//   ....[47]....
        /*0178*/ 	.word	0xffffffff


	//   ....[48]....
        /*017c*/ 	.word	0xffffffff


	//   ....[49]....
        /*0180*/ 	.word	0xffffffff


	//   ....[50]....
        /*0184*/ 	.word	0xffffffff


	//   ....[51]....
        /*0188*/ 	.word	0xffffffff


	//   ....[52]....
        /*018c*/ 	.word	0xffffffff


	//   ....[53]....
        /*0190*/ 	.word	0xffffffff


	//   ....[54]....
        /*0194*/ 	.word	0xffffffff


	//   ....[55]....
        /*0198*/ 	.word	0xffffffff


	//   ....[56]....
        /*019c*/ 	.word	0xffffffff


	//   ....[57]....
        /*01a0*/ 	.word	0xffffffff


	//   ....[58]....
        /*01a4*/ 	.word	0xffffffff


	//   ....[59]....
        /*01a8*/ 	.word	0xffffffff


	//   ....[60]....
        /*01ac*/ 	.word	0xffffffff


	//   ....[61]....
        /*01b0*/ 	.word	0xffffffff


	//   ....[62]....
        /*01b4*/ 	.word	0xffffffff


	//   ....[63]....
        /*01b8*/ 	.word	0xffffffff


	//   ....[64]....
        /*01bc*/ 	.word	0xffffffff


	//   ....[65]....
        /*01c0*/ 	.word	0xffffffff


	//   ....[66]....
        /*01c4*/ 	.word	0xffffffff


	//   ....[67]....
        /*01c8*/ 	.word	0xffffffff


	//   ....[68]....
        /*01cc*/ 	.word	0xffffffff


	//   ....[69]....
        /*01d0*/ 	.word	0xffffffff


	//   ....[70]....
        /*01d4*/ 	.word	0xffffffff


	//   ....[71]....
        /*01d8*/ 	.word	0xffffffff


	//   ....[72]....
        /*01dc*/ 	.word	0xffffffff


	//   ....[73]....
        /*01e0*/ 	.word	0xffffffff


	//   ....[74]....
        /*01e4*/ 	.word	0xffffffff


	//   ....[75]....
        /*01e8*/ 	.word	0xffffffff


	//   ....[76]....
        /*01ec*/ 	.word	0xffffffff


	//   ....[77]....
        /*01f0*/ 	.word	0xffffffff


	//   ....[78]....
        /*01f4*/ 	.word	0xffffffff


	//   ....[79]....
        /*01f8*/ 	.word	0xffffffff


	//   ....[80]....
        /*01fc*/ 	.word	0xffffffff


	//   ....[81]....
        /*0200*/ 	.word	0xffffffff


	//   ....[82]....
        /*0204*/ 	.word	0xffffffff


	//   ....[83]....
        /*0208*/ 	.word	0xffffffff


	//   ....[84]....
        /*020c*/ 	.word	0xffffffff


	//   ....[85]....
        /*0210*/ 	.word	0xffffffff


	//   ....[86]....
        /*0214*/ 	.word	0xffffffff


	//   ....[87]....
        /*0218*/ 	.word	0xffffffff


	//   ....[88]....
        /*021c*/ 	.word	0xffffffff


	//   ....[89]....
        /*0220*/ 	.word	0xffffffff


	//   ....[90]....
        /*0224*/ 	.word	0xffffffff


	//   ....[91]....
        /*0228*/ 	.word	0xffffffff


	//   ....[92]....
        /*022c*/ 	.word	0xffffffff


	//   ....[93]....
        /*0230*/ 	.word	0xffffffff


	//   ....[94]....
        /*0234*/ 	.word	0xffffffff


	//   ....[95]....
        /*0238*/ 	.word	0xffffffff


	//   ....[96]....
        /*023c*/ 	.word	0xffffffff


	//   ....[97]....
        /*0240*/ 	.word	0xffffffff


	//   ....[98]....
        /*0244*/ 	.word	0xffffffff


	//   ....[99]....
        /*0248*/ 	.word	0xffffffff


	//   ....[100]....
        /*024c*/ 	.word	0xffffffff


	//   ....[101]....
        /*0250*/ 	.word	0xffffffff


	//   ....[102]....
        /*0254*/ 	.word	0xffffffff


	//   ....[103]....
        /*0258*/ 	.word	0xffffffff


	//   ....[104]....
        /*025c*/ 	.word	0xffffffff


	//   ....[105]....
        /*0260*/ 	.word	0xffffffff


	//   ....[106]....
        /*0264*/ 	.word	0xffffffff


	//   ....[107]....
        /*0268*/ 	.word	0xffffffff


	//   ....[108]....
        /*026c*/ 	.word	0xffffffff


	//   ....[109]....
        /*0270*/ 	.word	0xffffffff


	//   ....[110]....
        /*0274*/ 	.word	0xffffffff


	//   ....[111]....
        /*0278*/ 	.word	0xffffffff


	//   ....[112]....
        /*027c*/ 	.word	0xffffffff


	//   ....[113]....
        /*0280*/ 	.word	0xffffffff


	//   ....[114]....
        /*0284*/ 	.word	0xffffffff


	//   ....[115]....
        /*0288*/ 	.word	0xffffffff


	//   ....[116]....
        /*028c*/ 	.word	0xffffffff


	//   ....[117]....
        /*0290*/ 	.word	0xffffffff


	//   ....[118]....
        /*0294*/ 	.word	0xffffffff


	//   ....[119]....
        /*0298*/ 	.word	0xffffffff


	//   ....[120]....
        /*029c*/ 	.word	0xffffffff


	//   ....[121]....
        /*02a0*/ 	.word	0xffffffff


	//   ....[122]....
        /*02a4*/ 	.word	0xffffffff


	//   ....[123]....
        /*02a8*/ 	.word	0xffffffff


	//   ....[124]....
        /*02ac*/ 	.word	0xffffffff


	//   ....[125]....
        /*02b0*/ 	.word	0xffffffff


	//   ....[126]....
        /*02b4*/ 	.word	0xffffffff


	//   ....[127]....
        /*02b8*/ 	.word	0xffffffff


	//   ....[128]....
        /*02bc*/ 	.word	0xffffffff


	//   ....[129]....
        /*02c0*/ 	.word	0xffffffff


	//   ....[130]....
        /*02c4*/ 	.word	0xffffffff


	//   ....[131]....
        /*02c8*/ 	.word	0xffffffff


	//   ....[132]....
        /*02cc*/ 	.word	0xffffffff


	//   ....[133]....
        /*02d0*/ 	.word	0xffffffff


	//   ....[134]....
        /*02d4*/ 	.word	0xffffffff


	//   ....[135]....
        /*02d8*/ 	.word	0xffffffff


	//   ....[136]....
        /*02dc*/ 	.word	0xffffffff


	//   ....[137]....
        /*02e0*/ 	.word	0xffffffff


	//   ....[138]....
        /*02e4*/ 	.word	0xffffffff


	//   ....[139]....
        /*02e8*/ 	.word	0xffffffff


	//   ....[140]....
        /*02ec*/ 	.word	0xffffffff


	//   ....[141]....
        /*02f0*/ 	.word	0xffffffff


	//   ....[142]....
        /*02f4*/ 	.word	0xffffffff


	//   ....[143]....
        /*02f8*/ 	.word	0xffffffff


	//   ....[144]....
        /*02fc*/ 	.word	0xffffffff


	//   ....[145]....
        /*0300*/ 	.word	0xffffffff


	//   ....[146]....
        /*0304*/ 	.word	0xffffffff


	//   ....[147]....
        /*0308*/ 	.word	0xffffffff


	//   ....[148]....
        /*030c*/ 	.word	0xffffffff


	//   ....[149]....
        /*0310*/ 	.word	0xffffffff


	//   ....[150]....
        /*0314*/ 	.word	0xffffffff


	//   ....[151]....
        /*0318*/ 	.word	0xffffffff


	//   ....[152]....
        /*031c*/ 	.word	0x05000022


	//   ....[153]....
        /*0320*/ 	.word	0x05000022


	//   ....[154]....
        /*0324*/ 	.word	0x05000022


	//   ....[155]....
        /*0328*/ 	.word	0x05000022


	//   ....[156]....
        /*032c*/ 	.word	0x05000022


	//   ....[157]....
        /*0330*/ 	.word	0x05000022


	//   ....[158]....
        /*0334*/ 	.word	0x05000022


	//   ....[159]....
        /*0338*/ 	.word	0x05000022


	//   ....[160]....
        /*033c*/ 	.word	0x05000022


	//   ....[161]....
        /*0340*/ 	.word	0x05000022


	//   ....[162]....
        /*0344*/ 	.word	0x05000022


	//   ....[163]....
        /*0348*/ 	.word	0x05000022


	//   ....[164]....
        /*034c*/ 	.word	0x05000022


	//   ....[165]....
        /*0350*/ 	.word	0x05000022


	//   ....[166]....
        /*0354*/ 	.word	0x05000022


	//   ....[167]....
        /*0358*/ 	.word	0x05000022


	//   ....[168]....
        /*035c*/ 	.word	0x05000022


	//   ....[169]....
        /*0360*/ 	.word	0x05000022


	//   ....[170]....
        /*0364*/ 	.word	0x05000022


	//   ....[171]....
        /*0368*/ 	.word	0x05000022


	//   ....[172]....
        /*036c*/ 	.word	0x05000022


	//   ....[173]....
        /*0370*/ 	.word	0x05000022


	//   ....[174]....
        /*0374*/ 	.word	0x05000022


	//   ....[175]....
        /*0378*/ 	.word	0x05000022


	//   ....[176]....
        /*037c*/ 	.word	0x05000022


	//   ....[177]....
        /*0380*/ 	.word	0x05000022


	//   ....[178]....
        /*0384*/ 	.word	0x05000022


	//   ....[179]....
        /*0388*/ 	.word	0x05000022


	//   ....[180]....
        /*038c*/ 	.word	0x05000022


	//   ....[181]....
        /*0390*/ 	.word	0x05000022


	//   ....[182]....
        /*0394*/ 	.word	0x05000022


	//   ....[183]....
        /*0398*/ 	.word	0x05000022


	//   ....[184]....
        /*039c*/ 	.word	0x05000022


	//   ....[185]....
        /*03a0*/ 	.word	0x05000022


	//   ....[186]....
        /*03a4*/ 	.word	0x05000022


	//   ....[187]....
        /*03a8*/ 	.word	0x05000022


	//   ....[188]....
        /*03ac*/ 	.word	0x05000022


	//   ....[189]....
        /*03b0*/ 	.word	0x05000022


	//   ....[190]....
        /*03b4*/ 	.word	0x05000022


	//   ....[191]....
        /*03b8*/ 	.word	0x05000022


	//   ....[192]....
        /*03bc*/ 	.word	0x05000022


	//   ....[193]....
        /*03c0*/ 	.word	0x05000022


	//   ....[194]....
        /*03c4*/ 	.word	0x05000022


	//   ....[195]....
        /*03c8*/ 	.word	0x05000022


	//   ....[196]....
        /*03cc*/ 	.word	0x05000022


	//   ....[197]....
        /*03d0*/ 	.word	0x05000022


	//   ....[198]....
        /*03d4*/ 	.word	0x05000022


	//   ....[199]....
        /*03d8*/ 	.word	0x05000022


	//   ....[200]....
        /*03dc*/ 	.word	0x05000022


	//   ....[201]....
        /*03e0*/ 	.word	0x05000022


	//   ....[202]....
        /*03e4*/ 	.word	0x05000022


	//   ....[203]....
        /*03e8*/ 	.word	0x05000022


	//   ....[204]....
        /*03ec*/ 	.word	0x05000022


	//   ....[205]....
        /*03f0*/ 	.word	0x05000022


	//   ....[206]....
        /*03f4*/ 	.word	0x05000022


	//   ....[207]....
        /*03f8*/ 	.word	0x05000022


	//   ....[208]....
        /*03fc*/ 	.word	0x05000022


	//   ....[209]....
        /*0400*/ 	.word	0x05000022


	//   ....[210]....
        /*0404*/ 	.word	0x05000022


	//   ....[211]....
        /*0408*/ 	.word	0x05000022


	//   ....[212]....
        /*040c*/ 	.word	0x05000022


	//   ....[213]....
        /*0410*/ 	.word	0x05000022


	//   ....[214]....
        /*0414*/ 	.word	0x05000022


	//   ....[215]....
        /*0418*/ 	.word	0x05000022


	//   ....[216]....
        /*041c*/ 	.word	0x05000022


	//   ....[217]....
        /*0420*/ 	.word	0x05000022


	//   ....[218]....
        /*0424*/ 	.word	0x05000022


	//   ....[219]....
        /*0428*/ 	.word	0x05000022


	//   ....[220]....
        /*042c*/ 	.word	0x05000022


	//   ....[221]....
        /*0430*/ 	.word	0x05000022


	//   ....[222]....
        /*0434*/ 	.word	0x05000022


	//   ....[223]....
        /*0438*/ 	.word	0x05000022


	//   ....[224]....
        /*043c*/ 	.word	0x05000022


	//   ....[225]....
        /*0440*/ 	.word	0x05000022


	//   ....[226]....
        /*0444*/ 	.word	0x05000022


	//   ....[227]....
        /*0448*/ 	.word	0x05000022


	//   ....[228]....
        /*044c*/ 	.word	0x05000022


	//   ....[229]....
        /*0450*/ 	.word	0x05000022


	//   ....[230]....
        /*0454*/ 	.word	0x05000022


	//   ....[231]....
        /*0458*/ 	.word	0x05000022


	//   ....[232]....
        /*045c*/ 	.word	0x05000022


	//   ....[233]....
        /*0460*/ 	.word	0x05000022


	//   ....[234]....
        /*0464*/ 	.word	0x05000022


	//   ....[235]....
        /*0468*/ 	.word	0x05000022


	//   ....[236]....
        /*046c*/ 	.word	0x05000022


	//   ....[237]....
        /*0470*/ 	.word	0x05000022


	//   ....[238]....
        /*0474*/ 	.word	0x05000022


	//   ....[239]....
        /*0478*/ 	.word	0x05000022


	//   ....[240]....
        /*047c*/ 	.word	0x05000022


	//   ....[241]....
        /*0480*/ 	.word	0x05000022


	//   ....[242]....
        /*0484*/ 	.word	0x05000022


	//   ....[243]....
        /*0488*/ 	.word	0x05000022


	//----- nvinfo : EIATTR_COOP_GROUP_INSTR_OFFSETS
	.align		4
.L_276:
        /*048c*/ 	.byte	0x04, 0x28
        /*048e*/ 	.short	(.L_278 - .L_277)


	//   ....[0]....
.L_277:
        /*0490*/ 	.word	0x00000400


	//   ....[1]....
        /*0494*/ 	.word	0x000005c0


	//   ....[2]....
        /*0498*/ 	.word	0x00000990


	//   ....[3]....
        /*049c*/ 	.word	0x000009b0


	//   ....[4]....
        /*04a0*/ 	.word	0x000009d0


	//   ....[5]....
        /*04a4*/ 	.word	0x00000a20


	//   ....[6]....
        /*04a8*/ 	.word	0x00000a80


	//   ....[7]....
        /*04ac*/ 	.word	0x00000aa0


	//   ....[8]....
        /*04b0*/ 	.word	0x00000b10


	//   ....[9]....
        /*04b4*/ 	.word	0x00000b50


	//   ....[10]....
        /*04b8*/ 	.word	0x00000b70


	//   ....[11]....
        /*04bc*/ 	.word	0x00000be0


	//   ....[12]....
        /*04c0*/ 	.word	0x00000c20


	//   ....[13]....
        /*04c4*/ 	.word	0x00000c40


	//   ....[14]....
        /*04c8*/ 	.word	0x00000cb0


	//   ....[15]....
        /*04cc*/ 	.word	0x00000cf0


	//   ....[16]....
        /*04d0*/ 	.word	0x00000d10


	//   ....[17]....
        /*04d4*/ 	.word	0x00000de0


	//   ....[18]....
        /*04d8*/ 	.word	0x00000df0


	//   ....[19]....
        /*04dc*/ 	.word	0x00001350


	//   ....[20]....
        /*04e0*/ 	.word	0x00002860


	//   ....[21]....
        /*04e4*/ 	.word	0x000029f0


	//   ....[22]....
        /*04e8*/ 	.word	0x00002d60


	//   ....[23]....
        /*04ec*/ 	.word	0x00002dc0


	//   ....[24]....
        /*04f0*/ 	.word	0x00002df0


	//   ....[25]....
        /*04f4*/ 	.word	0x00002e60


	//   ....[26]....
        /*04f8*/ 	.word	0x00002ea0


	//   ....[27]....
        /*04fc*/ 	.word	0x00002ec0


	//   ....[28]....
        /*0500*/ 	.word	0x00002f40


	//   ....[29]....
        /*0504*/ 	.word	0x00002f70


	//   ....[30]....
        /*0508*/ 	.word	0x00002f90


	//   ....[31]....
        /*050c*/ 	.word	0x00003010


	//   ....[32]....
        /*0510*/ 	.word	0x00003040


	//   ....[33]....
        /*0514*/ 	.word	0x00003060


	//   ....[34]....
        /*0518*/ 	.word	0x000030f0


	//   ....[35]....
        /*051c*/ 	.word	0x00003120


	//   ....[36]....
        /*0520*/ 	.word	0x00003140


	//   ....[37]....
        /*0524*/ 	.word	0x000035d0


	//   ....[38]....
        /*0528*/ 	.word	0x00003610


	//   ....[39]....
        /*052c*/ 	.word	0x00003660


	//   ....[40]....
        /*0530*/ 	.word	0x00003970


	//   ....[41]....
        /*0534*/ 	.word	0x00003a00


	//   ....[42]....
        /*0538*/ 	.word	0x00003a50


	//   ....[43]....
        /*053c*/ 	.word	0x00003a60


	//   ....[44]....
        /*0540*/ 	.word	0x00003a70


	//   ....[45]....
        /*0544*/ 	.word	0x00003b50


	//   ....[46]....
        /*0548*/ 	.word	0x00003b60


	//   ....[47]....
        /*054c*/ 	.word	0x00003b70


	//   ....[48]....
        /*0550*/ 	.word	0x00003c60


	//   ....[49]....
        /*0554*/ 	.word	0x00003c70


	//   ....[50]....
        /*0558*/ 	.word	0x00003c80


	//   ....[51]....
        /*055c*/ 	.word	0x00003d70


	//   ....[52]....
        /*0560*/ 	.word	0x00003d80


	//   ....[53]....
        /*0564*/ 	.word	0x00003d90


	//   ....[54]....
        /*0568*/ 	.word	0x00003e80


	//   ....[55]....
        /*056c*/ 	.word	0x00003e90


	//   ....[56]....
        /*0570*/ 	.word	0x00003ea0


	//   ....[57]....
        /*0574*/ 	.word	0x00003fe0


	//   ....[58]....
        /*0578*/ 	.word	0x00004060


	//   ....[59]....
        /*057c*/ 	.word	0x000040e0


	//   ....[60]....
        /*0580*/ 	.word	0x00004130


	//   ....[61]....
        /*0584*/ 	.word	0x00004140


	//   ....[62]....
        /*0588*/ 	.word	0x00004150


	//   ....[63]....
        /*058c*/ 	.word	0x00004230


	//   ....[64]....
        /*0590*/ 	.word	0x00004240


	//   ....[65]....
        /*0594*/ 	.word	0x00004250


	//   ....[66]....
        /*0598*/ 	.word	0x00004330


	//   ....[67]....
        /*059c*/ 	.word	0x00004340


	//   ....[68]....
        /*05a0*/ 	.word	0x00004350


	//   ....[69]....
        /*05a4*/ 	.word	0x00004430


	//   ....[70]....
        /*05a8*/ 	.word	0x00004440


	//   ....[71]....
        /*05ac*/ 	.word	0x00004450


	//   ....[72]....
        /*05b0*/ 	.word	0x00004530


	//   ....[73]....
        /*05b4*/ 	.word	0x00004540


	//   ....[74]....
        /*05b8*/ 	.word	0x00004550


	//   ....[75]....
        /*05bc*/ 	.word	0x000046b0


	//   ....[76]....
        /*05c0*/ 	.word	0x00006330


	//   ....[77]....
        /*05c4*/ 	.word	0x00006470


	//   ....[78]....
        /*05c8*/ 	.word	0x00006a30


	//   ....[79]....
        /*05cc*/ 	.word	0x00006ae0


	//   ....[80]....
        /*05d0*/ 	.word	0x00006af0


	//   ....[81]....
        /*05d4*/ 	.word	0x00006b30


	//   ....[82]....
        /*05d8*/ 	.word	0x00006ba0


	//   ....[83]....
        /*05dc*/ 	.word	0x00006bc0


	//   ....[84]....
        /*05e0*/ 	.word	0x00006c30


	//   ....[85]....
        /*05e4*/ 	.word	0x00006c70


	//   ....[86]....
        /*05e8*/ 	.word	0x00006c90


	//   ....[87]....
        /*05ec*/ 	.word	0x00006d00


	//   ....[88]....
        /*05f0*/ 	.word	0x00006d40


	//   ....[89]....
        /*05f4*/ 	.word	0x00006d60


	//   ....[90]....
        /*05f8*/ 	.word	0x00006dd0


	//   ....[91]....
        /*05fc*/ 	.word	0x00006e10


	//   ....[92]....
        /*0600*/ 	.word	0x00006e40


	//   ....[93]....
        /*0604*/ 	.word	0x000072d0


	//   ....[94]....
        /*0608*/ 	.word	0x00007360


	//   ....[95]....
        /*060c*/ 	.word	0x00007450


	//   ....[96]....
        /*0610*/ 	.word	0x00008e50


	//   ....[97]....
        /*0614*/ 	.word	0x00008f90


	//   ....[98]....
        /*0618*/ 	.word	0x00009520


	//   ....[99]....
        /*061c*/ 	.word	0x00009540


	//   ....[100]....
        /*0620*/ 	.word	0x00009560


	//   ....[101]....
        /*0624*/ 	.word	0x000095c0


	//   ....[102]....
        /*0628*/ 	.word	0x00009600


	//   ....[103]....
        /*062c*/ 	.word	0x00009620


	//   ....[104]....
        /*0630*/ 	.word	0x000096a0


	//   ....[105]....
        /*0634*/ 	.word	0x000096d0


	//   ....[106]....
        /*0638*/ 	.word	0x000096f0


	//   ....[107]....
        /*063c*/ 	.word	0x00009780


	//   ....[108]....
        /*0640*/ 	.word	0x000097a0


	//   ....[109]....
        /*0644*/ 	.word	0x000097b0


	//   ....[110]....
        /*0648*/ 	.word	0x00009850


	//   ....[111]....
        /*064c*/ 	.word	0x00009870


	//   ....[112]....
        /*0650*/ 	.word	0x00009880


	//   ....[113]....
        /*0654*/ 	.word	0x00009ea0


	//   ....[114]....
        /*0658*/ 	.word	0x00009eb0


	//   ....[115]....
        /*065c*/ 	.word	0x00009ed0


	//   ....[116]....
        /*0660*/ 	.word	0x0000a150


	//   ....[117]....
        /*0664*/ 	.word	0x0000a1e0


	//   ....[118]....
        /*0668*/ 	.word	0x0000a230


	//   ....[119]....
        /*066c*/ 	.word	0x0000a240


	//   ....[120]....
        /*0670*/ 	.word	0x0000a250


	//   ....[121]....
        /*0674*/ 	.word	0x0000a330


	//   ....[122]....
        /*0678*/ 	.word	0x0000a340


	//   ....[123]....
        /*067c*/ 	.word	0x0000a350


	//   ....[124]....
        /*0680*/ 	.word	0x0000a440


	//   ....[125]....
        /*0684*/ 	.word	0x0000a450


	//   ....[126]....
        /*0688*/ 	.word	0x0000a460


	//   ....[127]....
        /*068c*/ 	.word	0x0000a550


	//   ....[128]....
        /*0690*/ 	.word	0x0000a560


	//   ....[129]....
        /*0694*/ 	.word	0x0000a570


	//   ....[130]....
        /*0698*/ 	.word	0x0000a660


	//   ....[131]....
        /*069c*/ 	.word	0x0000a670


	//   ....[132]....
        /*06a0*/ 	.word	0x0000a680


	//   ....[133]....
        /*06a4*/ 	.word	0x0000a7d0


	//   ....[134]....
        /*06a8*/ 	.word	0x0000a850


	//   ....[135]....
        /*06ac*/ 	.word	0x0000a8d0


	//   ....[136]....
        /*06b0*/ 	.word	0x0000a920


	//   ....[137]....
        /*06b4*/ 	.word	0x0000a930


	//   ....[138]....
        /*06b8*/ 	.word	0x0000a940


	//   ....[139]....
        /*06bc*/ 	.word	0x0000aa20


	//   ....[140]....
        /*06c0*/ 	.word	0x0000aa30


	//   ....[141]....
        /*06c4*/ 	.word	0x0000aa40


	//   ....[142]....
        /*06c8*/ 	.word	0x0000ab20


	//   ....[143]....
        /*06cc*/ 	.word	0x0000ab30


	//   ....[144]....
        /*06d0*/ 	.word	0x0000ab40


	//   ....[145]....
        /*06d4*/ 	.word	0x0000ac20


	//   ....[146]....
        /*06d8*/ 	.word	0x0000ac30


	//   ....[147]....
        /*06dc*/ 	.word	0x0000ac40


	//   ....[148]....
        /*06e0*/ 	.word	0x0000ad20


	//   ....[149]....
        /*06e4*/ 	.word	0x0000ad40


	//   ....[150]....
        /*06e8*/ 	.word	0x0000ad50


	//   ....[151]....
        /*06ec*/ 	.word	0x0000aeb0


	//   ....[152]....
        /*06f0*/ 	.word	0x0000c750


	//   ....[153]....
        /*06f4*/ 	.word	0x0000c7f0


	//   ....[154]....
        /*06f8*/ 	.word	0x0000c8a0


	//   ....[155]....
        /*06fc*/ 	.word	0x0000c8f0


	//   ....[156]....
        /*0700*/ 	.word	0x0000c940


	//   ....[157]....
        /*0704*/ 	.word	0x0000c9b0


	//   ....[158]....
        /*0708*/ 	.word	0x0000ca40


	//   ....[159]....
        /*070c*/ 	.word	0x0000cac0


	//   ....[160]....
        /*0710*/ 	.word	0x0000cb10


	//   ....[161]....
        /*0714*/ 	.word	0x0000cb80


	//   ....[162]....
        /*0718*/ 	.word	0x0000cc10


	//   ....[163]....
        /*071c*/ 	.word	0x0000cc90


	//   ....[164]....
        /*0720*/ 	.word	0x0000cce0


	//   ....[165]....
        /*0724*/ 	.word	0x0000cd50


	//   ....[166]....
        /*0728*/ 	.word	0x0000cde0


	//   ....[167]....
        /*072c*/ 	.word	0x0000ce60


	//   ....[168]....
        /*0730*/ 	.word	0x0000ceb0


	//   ....[169]....
        /*0734*/ 	.word	0x0000cf20


	//   ....[170]....
        /*0738*/ 	.word	0x0000cfb0


	//   ....[171]....
        /*073c*/ 	.word	0x0000d030


	//   ....[172]....
        /*0740*/ 	.word	0x0000d080


	//   ....[173]....
        /*0744*/ 	.word	0x0000d0f0


	//   ....[174]....
        /*0748*/ 	.word	0x0000d170


	//   ....[175]....
        /*074c*/ 	.word	0x0000d200


	//   ....[176]....
        /*0750*/ 	.word	0x0000d290


	//   ....[177]....
        /*0754*/ 	.word	0x0000d340


	//   ....[178]....
        /*0758*/ 	.word	0x0000d390


	//   ....[179]....
        /*075c*/ 	.word	0x0000d3e0


	//   ....[180]....
        /*0760*/ 	.word	0x0000d460


	//   ....[181]....
        /*0764*/ 	.word	0x0000d4f0


	//   ....[182]....
        /*0768*/ 	.word	0x0000d570


	//   ....[183]....
        /*076c*/ 	.word	0x0000d5c0


	//   ....[184]....
        /*0770*/ 	.word	0x0000d640


	//   ....[185]....
        /*0774*/ 	.word	0x0000d6d0


	//   ....[186]....
        /*0778*/ 	.word	0x0000d750


	//   ....[187]....
        /*077c*/ 	.word	0x0000d7a0


	//   ....[188]....
        /*0780*/ 	.word	0x0000d820


	//   ....[189]....
        /*0784*/ 	.word	0x0000d8b0


	//   ....[190]....
        /*0788*/ 	.word	0x0000d930


	//   ....[191]....
        /*078c*/ 	.word	0x0000d980


	//   ....[192]....
        /*0790*/ 	.word	0x0000da00


	//   ....[193]....
        /*0794*/ 	.word	0x0000da90


	//   ....[194]....
        /*0798*/ 	.word	0x0000db10


	//   ....[195]....
        /*079c*/ 	.word	0x0000db60


	//   ....[196]....
        /*07a0*/ 	.word	0x0000dbd0


	//   ....[197]....
        /*07a4*/ 	.word	0x0000dc50


	//   ....[198]....
        /*07a8*/ 	.word	0x0000dce0


	//   ....[199]....
        /*07ac*/ 	.word	0x0000dd70


	//   ....[200]....
        /*07b0*/ 	.word	0x0000de20


	//   ....[201]....
        /*07b4*/ 	.word	0x0000de70


	//   ....[202]....
        /*07b8*/ 	.word	0x0000dec0


	//   ....[203]....
        /*07bc*/ 	.word	0x0000df30


	//   ....[204]....
        /*07c0*/ 	.word	0x0000dfc0


	//   ....[205]....
        /*07c4*/ 	.word	0x0000e040


	//   ....[206]....
        /*07c8*/ 	.word	0x0000e090


	//   ....[207]....
        /*07cc*/ 	.word	0x0000e100


	//   ....[208]....
        /*07d0*/ 	.word	0x0000e190


	//   ....[209]....
        /*07d4*/ 	.word	0x0000e210


	//   ....[210]....
        /*07d8*/ 	.word	0x0000e260


	//   ....[211]....
        /*07dc*/ 	.word	0x0000e2d0


	//   ....[212]....
        /*07e0*/ 	.word	0x0000e360


	//   ....[213]....
        /*07e4*/ 	.word	0x0000e3e0


	//   ....[214]....
        /*07e8*/ 	.word	0x0000e430


	//   ....[215]....
        /*07ec*/ 	.word	0x0000e4a0


	//   ....[216]....
        /*07f0*/ 	.word	0x0000e530


	//   ....[217]....
        /*07f4*/ 	.word	0x0000e5b0


	//   ....[218]....
        /*07f8*/ 	.word	0x0000e600


	//   ....[219]....
        /*07fc*/ 	.word	0x0000e670


	//   ....[220]....
        /*0800*/ 	.word	0x0000e6e0


	//   ....[221]....
        /*0804*/ 	.word	0x0000e760


	//   ....[222]....
        /*0808*/ 	.word	0x0000e7e0


	//   ....[223]....
        /*080c*/ 	.word	0x0000e890


	//   ....[224]....
        /*0810*/ 	.word	0x0000e8e0


	//   ....[225]....
        /*0814*/ 	.word	0x0000e930


	//   ....[226]....
        /*0818*/ 	.word	0x0000e9a0


	//   ....[227]....
        /*081c*/ 	.word	0x0000ea30


	//   ....[228]....
        /*0820*/ 	.word	0x0000eab0


	//   ....[229]....
        /*0824*/ 	.word	0x0000eb00


	//   ....[230]....
        /*0828*/ 	.word	0x0000eb70


	//   ....[231]....
        /*082c*/ 	.word	0x0000ec00


	//   ....[232]....
        /*0830*/ 	.word	0x0000ec80


	//   ....[233]....
        /*0834*/ 	.word	0x0000ecd0


	//   ....[234]....
        /*0838*/ 	.word	0x0000ed40


	//   ....[235]....
        /*083c*/ 	.word	0x0000edd0


	//   ....[236]....
        /*0840*/ 	.word	0x0000ee50


	//   ....[237]....
        /*0844*/ 	.word	0x0000eea0


	//   ....[238]....
        /*0848*/ 	.word	0x0000ef10


	//   ....[239]....
        /*084c*/ 	.word	0x0000efa0


	//   ....[240]....
        /*0850*/ 	.word	0x0000f030


	//   ....[241]....
        /*0854*/ 	.word	0x0000f080


	//   ....[242]....
        /*0858*/ 	.word	0x0000f0f0


	//   ....[243]....
        /*085c*/ 	.word	0x0000f160


	//----- nvinfo : EIATTR_VRC_CTA_INIT_COUNT
	.align		4
.L_278:
        /*0860*/ 	.byte	0x02, 0x4a
	.zero		1
	.zero		1


	//----- nvinfo : EIATTR_EXIT_INSTR_OFFSETS
	.align		4
        /*0864*/ 	.byte	0x04, 0x1c
        /*0866*/ 	.short	(.L_280 - .L_279)


	//   ....[0]....
.L_279:
        /*0868*/ 	.word	0x000018c0


	//   ....[1]....
        /*086c*/ 	.word	0x00001bb0


	//   ....[2]....
        /*0870*/ 	.word	0x00001da0


	//   ....[3]....
        /*0874*/ 	.word	0x00002430


	//   ....[4]....
        /*0878*/ 	.word	0x000024d0


	//   ....[5]....
        /*087c*/ 	.word	0x00005110


	//   ....[6]....
        /*0880*/ 	.word	0x00005420


	//   ....[7]....
        /*0884*/ 	.word	0x00005630


	//   ....[8]....
        /*0888*/ 	.word	0x00005cd0


	//   ....[9]....
        /*088c*/ 	.word	0x00005d70


	//   ....[10]....
        /*0890*/ 	.word	0x00005da0


	//   ....[11]....
        /*0894*/ 	.word	0x00008770


	//   ....[12]....
        /*0898*/ 	.word	0x00008890


	//   ....[13]....
        /*089c*/ 	.word	0x0000c5f0


	//   ....[14]....
        /*08a0*/ 	.word	0x0000c700


	//----- nvinfo : EIATTR_MAX_THREADS
	.align		4
.L_280:
        /*08a4*/ 	.byte	0x04, 0x05
        /*08a6*/ 	.short	(.L_282 - .L_281)
.L_281:
        /*08a8*/ 	.word	0x00000100
        /*08ac*/ 	.word	0x00000001
        /*08b0*/ 	.word	0x00000001


	//----- nvinfo : EIATTR_CRS_STACK_SIZE
	.align		4
.L_282:
        /*08b4*/ 	.byte	0x04, 0x1e
        /*08b6*/ 	.short	(.L_284 - .L_283)
.L_283:
        /*08b8*/ 	.word	0x00000000


	//----- nvinfo : EIATTR_CBANK_PARAM_SIZE
	.align		4
.L_284:
        /*08bc*/ 	.byte	0x03, 0x19
        /*08be*/ 	.short	0x0048


	//----- nvinfo : EIATTR_PARAM_CBANK
	.align		4
        /*08c0*/ 	.byte	0x04, 0x0a
        /*08c2*/ 	.short	(.L_286 - .L_285)
	.align		4
.L_285:
        /*08c4*/ 	.word	index@(.nv.constant0._ZN6thrust24THRUST_300001_SM_1000_NS8cuda_cub4core6detail13_kernel_agentINS1_15__reduce_by_key16ReduceByKeyAgentINS0_6detail15normal_iteratorINS0_10device_ptrIiEEEESB_SB_SB_N4cuda3std3__48equal_toIiEENSE_4plusIiEEPllEEJSB_SB_SB_SB_SJ_N3cub18CUB_300001_SM_100024ReduceByKeyScanTileStateIilLb1EEESG_SI_llEEEvDpT0_)
        /*08c8*/ 	.short	0x0380
        /*08ca*/ 	.short	0x0048


	//----- nvinfo : EIATTR_SW_WAR
	.align		4
.L_286:
        /*08cc*/ 	.byte	0x04, 0x36
        /*08ce*/ 	.short	(.L_288 - .L_287)
.L_287:
        /*08d0*/ 	.word	0x00000008
.L_288:


//--------------------- .nv.info._ZN6thrust24THRUST_300001_SM_1000_NS8cuda_cub4core6detail13_kernel_agentINS1_15__reduce_by_key9InitAgentIN3cub18CUB_300001_SM_100024ReduceByKeyScanTileStateIilLb1EEElPlEEJSA_lSB_EEEvDpT0_ --------------------------
	.section	.nv.info._ZN6thrust24THRUST_300001_SM_1000_NS8cuda_cub4core6detail13_kernel_agentINS1_15__reduce_by_key9InitAgentIN3cub18CUB_300001_SM_100024ReduceByKeyScanTileStateIilLb1EEElPlEEJSA_lSB_EEEvDpT0_,"",@"SHT_CUDA_INFO"
	.sectionflags	@""
	.align	4


	//----- nvinfo : EIATTR_CUDA_API_VERSION
	.align		4
        /*0000*/ 	.byte	0x04, 0x37
        /*0002*/ 	.short	(.L_290 - .L_289)
.L_289:
        /*0004*/ 	.word	0x00000082


	//----- nvinfo : EIATTR_KPARAM_INFO
	.align		4
.L_290:
        /*0008*/ 	.byte	0x04, 0x17
        /*000a*/ 	.short	(.L_292 - .L_291)
.L_291:
        /*000c*/ 	.word	0x00000000
        /*0010*/ 	.short	0x0002
        /*0012*/ 	.short	0x0010
        /*0014*/ 	.byte	0x00, 0xf5, 0x21, 0x00


	//----- nvinfo : EIATTR_KPARAM_INFO
	.align		4
.L_292:
        /*0018*/ 	.byte	0x04, 0x17
        /*001a*/ 	.short	(.L_294 - .L_293)
.L_293:
        /*001c*/ 	.word	0x00000000
        /*0020*/ 	.short	0x0001
        /*0022*/ 	.short	0x0008
        /*0024*/ 	.byte	0x00, 0xf0, 0x21, 0x00


	//----- nvinfo : EIATTR_KPARAM_INFO
	.align		4
.L_294:
        /*0028*/ 	.byte	0x04, 0x17
        /*002a*/ 	.short	(.L_296 - .L_295)
.L_295:
        /*002c*/ 	.word	0x00000000
        /*0030*/ 	.short	0x0000
        /*0032*/ 	.short	0x0000
        /*0034*/ 	.byte	0x00, 0xf0, 0x21, 0x00


	//----- nvinfo : EIATTR_SPARSE_MMA_MASK
	.align		4
.L_296:
        /*0038*/ 	.byte	0x03, 0x50
        /*003a*/ 	.short	0x0000


	//----- nvinfo : EIATTR_MAXREG_COUNT
	.align		4
        /*003c*/ 	.byte	0x03, 0x1b
        /*003e*/ 	.short	0x00ff


	//----- nvinfo : EIATTR_MERCURY_ISA_VERSION
	.align		4
        /*0040*/ 	.byte	0x03, 0x5f
        /*0042*/ 	.short	0x0101


	//----- nvinfo : EIATTR_VRC_CTA_INIT_COUNT
	.align		4
        /*0044*/ 	.byte	0x02, 0x4a
	.zero		1
	.zero		1


	//----- nvinfo : EIATTR_EXIT_INSTR_OFFSETS
	.align		4
        /*0048*/ 	.byte	0x04, 0x1c
        /*004a*/ 	.short	(.L_298 - .L_297)


	//   ....[0]....
.L_297:
        /*004c*/ 	.word	0x00000140


	//   ....[1]....
        /*0050*/ 	.word	0x00000170


	//----- nvinfo : EIATTR_MAX_THREADS
	.align		4
.L_298:
        /*0054*/ 	.byte	0x04, 0x05
        /*0056*/ 	.short	(.L_300 - .L_299)
.L_299:
        /*0058*/ 	.word	0x00000080
        /*005c*/ 	.word	0x00000001
        /*0060*/ 	.word	0x00000001


	//----- nvinfo : EIATTR_CBANK_PARAM_SIZE
	.align		4
.L_300:
        /*0064*/ 	.byte	0x03, 0x19
        /*0066*/ 	.short	0x0018


	//----- nvinfo : EIATTR_PARAM_CBANK
	.align		4
        /*0068*/ 	.byte	0x04, 0x0a
        /*006a*/ 	.short	(.L_302 - .L_301)
	.align		4
.L_301:
        /*006c*/ 	.word	index@(.nv.constant0._ZN6thrust24THRUST_300001_SM_1000_NS8cuda_cub4core6detail13_kernel_agentINS1_15__reduce_by_key9InitAgentIN3cub18CUB_300001_SM_100024ReduceByKeyScanTileStateIilLb1EEElPlEEJSA_lSB_EEEvDpT0_)
        /*0070*/ 	.short	0x0380
        /*0072*/ 	.short	0x0018


	//----- nvinfo : EIATTR_SW_WAR
	.align		4
.L_302:
        /*0074*/ 	.byte	0x04, 0x36
        /*0076*/ 	.short	(.L_304 - .L_303)
.L_303:
        /*0078*/ 	.word	0x00000008
.L_304:


//--------------------- .nv.info._ZN6thrust24THRUST_300001_SM_1000_NS8cuda_cub4core6detail13_kernel_agentINS1_15__reduce_by_key16ReduceByKeyAgentINS0_6detail15normal_iteratorINS0_10device_ptrIiEEEESB_SB_SB_N4cuda3std3__48equal_toIiEENSE_4plusIiEEPiiEEJSB_SB_SB_SB_SJ_N3cub18CUB_300001_SM_100024ReduceByKeyScanTileStateIiiLb1EEESG_SI_iiEEEvDpT0_ --------------------------
	.section	.nv.info._ZN6thrust24THRUST_300001_SM_1000_NS8cuda_cub4core6detail13_kernel_agentINS1_15__reduce_by_key16ReduceByKeyAgentINS0_6detail15normal_iteratorINS0_10device_ptrIiEEEESB_SB_SB_N4cuda3std3__48equal_toIiEENSE_4plusIiEEPiiEEJSB_SB_SB_SB_SJ_N3cub18CUB_300001_SM_100024ReduceByKeyScanTileStateIiiLb1EEESG_SI_iiEEEvDpT0_,"",@"SHT_CUDA_INFO"
	.sectionflags	@""
	.align	4


	//----- nvinfo : EIATTR_CUDA_API_VERSION
	.align		4
        /*0000*/ 	.byte	0x04, 0x37
        /*0002*/ 	.short	(.L_306 - .L_305)
.L_305:
        /*0004*/ 	.word	0x00000082


	//----- nvinfo : EIATTR_KPARAM_INFO
	.align		4
.L_306:
        /*0008*/ 	.byte	0x04, 0x17
        /*000a*/ 	.short	(.L_308 - .L_307)
.L_307:
        /*000c*/ 	.word	0x00000000
        /*0010*/ 	.short	0x0009
        /*0012*/ 	.short	0x0038
        /*0014*/ 	.byte	0x00, 0xf0, 0x11, 0x00


	//----- nvinfo : EIATTR_KPARAM_INFO
	.align		4
.L_308:
        /*0018*/ 	.byte	0x04, 0x17
        /*001a*/ 	.short	(.L_310 - .L_309)
.L_309:
        /*001c*/ 	.word	0x00000000
        /*0020*/ 	.short	0x0008
        /*0022*/ 	.short	0x0034
        /*0024*/ 	.byte	0x00, 0xf0, 0x11, 0x00


	//----- nvinfo : EIATTR_KPARAM_INFO
	.align		4
.L_310:
        /*0028*/ 	.byte	0x04, 0x17
        /*002a*/ 	.short	(.L_312 - .L_311)
.L_311:
        /*002c*/ 	.word	0x00000000
        /*0030*/ 	.short	0x0007
        /*0032*/ 	.short	0x0031
        /*0034*/ 	.byte	0x00, 0xf0, 0x05, 0x00


	//----- nvinfo : EIATTR_KPARAM_INFO
	.align		4
.L_312:
        /*0038*/ 	.byte	0x04, 0x17
        /*003a*/ 	.short	(.L_314 - .L_313)
.L_313:
        /*003c*/ 	.word	0x00000000
        /*0040*/ 	.short	0x0006
        /*0042*/ 	.short	0x0030
        /*0044*/ 	.byte	0x00, 0xf0, 0x05, 0x00


	//----- nvinfo : EIATTR_KPARAM_INFO
	.align		4
.L_314:
        /*0048*/ 	.byte	0x04, 0x17
        /*004a*/ 	.short	(.L_316 - .L_315)
.L_315:
        /*004c*/ 	.word	0x00000000
        /*0050*/ 	.short	0x0005
        /*0052*/ 	.short	0x0028
        /*0054*/ 	.byte	0x00, 0xf0, 0x21, 0x00


	//----- nvinfo : EIATTR_KPARAM_INFO
	.align		4
.L_316:
        /*0058*/ 	.byte	0x04, 0x17
        /*005a*/ 	.short	(.L_318 - .L_317)
.L_317:
        /*005c*/ 	.word	0x00000000
        /*0060*/ 	.short	0x0004
        /*0062*/ 	.short	0x0020
        /*0064*/ 	.byte	0x00, 0xf5, 0x21, 0x00


	//----- nvinfo : EIATTR_KPARAM_INFO
	.align		4
.L_318:
        /*0068*/ 	.byte	0x04, 0x17
        /*006a*/ 	.short	(.L_320 - .L_319)
.L_319:
        /*006c*/ 	.word	0x00000000
        /*0070*/ 	.short	0x0003
        /*0072*/ 	.short	0x0018
        /*0074*/ 	.byte	0x00, 0xf0, 0x21, 0x00


	//----- nvinfo : EIATTR_KPARAM_INFO
	.align		4
.L_320:
        /*0078*/ 	.byte	0x04, 0x17
        /*007a*/ 	.short	(.L_322 - .L_321)
.L_321:
        /*007c*/ 	.word	0x00000000
        /*0080*/ 	.short	0x0002
        /*0082*/ 	.short	0x0010
        /*0084*/ 	.byte	0x00, 0xf0, 0x21, 0x00


	//----- nvinfo : EIATTR_KPARAM_INFO
	.align		4
.L_322:
        /*0088*/ 	.byte	0x04, 0x17
        /*008a*/ 	.short	(.L_324 - .L_323)
.L_323:
        /*008c*/ 	.word	0x00000000
        /*0090*/ 	.short	0x0001
        /*0092*/ 	.short	0x0008
        /*0094*/ 	.byte	0x00, 0xf0, 0x21, 0x00


	//----- nvinfo : EIATTR_KPARAM_INFO
	.align		4
.L_324:
        /*0098*/ 	.byte	0x04, 0x17
        /*009a*/ 	.short	(.L_326 - .L_325)
.L_325:
        /*009c*/ 	.word	0x00000000
        /*00a0*/ 	.short	0x0000
        /*00a2*/ 	.short	0x0000
        /*00a4*/ 	.byte	0x00, 0xf0, 0x21, 0x00


	//----- nvinfo : EIATTR_SPARSE_MMA_MASK
	.align		4
.L_326:
        /*00a8*/ 	.byte	0x03, 0x50
        /*00aa*/ 	.short	0x0000


	//----- nvinfo : EIATTR_MAXREG_COUNT
	.align		4
        /*00ac*/ 	.byte	0x03, 0x1b
        /*00ae*/ 	.short	0x00ff


	//----- nvinfo : EIATTR_NUM_BARRIERS
	.align		4
        /*00b0*/ 	.byte	0x02, 0x4c
        /*00b2*/ 	.byte	0x01
	.zero		1


	//----- nvinfo : EIATTR_MERCURY_ISA_VERSION
	.align		4
        /*00b4*/ 	.byte	0x03, 0x5f
        /*00b6*/ 	.short	0x0101


	//----- nvinfo : EIATTR_COOP_GROUP_MASK_REGIDS
	.align		4
        /*00b8*/ 	.byte	0x04, 0x29
        /*00ba*/ 	.short	(.L_328 - .L_327)


	//   ....[0]....
.L_327:
        /*00bc*/ 	.word	0xffffffff


	//   ....[1]....
        /*00c0*/ 	.word	0xffffffff


	//   ....[2]....
        /*00c4*/ 	.word	0xffffffff


	//   ....[3]....
        /*00c8*/ 	.word	0xffffffff


	//   ....[4]....
        /*00cc*/ 	.word	0xffffffff


	//   ....[5]....
        /*00d0*/ 	.word	0xffffffff


	//   ....[6]....
        /*00d4*/ 	.word	0xffffffff


	//   ....[7]....
        /*00d8*/ 	.word	0xffffffff


	//   ....[8]....
        /*00dc*/ 	.word	0xffffffff


	//   ....[9]....
        /*00e0*/ 	.word	0xffffffff


	//   ....[10]....
        /*00e4*/ 	.word	0xffffffff


	//   ....[11]....
        /*00e8*/ 	.word	0xffffffff


	//   ....[12]....
        /*00ec*/ 	.word	0xffffffff


	//   ....[13]....
        /*00f0*/ 	.word	0xffffffff


	//   ....[14]....
        /*00f4*/ 	.word	0xffffffff


	//   ....[15]....
        /*00f8*/ 	.word	0xffffffff


	//   ....[16]....
        /*00fc*/ 	.word	0xffffffff


	//   ....[17]....
        /*0100*/ 	.word	0xffffffff


	//   ....[18]....
        /*0104*/ 	.word	0xffffffff


	//   ....[19]....
        /*0108*/ 	.word	0xffffffff


	//   ....[20]....
        /*010c*/ 	.word	0xffffffff


	//   ....[21]....
        /*0110*/ 	.word	0xffffffff


	//   ....[22]....
        /*0114*/ 	.word	0xffffffff


	//   ....[23]....
        /*0118*/ 	.word	0xffffffff


	//   ....[24]....
        /*011c*/ 	.word	0xffffffff


	//   ....[25]....
        /*0120*/ 	.word	0xffffffff


	//   ....[26]....
        /*0124*/ 	.word	0xffffffff


	//   ....[27]....
        /*0128*/ 	.word	0xffffffff


	//   ....[28]....
        /*012c*/ 	.word	0xffffffff


	//   ....[29]....
        /*0130*/ 	.word	0xffffffff


	//   ....[30]....
        /*0134*/ 	.word	0xffffffff


	//   ....[31]....
        /*0138*/ 	.word	0xffffffff


	//   ....[32]....
        /*013c*/ 	.word	0xffffffff


	//   ....[33]....
        /*0140*/ 	.word	0xffffffff


	//   ....[34]....
        /*0144*/ 	.word	0xffffffff


	//   ....[35]....
        /*0148*/ 	.word	0xffffffff


	//   ....[36]....
        /*014c*/ 	.word	0xffffffff


	//   ....[37]....
        /*0150*/ 	.word	0xffffffff


	//   ....[38]....
        /*0154*/ 	.word	0xffffffff


	//   ....[39]....
        /*0158*/ 	.word	0xffffffff


	//   ....[40]....
        /*015c*/ 	.word	0xffffffff


	//   ....[41]....
        /*0160*/ 	.word	0xffffffff


	//   ....[42]....
        /*0164*/ 	.word	0xffffffff


	//   ....[43]....
        /*0168*/ 	.word	0xffffffff


	//   ....[44]....
        /*016c*/ 	.word	0xffffffff


	//   ....[45]....
        /*0170*/ 	.word	0xffffffff


	//   ....[46]....
        /*0174*/ 	.word	0xffffffff


	//   ....[47]....
        /*0178*/ 	.word	0xffffffff


	//   ....[48]....
        /*017c*/ 	.word	0xffffffff


	//   ....[49]....
        /*0180*/ 	.word	0xffffffff


	//   ....[50]....
        /*0184*/ 	.word	0xffffffff


	//   ....[51]....
        /*0188*/ 	.word	0xffffffff


	//   ....[52]....
        /*018c*/ 	.word	0xffffffff


	//   ....[53]....
        /*0190*/ 	.word	0xffffffff


	//   ....[54]....
        /*0194*/ 	.word	0xffffffff


	//   ....[55]....
        /*0198*/ 	.word	0xffffffff


	//   ....[56]....
        /*019c*/ 	.word	0xffffffff


	//   ....[57]....
        /*01a0*/ 	.word	0xffffffff


	//   ....[58]....
        /*01a4*/ 	.word	0xffffffff


	//   ....[59]....
        /*01a8*/ 	.word	0xffffffff


	//   ....[60]....
        /*01ac*/ 	.word	0xffffffff


	//   ....[61]....
        /*01b0*/ 	.word	0xffffffff


	//   ....[62]....
        /*01b4*/ 	.word	0xffffffff


	//   ....[63]....
        /*01b8*/ 	.word	0xffffffff


	//   ....[64]....
        /*01bc*/ 	.word	0xffffffff


	//   ....[65]....
        /*01c0*/ 	.word	0xffffffff


	//   ....[66]....
        /*01c4*/ 	.word	0xffffffff


	//   ....[67]....
        /*01c8*/ 	.word	0xffffffff


	//   ....[68]....
        /*01cc*/ 	.word	0xffffffff


	//   ....[69]....
        /*01d0*/ 	.word	0xffffffff


	//   ....[70]....
        /*01d4*/ 	.word	0xffffffff


	//   ....[71]....
        /*01d8*/ 	.word	0xffffffff


	//   ....[72]....
        /*01dc*/ 	.word	0xffffffff


	//   ....[73]....
        /*01e0*/ 	.word	0xffffffff


	//   ....[74]....
        /*01e4*/ 	.word	0xffffffff


	//   ....[75]....
        /*01e8*/ 	.word	0xffffffff


	//   ....[76]....
        /*01ec*/ 	.word	0xffffffff


	//   ....[77]....
        /*01f0*/ 	.word	0xffffffff


	//   ....[78]....
        /*01f4*/ 	.word	0xffffffff


	//   ....[79]....
        /*01f8*/ 	.word	0xffffffff


	//   ....[80]....
        /*01fc*/ 	.word	0xffffffff


	//   ....[81]....
        /*0200*/ 	.word	0xffffffff


	//   ....[82]....
        /*0204*/ 	.word	0xffffffff


	//   ....[83]....
        /*0208*/ 	.word	0xffffffff


	//   ....[84]....
        /*020c*/ 	.word	0xffffffff


	//   ....[85]....
        /*0210*/ 	.word	0xffffffff


	//   ....[86]....
        /*0214*/ 	.word	0xffffffff


	//   ....[87]....
        /*0218*/ 	.word	0xffffffff


	//   ....[88]....
        /*021c*/ 	.word	0xffffffff


	//   ....[89]....
        /*0220*/ 	.word	0xffffffff


	//   ....[90]....
        /*0224*/ 	.word	0xffffffff


	//   ....[91]....
        /*0228*/ 	.word	0xffffffff


	//   ....[92]....
        /*022c*/ 	.word	0xffffffff


	//   ....[93]....
        /*0230*/ 	.word	0xffffffff


	//   ....[94]....
        /*0234*/ 	.word	0xffffffff


	//   ....[95]....
        /*0238*/ 	.word	0xffffffff


	//   ....[96]....
        /*023c*/ 	.word	0xffffffff


	//   ....[97]....
        /*0240*/ 	.word	0xffffffff


	//   ....[98]....
        /*0244*/ 	.word	0xffffffff


	//   ....[99]....
        /*0248*/ 	.word	0xffffffff


	//   ....[100]....
        /*024c*/ 	.word	0xffffffff


	//   ....[101]....
        /*0250*/ 	.word	0xffffffff


	//   ....[102]....
        /*0254*/ 	.word	0xffffffff


	//   ....[103]....
        /*0258*/ 	.word	0xffffffff


	//   ....[104]....
        /*025c*/ 	.word	0xffffffff


	//   ....[105]....
        /*0260*/ 	.word	0xffffffff


	//   ....[106]....
        /*0264*/ 	.word	0xffffffff


	//   ....[107]....
        /*0268*/ 	.word	0xffffffff


	//   ....[108]....
        /*026c*/ 	.word	0x05000015


	//   ....[109]....
        /*0270*/ 	.word	0x05000015


	//   ....[110]....
        /*0274*/ 	.word	0x05000015


	//   ....[111]....
        /*0278*/ 	.word	0x05000015


	//   ....[112]....
        /*027c*/ 	.word	0x05000015


	//   ....[113]....
        /*0280*/ 	.word	0x05000015


	//   ....[114]....
        /*0284*/ 	.word	0x05000015


	//   ....[115]....
        /*0288*/ 	.word	0x05000015


	//   ....[116]....
        /*028c*/ 	.word	0x05000015


	//   ....[117]....
        /*0290*/ 	.word	0x05000015


	//   ....[118]....
        /*0294*/ 	.word	0x05000015


	//   ....[119]....
        /*0298*/ 	.word	0x05000015


	//   ....[120]....
        /*029c*/ 	.word	0x05000015


	//   ....[121]....
        /*02a0*/ 	.word	0x05000015


	//   ....[122]....
        /*02a4*/ 	.word	0x05000015


	//   ....[123]....
        /*02a8*/ 	.word	0x05000015


	//   ....[124]....
        /*02ac*/ 	.word	0x05000015


	//   ....[125]....
        /*02b0*/ 	.word	0x05000015


	//   ....[126]....
        /*02b4*/ 	.word	0x05000015


	//   ....[127]....
        /*02b8*/ 	.word	0x05000015


	//   ....[128]....
        /*02bc*/ 	.word	0x05000015


	//   ....[129]....
        /*02c0*/ 	.word	0x05000015


	//   ....[130]....
        /*02c4*/ 	.word	0x05000015


	//   ....[131]....
        /*02c8*/ 	.word	0x05000015


	//   ....[132]....
        /*02cc*/ 	.word	0x05000015


	//   ....[133]....
        /*02d0*/ 	.word	0x05000015


	//   ....[134]....
        /*02d4*/ 	.word	0x05000015


	//   ....[135]....
        /*02d8*/ 	.word	0x05000015


	//   ....[136]....
        /*02dc*/ 	.word	0x05000015


	//   ....[137]....
        /*02e0*/ 	.word	0x05000015


	//   ....[138]....
        /*02e4*/ 	.word	0x05000015


	//   ....[139]....
        /*02e8*/ 	.word	0x05000015


	//   ....[140]....
        /*02ec*/ 	.word	0x05000015


	//   ....[141]....
        /*02f0*/ 	.word	0x05000015


	//   ....[142]....
        /*02f4*/ 	.word	0x05000015


	//   ....[143]....
        /*02f8*/ 	.word	0x05000015


	//   ....[144]....
        /*02fc*/ 	.word	0x05000015


	//   ....[145]....
        /*0300*/ 	.word	0x05000015


	//   ....[146]....
        /*0304*/ 	.word	0x05000015


	//   ....[147]....
        /*0308*/ 	.word	0x05000015


	//   ....[148]....
        /*030c*/ 	.word	0x05000015


	//   ....[149]....
        /*0310*/ 	.word	0x05000015


	//   ....[150]....
        /*0314*/ 	.word	0x05000015


	//   ....[151]....
        /*0318*/ 	.word	0x05000015


	//   ....[152]....
        /*031c*/ 	.word	0x05000015


	//   ....[153]....
        /*0320*/ 	.word	0x05000015


	//   ....[154]....
        /*0324*/ 	.word	0x05000015


	//   ....[155]....
        /*0328*/ 	.word	0x05000015


	//   ....[156]....
        /*032c*/ 	.word	0x05000015


	//   ....[157]....
        /*0330*/ 	.word	0x05000015


	//   ....[158]....
        /*0334*/ 	.word	0x05000015


	//   ....[159]....
        /*0338*/ 	.word	0x05000015


	//----- nvinfo : EIATTR_COOP_GROUP_INSTR_OFFSETS
	.align		4
.L_328:
        /*033c*/ 	.byte	0x04, 0x28
        /*033e*/ 	.short	(.L_330 - .L_329)


	//   ....[0]....
.L_329:
        /*0340*/ 	.word	0x00000390


	//   ....[1]....
        /*0344*/ 	.word	0x00000530


	//   ....[2]....
        /*0348*/ 	.word	0x000008a0


	//   ....[3]....
        /*034c*/ 	.word	0x000008c0


	//   ....[4]....
        /*0350*/ 	.word	0x00000900


	//   ....[5]....
        /*0354*/ 	.word	0x00000930


	//   ....[6]....
        /*0358*/ 	.word	0x000009a0


	//   ....[7]....
        /*035c*/ 	.word	0x000009e0


	//   ....[8]....
        /*0360*/ 	.word	0x00000a20


	//   ....[9]....
        /*0364*/ 	.word	0x00000a70


	//   ....[10]....
        /*0368*/ 	.word	0x00000ac0


	//   ....[11]....
        /*036c*/ 	.word	0x00000ae0


	//   ....[12]....
        /*0370*/ 	.word	0x00000ba0


	//   ....[13]....
        /*0374*/ 	.word	0x00000ea0


	//   ....[14]....
        /*0378*/ 	.word	0x00002630


	//   ....[15]....
        /*037c*/ 	.word	0x000027b0


	//   ....[16]....
        /*0380*/ 	.word	0x00002b10


	//   ....[17]....
        /*0384*/ 	.word	0x00002b60


	//   ....[18]....
        /*0388*/ 	.word	0x00002bd0


	//   ....[19]....
        /*038c*/ 	.word	0x00002bf0


	//   ....[20]....
        /*0390*/ 	.word	0x00002c70


	//   ....[21]....
        /*0394*/ 	.word	0x00002c90


	//   ....[22]....
        /*0398*/ 	.word	0x00002d00


	//   ....[23]....
        /*039c*/ 	.word	0x00002d20


	//   ....[24]....
        /*03a0*/ 	.word	0x00002d90


	//   ....[25]....
        /*03a4*/ 	.word	0x00002db0


	//   ....[26]....
        /*03a8*/ 	.word	0x00002e10


	//   ....[27]....
        /*03ac*/ 	.word	0x00002e40


	//   ....[28]....
        /*03b0*/ 	.word	0x000033b0


	//   ....[29]....
        /*03b4*/ 	.word	0x00003420


	//   ....[30]....
        /*03b8*/ 	.word	0x000034a0


	//   ....[31]....
        /*03bc*/ 	.word	0x000034f0


	//   ....[32]....
        /*03c0*/ 	.word	0x00003510


	//   ....[33]....
        /*03c4*/ 	.word	0x00003580


	//   ....[34]....
        /*03c8*/ 	.word	0x000035a0


	//   ....[35]....
        /*03cc*/ 	.word	0x00003630


	//   ....[36]....
        /*03d0*/ 	.word	0x00003650


	//   ....[37]....
        /*03d4*/ 	.word	0x000036c0


	//   ....[38]....
        /*03d8*/ 	.word	0x000036e0


	//   ....[39]....
        /*03dc*/ 	.word	0x00003760


	//   ....[40]....
        /*03e0*/ 	.word	0x00003780


	//   ....[41]....
        /*03e4*/ 	.word	0x00003890


	//   ....[42]....
        /*03e8*/ 	.word	0x000038f0


	//   ....[43]....
        /*03ec*/ 	.word	0x00003980


	//   ....[44]....
        /*03f0*/ 	.word	0x00003990


	//   ....[45]....
        /*03f4*/ 	.word	0x000039b0


	//   ....[46]....
        /*03f8*/ 	.word	0x00003a20


	//   ....[47]....
        /*03fc*/ 	.word	0x00003a50


	//   ....[48]....
        /*0400*/ 	.word	0x00003ae0


	//   ....[49]....
        /*0404*/ 	.word	0x00003b00


	//   ....[50]....
        /*0408*/ 	.word	0x00003b70


	//   ....[51]....
        /*040c*/ 	.word	0x00003b90


	//   ....[52]....
        /*0410*/ 	.word	0x00003c10


	//   ....[53]....
        /*0414*/ 	.word	0x00003c30


	//   ....[54]....
        /*0418*/ 	.word	0x000058c0


	//   ....[55]....
        /*041c*/ 	.word	0x00005a10


	//   ....[56]....
        /*0420*/ 	.word	0x00005f00


	//   ....[57]....
        /*0424*/ 	.word	0x00005f30


	//   ....[58]....
        /*0428*/ 	.word	0x00005f70


	//   ....[59]....
        /*042c*/ 	.word	0x00005fa0


	//   ....[60]....
        /*0430*/ 	.word	0x00006010


	//   ....[61]....
        /*0434*/ 	.word	0x00006050


	//   ....[62]....
        /*0438*/ 	.word	0x00006090


	//   ....[63]....
        /*043c*/ 	.word	0x000060e0


	//   ....[64]....
        /*0440*/ 	.word	0x00006130


	//   ....[65]....
        /*0444*/ 	.word	0x00006150


	//   ....[66]....
        /*0448*/ 	.word	0x00006430


	//   ....[67]....
        /*044c*/ 	.word	0x00006500


	//   ....[68]....
        /*0450*/ 	.word	0x00007fd0


	//   ....[69]....
        /*0454*/ 	.word	0x00008110


	//   ....[70]....
        /*0458*/ 	.word	0x00008580


	//   ....[71]....
        /*045c*/ 	.word	0x000085d0


	//   ....[72]....
        /*0460*/ 	.word	0x00008630


	//   ....[73]....
        /*0464*/ 	.word	0x00008660


	//   ....[74]....
        /*0468*/ 	.word	0x000086d0


	//   ....[75]....
        /*046c*/ 	.word	0x000086f0


	//   ....[76]....
        /*0470*/ 	.word	0x00008770


	//   ....[77]....
        /*0474*/ 	.word	0x00008780


	//   ....[78]....
        /*0478*/ 	.word	0x00008800


	//   ....[79]....
        /*047c*/ 	.word	0x00008810


	//   ....[80]....
        /*0480*/ 	.word	0x00008ab0


	//   ....[81]....
        /*0484*/ 	.word	0x00008b50


	//   ....[82]....
        /*0488*/ 	.word	0x00008e60


	//   ....[83]....
        /*048c*/ 	.word	0x00008ed0


	//   ....[84]....
        /*0490*/ 	.word	0x00008f40


	//   ....[85]....
        /*0494*/ 	.word	0x00008f60


	//   ....[86]....
        /*0498*/ 	.word	0x00008fd0


	//   ....[87]....
        /*049c*/ 	.word	0x00008ff0


	//   ....[88]....
        /*04a0*/ 	.word	0x00009070


	//   ....[89]....
        /*04a4*/ 	.word	0x00009090


	//   ....[90]....
        /*04a8*/ 	.word	0x00009100


	//   ....[91]....
        /*04ac*/ 	.word	0x00009120


	//   ....[92]....
        /*04b0*/ 	.word	0x000091d0


	//   ....[93]....
        /*04b4*/ 	.word	0x00009210


	//   ....[94]....
        /*04b8*/ 	.word	0x00009230


	//   ....[95]....
        /*04bc*/ 	.word	0x00009330


	//   ....[96]....
        /*04c0*/ 	.word	0x00009390


	//   ....[97]....
        /*04c4*/ 	.word	0x00009400


	//   ....[98]....
        /*04c8*/ 	.word	0x00009420


	//   ....[99]....
        /*04cc*/ 	.word	0x00009490


	//   ....[100]....
        /*04d0*/ 	.word	0x000094c0


	//   ....[101]....
        /*04d4*/ 	.word	0x00009550


	//   ....[102]....
        /*04d8*/ 	.word	0x00009570


	//   ....[103]....
        /*04dc*/ 	.word	0x000095e0


	//   ....[104]....
        /*04e0*/ 	.word	0x00009600


	//   ....[105]....
        /*04e4*/ 	.word	0x00009690


	//   ....[106]....
        /*04e8*/ 	.word	0x000096b0


	//   ....[107]....
        /*04ec*/ 	.word	0x000096d0


	//   ....[108]....
        /*04f0*/ 	.word	0x0000af30


	//   ....[109]....
        /*04f4*/ 	.word	0x0000aff0


	//   ....[110]....
        /*04f8*/ 	.word	0x0000b0c0


	//   ....[111]....
        /*04fc*/ 	.word	0x0000b120


	//   ....[112]....
        /*0500*/ 	.word	0x0000b1d0


	//   ....[113]....
        /*0504*/ 	.word	0x0000b240


	//   ....[114]....
        /*0508*/ 	.word	0x0000b2e0


	//   ....[115]....
        /*050c*/ 	.word	0x0000b350


	//   ....[116]....
        /*0510*/ 	.word	0x0000b3d0


	//   ....[117]....
        /*0514*/ 	.word	0x0000b490


	//   ....[118]....
        /*0518*/ 	.word	0x0000b510


	//   ....[119]....
        /*051c*/ 	.word	0x0000b5d0


	//   ....[120]....
        /*0520*/ 	.word	0x0000b600


	//   ....[121]....
        /*0524*/ 	.word	0x0000b6e0


	//   ....[122]....
        /*0528*/ 	.word	0x0000b790


	//   ....[123]....
        /*052c*/ 	.word	0x0000b860


	//   ....[124]....
        /*0530*/ 	.word	0x0000b8c0


	//   ....[125]....
        /*0534*/ 	.word	0x0000b9a0


	//   ....[126]....
        /*0538*/ 	.word	0x0000b9f0


	//   ....[127]....
        /*053c*/ 	.word	0x0000bac0


	//   ....[128]....
        /*0540*/ 	.word	0x0000bb10


	//   ....[129]....
        /*0544*/ 	.word	0x0000bb90


	//   ....[130]....
        /*0548*/ 	.word	0x0000bc30


	//   ....[131]....
        /*054c*/ 	.word	0x0000bca0


	//   ....[132]....
        /*0550*/ 	.word	0x0000bd40


	//   ....[133]....
        /*0554*/ 	.word	0x0000bd70


	//   ....[134]....
        /*0558*/ 	.word	0x0000be70


	//   ....[135]....
        /*055c*/ 	.word	0x0000bf20


	//   ....[136]....
        /*0560*/ 	.word	0x0000bfe0


	//   ....[137]....
        /*0564*/ 	.word	0x0000c030


	//   ....[138]....
        /*0568*/ 	.word	0x0000c100


	//   ....[139]....
        /*056c*/ 	.word	0x0000c150


	//   ....[140]....
        /*0570*/ 	.word	0x0000c220


	//   ....[141]....
        /*0574*/ 	.word	0x0000c270


	//   ....[142]....
        /*0578*/ 	.word	0x0000c340


	//   ....[143]....
        /*057c*/ 	.word	0x0000c390


	//   ....[144]....
        /*0580*/ 	.word	0x0000c470


	//   ....[145]....
        /*0584*/ 	.word	0x0000c4d0


	//   ....[146]....
        /*0588*/ 	.word	0x0000c500


	//   ....[147]....
        /*058c*/ 	.word	0x0000c600


	//   ....[148]....
        /*0590*/ 	.word	0x0000c6a0


	//   ....[149]....
        /*0594*/ 	.word	0x0000c780


	//   ....[150]....
        /*0598*/ 	.word	0x0000c7d0


	//   ....[151]....
        /*059c*/ 	.word	0x0000c890


	//   ....[152]....
        /*05a0*/ 	.word	0x0000c8e0


	//   ....[153]....
        /*05a4*/ 	.word	0x0000c9b0


	//   ....[154]....
        /*05a8*/ 	.word	0x0000ca00


	//   ....[155]....
        /*05ac*/ 	.word	0x0000cad0


	//   ....[156]....
        /*05b0*/ 	.word	0x0000cb20


	//   ....[157]....
        /*05b4*/ 	.word	0x0000cbf0


	//   ....[158]....
        /*05b8*/ 	.word	0x0000cc40


	//   ....[159]....
        /*05bc*/ 	.word	0x0000cc70


	//----- nvinfo : EIATTR_VRC_CTA_INIT_COUNT
	.align		4
.L_330:
        /*05c0*/ 	.byte	0x02, 0x4a
	.zero		1
	.zero		1


	//----- nvinfo : EIATTR_EXIT_INSTR_OFFSETS
	.align		4
        /*05c4*/ 	.byte	0x04, 0x1c
        /*05c6*/ 	.short	(.L_332 - .L_331)


	//   ....[0]....
.L_331:
        /*05c8*/ 	.word	0x00001410


	//   ....[1]....
        /*05cc*/ 	.word	0x000016b0


	//   ....[2]....
        /*05d0*/ 	.word	0x00001e30


	//   ....[3]....
        /*05d4*/ 	.word	0x00001f00


	//   ....[4]....
        /*05d8*/ 	.word	0x00002290


	//   ....[5]....
        /*05dc*/ 	.word	0x00002300


	//   ....[6]....
        /*05e0*/ 	.word	0x00004460


	//   ....[7]....
        /*05e4*/ 	.word	0x00004630


	//   ....[8]....
        /*05e8*/ 	.word	0x00004df0


	//   ....[9]....
        /*05ec*/ 	.word	0x00004ee0


	//   ....[10]....
        /*05f0*/ 	.word	0x00005280


	//   ....[11]....
        /*05f4*/ 	.word	0x000052f0


	//   ....[12]....
        /*05f8*/ 	.word	0x00005310


	//   ....[13]....
        /*05fc*/ 	.word	0x00007950


	//   ....[14]....
        /*0600*/ 	.word	0x00007a00


	//   ....[15]....
        /*0604*/ 	.word	0x0000ae30


	//   ....[16]....
        /*0608*/ 	.word	0x0000aee0


	//----- nvinfo : EIATTR_MAX_THREADS
	.align		4
.L_332:
        /*060c*/ 	.byte	0x04, 0x05
        /*060e*/ 	.short	(.L_334 - .L_333)
.L_333:
        /*0610*/ 	.word	0x00000100
        /*0614*/ 	.word	0x00000001
        /*0618*/ 	.word	0x00000001


	//----- nvinfo : EIATTR_CRS_STACK_SIZE
	.align		4
.L_334:
        /*061c*/ 	.byte	0x04, 0x1e
        /*061e*/ 	.short	(.L_336 - .L_335)
.L_335:
        /*0620*/ 	.word	0x00000000


	//----- nvinfo : EIATTR_CBANK_PARAM_SIZE
	.align		4
.L_336:
        /*0624*/ 	.byte	0x03, 0x19
        /*0626*/ 	.short	0x003c


	//----- nvinfo : EIATTR_PARAM_CBANK
	.align		4
        /*0628*/ 	.byte	0x04, 0x0a
        /*062a*/ 	.short	(.L_338 - .L_337)
	.align		4
.L_337:
        /*062c*/ 	.word	index@(.nv.constant0._ZN6thrust24THRUST_300001_SM_1000_NS8cuda_cub4core6detail13_kernel_agentINS1_15__reduce_by_key16ReduceByKeyAgentINS0_6detail15normal_iteratorINS0_10device_ptrIiEEEESB_SB_SB_N4cuda3std3__48equal_toIiEENSE_4plusIiEEPiiEEJSB_SB_SB_SB_SJ_N3cub18CUB_300001_SM_100024ReduceByKeyScanTileStateIiiLb1EEESG_SI_iiEEEvDpT0_)
        /*0630*/ 	.short	0x0380
        /*0632*/ 	.short	0x003c


	//----- nvinfo : EIATTR_SW_WAR
	.align		4
.L_338:
        /*0634*/ 	.byte	0x04, 0x36
        /*0636*/ 	.short	(.L_340 - .L_339)
.L_339:
        /*0638*/ 	.word	0x00000008
.L_340:


//--------------------- .nv.info._ZN6thrust24THRUST_300001_SM_1000_NS8cuda_cub4core6detail13_kernel_agentINS1_15__reduce_by_key9InitAgentIN3cub18CUB_300001_SM_100024ReduceByKeyScanTileStateIiiLb1EEEiPiEEJSA_iSB_EEEvDpT0_ --------------------------
	.section	.nv.info._ZN6thrust24THRUST_300001_SM_1000_NS8cuda_cub4core6detail13_kernel_agentINS1_15__reduce_by_key9InitAgentIN3cub18CUB_300001_SM_100024ReduceByKeyScanTileStateIiiLb1EEEiPiEEJSA_iSB_EEEvDpT0_,"",@"SHT_CUDA_INFO"
	.sectionflags	@""
	.align	4


	//----- nvinfo : EIATTR_CUDA_API_VERSION
	.align		4
        /*0000*/ 	.byte	0x04, 0x37
        /*0002*/ 	.short	(.L_342 - .L_341)
.L_341:
        /*0004*/ 	.word	0x00000082


	//----- nvinfo : EIATTR_KPARAM_INFO
	.align		4
.L_342:
        /*0008*/ 	.byte	0x04, 0x17
        /*000a*/ 	.short	(.L_344 - .L_343)
.L_343:
        /*000c*/ 	.word	0x00000000
        /*0010*/ 	.short	0x0002
        /*0012*/ 	.short	0x0010
        /*0014*/ 	.byte	0x00, 0xf5, 0x21, 0x00


	//----- nvinfo : EIATTR_KPARAM_INFO
	.align		4
.L_344:
        /*0018*/ 	.byte	0x04, 0x17
        /*001a*/ 	.short	(.L_346 - .L_345)
.L_345:
        /*001c*/ 	.word	0x00000000
        /*0020*/ 	.short	0x0001
        /*0022*/ 	.short	0x0008
        /*0024*/ 	.byte	0x00, 0xf0, 0x11, 0x00


	//----- nvinfo : EIATTR_KPARAM_INFO
	.align		4
.L_346:
        /*0028*/ 	.byte	0x04, 0x17
        /*002a*/ 	.short	(.L_348 - .L_347)
.L_347:
        /*002c*/ 	.word	0x00000000
        /*0030*/ 	.short	0x0000
        /*0032*/ 	.short	0x0000
        /*0034*/ 	.byte	0x00, 0xf0, 0x21, 0x00


	//----- nvinfo : EIATTR_SPARSE_MMA_MASK
	.align		4
.L_348:
        /*0038*/ 	.byte	0x03, 0x50
        /*003a*/ 	.short	0x0000


	//----- nvinfo : EIATTR_MAXREG_COUNT
	.align		4
        /*003c*/ 	.byte	0x03, 0x1b
        /*003e*/ 	.short	0x00ff


	//----- nvinfo : EIATTR_MERCURY_ISA_VERSION
	.align		4
        /*0040*/ 	.byte	0x03, 0x5f
        /*0042*/ 	.short	0x0101


	//----- nvinfo : EIATTR_VRC_CTA_INIT_COUNT
	.align		4
        /*0044*/ 	.byte	0x02, 0x4a
	.zero		1
	.zero		1


	//----- nvinfo : EIATTR_EXIT_INSTR_OFFSETS
	.align		4
        /*0048*/ 	.byte	0x04, 0x1c
        /*004a*/ 	.short	(.L_350 - .L_349)


	//   ....[0]....
.L_349:
        /*004c*/ 	.word	0x00000140


	//   ....[1]....
        /*0050*/ 	.word	0x00000170


	//----- nvinfo : EIATTR_MAX_THREADS
	.align		4
.L_350:
        /*0054*/ 	.byte	0x04, 0x05
        /*0056*/ 	.short	(.L_352 - .L_351)
.L_351:
        /*0058*/ 	.word	0x00000080
        /*005c*/ 	.word	0x00000001
        /*0060*/ 	.word	0x00000001


	//----- nvinfo : EIATTR_CBANK_PARAM_SIZE
	.align		4
.L_352:
        /*0064*/ 	.byte	0x03, 0x19
        /*0066*/ 	.short	0x0018


	//----- nvinfo : EIATTR_PARAM_CBANK
	.align		4
        /*0068*/ 	.byte	0x04, 0x0a
        /*006a*/ 	.short	(.L_354 - .L_353)
	.align		4
.L_353:
        /*006c*/ 	.word	index@(.nv.constant0._ZN6thrust24THRUST_300001_SM_1000_NS8cuda_cub4core6detail13_kernel_agentINS1_15__reduce_by_key9InitAgentIN3cub18CUB_300001_SM_100024ReduceByKeyScanTileStateIiiLb1EEEiPiEEJSA_iSB_EEEvDpT0_)
        /*0070*/ 	.short	0x0380
        /*0072*/ 	.short	0x0018


	//----- nvinfo : EIATTR_SW_WAR
	.align		4
.L_354:
        /*0074*/ 	.byte	0x04, 0x36
        /*0076*/ 	.short	(.L_356 - .L_355)
.L_355:
        /*0078*/ 	.word	0x00000008
.L_356:


//--------------------- .nv.info._Z15compact_resultsPiP8KeyValueiS_ --------------------------
	.section	.nv.info._Z15compact_resultsPiP8KeyValueiS_,"",@"SHT_CUDA_INFO"
	.sectionflags	@""
	.align	4


	//----- nvinfo : EIATTR_CUDA_API_VERSION
	.align		4
        /*0000*/ 	.byte	0x04, 0x37
        /*0002*/ 	.short	(.L_358 - .L_357)
.L_357:
        /*0004*/ 	.word	0x00000082


	//----- nvinfo : EIATTR_KPARAM_INFO
	.align		4
.L_358:
        /*0008*/ 	.byte	0x04, 0x17
        /*000a*/ 	.short	(.L_360 - .L_359)
.L_359:
        /*000c*/ 	.word	0x00000000
        /*0010*/ 	.short	0x0003
        /*0012*/ 	.short	0x0018
        /*0014*/ 	.byte	0x00, 0xf5, 0x21, 0x00


	//----- nvinfo : EIATTR_KPARAM_INFO
	.align		4
.L_360:
        /*0018*/ 	.byte	0x04, 0x17
        /*001a*/ 	.short	(.L_362 - .L_361)
.L_361:
        /*001c*/ 	.word	0x00000000
        /*0020*/ 	.short	0x0002
        /*0022*/ 	.short	0x0010
        /*0024*/ 	.byte	0x00, 0xf0, 0x11, 0x00


	//----- nvinfo : EIATTR_KPARAM_INFO
	.align		4
.L_362:
        /*0028*/ 	.byte	0x04, 0x17
        /*002a*/ 	.short	(.L_364 - .L_363)
.L_363:
        /*002c*/ 	.word	0x00000000
        /*0030*/ 	.short	0x0001
        /*0032*/ 	.short	0x0008
        /*0034*/ 	.byte	0x00, 0xf5, 0x21, 0x00


	//----- nvinfo : EIATTR_KPARAM_INFO
	.align		4
.L_364:
        /*0038*/ 	.byte	0x04, 0x17
        /*003a*/ 	.short	(.L_366 - .L_365)
.L_365:
        /*003c*/ 	.word	0x00000000
        /*0040*/ 	.short	0x0000
        /*0042*/ 	.short	0x0000
        /*0044*/ 	.byte	0x00, 0xf5, 0x21, 0x00


	//----- nvinfo : EIATTR_SPARSE_MMA_MASK
	.align		4
.L_366:
        /*0048*/ 	.byte	0x03, 0x50
        /*004a*/ 	.short	0x0000


	//----- nvinfo : EIATTR_MAXREG_COUNT
	.align		4
        /*004c*/ 	.byte	0x03, 0x1b
        /*004e*/ 	.short	0x00ff


	//----- nvinfo : EIATTR_MERCURY_ISA_VERSION
	.align		4
        /*0050*/ 	.byte	0x03, 0x5f
        /*0052*/ 	.short	0x0101


	//----- nvinfo : EIATTR_INT_WARP_WIDE_INSTR_OFFSETS
	.align		4
        /*0054*/ 	.byte	0x04, 0x31
        /*0056*/ 	.short	(.L_368 - .L_367)


	//   ....[0]....
.L_367:
        /*0058*/ 	.word	0x000000f0


	//   ....[1]....
        /*005c*/ 	.word	0x00000190


	//----- nvinfo : EIATTR_VRC_CTA_INIT_COUNT
	.align		4
.L_368:
        /*0060*/ 	.byte	0x02, 0x4a
	.zero		1
	.zero		1


	//----- nvinfo : EIATTR_EXIT_INSTR_OFFSETS
	.align		4
        /*0064*/ 	.byte	0x04, 0x1c
        /*0066*/ 	.short	(.L_370 - .L_369)


	//   ....[0]....
.L_369:
        /*0068*/ 	.word	0x00000070


	//   ....[1]....
        /*006c*/ 	.word	0x000000d0


	//   ....[2]....
        /*0070*/ 	.word	0x000001f0


	//----- nvinfo : EIATTR_CBANK_PARAM_SIZE
	.align		4
.L_370:
        /*0074*/ 	.byte	0x03, 0x19
        /*0076*/ 	.short	0x0020


	//----- nvinfo : EIATTR_PARAM_CBANK
	.align		4
        /*0078*/ 	.byte	0x04, 0x0a
        /*007a*/ 	.short	(.L_372 - .L_371)
	.align		4
.L_371:
        /*007c*/ 	.word	index@(.nv.constant0._Z15compact_resultsPiP8KeyValueiS_)
        /*0080*/ 	.short	0x0380
        /*0082*/ 	.short	0x0020


	//----- nvinfo : EIATTR_SW_WAR
	.align		4
.L_372:
        /*0084*/ 	.byte	0x04, 0x36
        /*0086*/ 	.short	(.L_374 - .L_373)
.L_373:
        /*0088*/ 	.word	0x00000008
.L_374:


//--------------------- .nv.info._Z13reduce_kernelP8KeyValueS0_Pii --------------------------
	.section	.nv.info._Z13reduce_kernelP8KeyValueS0_Pii,"",@"SHT_CUDA_INFO"
	.sectionflags	@""
	.align	4


	//----- nvinfo : EIATTR_CUDA_API_VERSION
	.align		4
        /*0000*/ 	.byte	0x04, 0x37
        /*0002*/ 	.short	(.L_376 - .L_375)
.L_375:
        /*0004*/ 	.word	0x00000082


	//----- nvinfo : EIATTR_KPARAM_INFO
	.align		4
.L_376:
        /*0008*/ 	.byte	0x04, 0x17
        /*000a*/ 	.short	(.L_378 - .L_377)
.L_377:
        /*000c*/ 	.word	0x00000000
        /*0010*/ 	.short	0x0003
        /*0012*/ 	.short	0x0018
        /*0014*/ 	.byte	0x00, 0xf0, 0x11, 0x00


	//----- nvinfo : EIATTR_KPARAM_INFO
	.align		4
.L_378:
        /*0018*/ 	.byte	0x04, 0x17
        /*001a*/ 	.short	(.L_380 - .L_379)
.L_379:
        /*001c*/ 	.word	0x00000000
        /*0020*/ 	.short	0x0002
        /*0022*/ 	.short	0x0010
        /*0024*/ 	.byte	0x00, 0xf5, 0x21, 0x00


	//----- nvinfo : EIATTR_KPARAM_INFO
	.align		4
.L_380:
        /*0028*/ 	.byte	0x04, 0x17
        /*002a*/ 	.short	(.L_382 - .L_381)
.L_381:
        /*002c*/ 	.word	0x00000000
        /*0030*/ 	.short	0x0001
        /*0032*/ 	.short	0x0008
        /*0034*/ 	.byte	0x00, 0xf5, 0x21, 0x00


	//----- nvinfo : EIATTR_KPARAM_INFO
	.align		4
.L_382:
        /*0038*/ 	.byte	0x04, 0x17
        /*003a*/ 	.short	(.L_384 - .L_383)
.L_383:
        /*003c*/ 	.word	0x00000000
        /*0040*/ 	.short	0x0000
        /*0042*/ 	.short	0x0000
        /*0044*/ 	.byte	0x00, 0xf5, 0x21, 0x00


	//----- nvinfo : EIATTR_SPARSE_MMA_MASK
	.align		4
.L_384:
        /*0048*/ 	.byte	0x03, 0x50
        /*004a*/ 	.short	0x0000


	//----- nvinfo : EIATTR_MAXREG_COUNT
	.align		4
        /*004c*/ 	.byte	0x03, 0x1b
        /*004e*/ 	.short	0x00ff


	//----- nvinfo : EIATTR_MERCURY_ISA_VERSION
	.align		4
        /*0050*/ 	.byte	0x03, 0x5f
        /*0052*/ 	.short	0x0101


	//----- nvinfo : EIATTR_VRC_CTA_INIT_COUNT
	.align		4
        /*0054*/ 	.byte	0x02, 0x4a
	.zero		1
	.zero		1


	//----- nvinfo : EIATTR_EXIT_INSTR_OFFSETS
	.align		4
        /*0058*/ 	.byte	0x04, 0x1c
        /*005a*/ 	.short	(.L_386 - .L_385)


	//   ....[0]....
.L_385:
        /*005c*/ 	.word	0x00000070


	//   ....[1]....
        /*0060*/ 	.word	0x00000100


	//----- nvinfo : EIATTR_CBANK_PARAM_SIZE
	.align		4
.L_386:
        /*0064*/ 	.byte	0x03, 0x19
        /*0066*/ 	.short	0x001c


	//----- nvinfo : EIATTR_PARAM_CBANK
	.align		4
        /*0068*/ 	.byte	0x04, 0x0a
        /*006a*/ 	.short	(.L_388 - .L_387)
	.align		4
.L_387:
        /*006c*/ 	.word	index@(.nv.constant0._Z13reduce_kernelP8KeyValueS0_Pii)
        /*0070*/ 	.short	0x0380
        /*0072*/ 	.short	0x001c


	//----- nvinfo : EIATTR_SW_WAR
	.align		4
.L_388:
        /*0074*/ 	.byte	0x04, 0x36
        /*0076*/ 	.short	(.L_390 - .L_389)
.L_389:
        /*0078*/ 	.word	0x00000008
.L_390:


//--------------------- .nv.info._Z10map_kernelPiP8KeyValuei --------------------------
	.section	.nv.info._Z10map_kernelPiP8KeyValuei,"",@"SHT_CUDA_INFO"
	.sectionflags	@""
	.align	4


	//----- nvinfo : EIATTR_CUDA_API_VERSION
	.align		4
        /*0000*/ 	.byte	0x04, 0x37
        /*0002*/ 	.short	(.L_392 - .L_391)
.L_391:
        /*0004*/ 	.word	0x00000082


	//----- nvinfo : EIATTR_KPARAM_INFO
	.align		4
.L_392:
        /*0008*/ 	.byte	0x04, 0x17
        /*000a*/ 	.short	(.L_394 - .L_393)
.L_393:
        /*000c*/ 	.word	0x00000000
        /*0010*/ 	.short	0x0002
        /*0012*/ 	.short	0x0010
        /*0014*/ 	.byte	0x00, 0xf0, 0x11, 0x00


	//----- nvinfo : EIATTR_KPARAM_INFO
	.align		4
.L_394:
        /*0018*/ 	.byte	0x04, 0x17
        /*001a*/ 	.short	(.L_396 - .L_395)
.L_395:
        /*001c*/ 	.word	0x00000000
        /*0020*/ 	.short	0x0001
        /*0022*/ 	.short	0x0008
        /*0024*/ 	.byte	0x00, 0xf5, 0x21, 0x00


	//----- nvinfo : EIATTR_KPARAM_INFO
	.align		4
.L_396:
        /*0028*/ 	.byte	0x04, 0x17
        /*002a*/ 	.short	(.L_398 - .L_397)
.L_397:
        /*002c*/ 	.word	0x00000000
        /*0030*/ 	.short	0x0000
        /*0032*/ 	.short	0x0000
        /*0034*/ 	.byte	0x00, 0xf5, 0x21, 0x00


	//----- nvinfo : EIATTR_SPARSE_MMA_MASK
	.align		4
.L_398:
        /*0038*/ 	.byte	0x03, 0x50
        /*003a*/ 	.short	0x0000


	//----- nvinfo : EIATTR_MAXREG_COUNT
	.align		4
        /*003c*/ 	.byte	0x03, 0x1b
        /*003e*/ 	.short	0x00ff


	//----- nvinfo : EIATTR_MERCURY_ISA_VERSION
	.align		4
        /*0040*/ 	.byte	0x03, 0x5f
        /*0042*/ 	.short	0x0101


	//----- nvinfo : EIATTR_VRC_CTA_INIT_COUNT
	.align		4
        /*0044*/ 	.byte	0x02, 0x4a
	.zero		1
	.zero		1


	//----- nvinfo : EIATTR_EXIT_INSTR_OFFSETS
	.align		4
        /*0048*/ 	.byte	0x04, 0x1c
        /*004a*/ 	.short	(.L_400 - .L_399)


	//   ....[0]....
.L_399:
        /*004c*/ 	.word	0x00000070


	//   ....[1]....
        /*0050*/ 	.word	0x00000110


	//----- nvinfo : EIATTR_CBANK_PARAM_SIZE
	.align		4
.L_400:
        /*0054*/ 	.byte	0x03, 0x19
        /*0056*/ 	.short	0x0014


	//----- nvinfo : EIATTR_PARAM_CBANK
	.align		4
        /*0058*/ 	.byte	0x04, 0x0a
        /*005a*/ 	.short	(.L_402 - .L_401)
	.align		4
.L_401:
        /*005c*/ 	.word	index@(.nv.constant0._Z10map_kernelPiP8KeyValuei)
        /*0060*/ 	.short	0x0380
        /*0062*/ 	.short	0x0014


	//----- nvinfo : EIATTR_SW_WAR
	.align		4
.L_402:
        /*0064*/ 	.byte	0x04, 0x36
        /*0066*/ 	.short	(.L_404 - .L_403)
.L_403:
        /*0068*/ 	.word	0x00000008
.L_404:


//--------------------- .nv.callgraph             --------------------------
	.section	.nv.callgraph,"",@"SHT_CUDA_CALLGRAPH"
	.align	4
	.sectionentsize	8
	.align		4
        /*0000*/ 	.word	0x00000000
	.align		4
        /*0004*/ 	.word	0xffffffff
	.align		4
        /*0008*/ 	.word	0x00000000
	.align		4
        /*000c*/ 	.word	0xfffffffe
	.align		4
        /*0010*/ 	.word	0x00000000
	.align		4
        /*0014*/ 	.word	0xfffffffd
	.align		4
        /*0018*/ 	.word	0x00000000
	.align		4
        /*001c*/ 	.word	0xfffffffc


//--------------------- .nv.constant4             --------------------------
	.section	.nv.constant4,"a",@progbits
	.align	8
	.align		8
.nv.constant4:
        /*0000*/ 	.dword	_ZN34_INTERNAL_b225da5f_4_k_cu_93de88f14cuda3std3__45__cpo5beginE
	.align		8
        /*0008*/ 	.dword	_ZN34_INTERNAL_b225da5f_4_k_cu_93de88f14cuda3std3__45__cpo3endE
	.align		8
        /*0010*/ 	.dword	_ZN34_INTERNAL_b225da5f_4_k_cu_93de88f14cuda3std3__45__cpo6cbeginE
	.align		8
        /*0018*/ 	.dword	_ZN34_INTERNAL_b225da5f_4_k_cu_93de88f14cuda3std3__45__cpo4cendE
	.align		8
        /*0020*/ 	.dword	_ZN34_INTERNAL_b225da5f_4_k_cu_93de88f14cuda3std3__45__cpo6rbeginE
	.align		8
        /*0028*/ 	.dword	_ZN34_INTERNAL_b225da5f_4_k_cu_93de88f14cuda3std3__45__cpo4rendE
	.align		8
        /*0030*/ 	.dword	_ZN34_INTERNAL_b225da5f_4_k_cu_93de88f14cuda3std3__45__cpo7crbeginE
	.align		8
        /*0038*/ 	.dword	_ZN34_INTERNAL_b225da5f_4_k_cu_93de88f14cuda3std3__45__cpo5crendE
	.align		8
        /*0040*/ 	.dword	_ZN34_INTERNAL_b225da5f_4_k_cu_93de88f14cuda3std3__436_GLOBAL__N__b225da5f_4_k_cu_93de88f16ignoreE
	.align		8
        /*0048*/ 	.dword	_ZN34_INTERNAL_b225da5f_4_k_cu_93de88f14cuda3std3__419piecewise_constructE
	.align		8
        /*0050*/ 	.dword	_ZN34_INTERNAL_b225da5f_4_k_cu_93de88f14cuda3std3__48in_placeE
	.align		8
        /*0058*/ 	.dword	_ZN34_INTERNAL_b225da5f_4_k_cu_93de88f14cuda3std3__420unreachable_sentinelE
	.align		8
        /*0060*/ 	.dword	_ZN34_INTERNAL_b225da5f_4_k_cu_93de88f14cuda3std3__47nulloptE
	.align		8
        /*0068*/ 	.dword	_ZN34_INTERNAL_b225da5f_4_k_cu_93de88f14cuda3std3__48unexpectE
	.align		8
        /*0070*/ 	.dword	_ZN34_INTERNAL_b225da5f_4_k_cu_93de88f14cuda3std6ranges3__45__cpo4swapE
	.align		8
        /*0078*/ 	.dword	_ZN34_INTERNAL_b225da5f_4_k_cu_93de88f14cuda3std6ranges3__45__cpo9iter_moveE
	.align		8
        /*0080*/ 	.dword	_ZN34_INTERNAL_b225da5f_4_k_cu_93de88f14cuda3std6ranges3__45__cpo5beginE
	.align		8
        /*0088*/ 	.dword	_ZN34_INTERNAL_b225da5f_4_k_cu_93de88f14cuda3std6ranges3__45__cpo3endE
	.align		8
        /*0090*/ 	.dword	_ZN34_INTERNAL_b225da5f_4_k_cu_93de88f14cuda3std6ranges3__45__cpo6cbeginE
	.align		8
        /*0098*/ 	.dword	_ZN34_INTERNAL_b225da5f_4_k_cu_93de88f14cuda3std6ranges3__45__cpo4cendE
	.align		8
        /*00a0*/ 	.dword	_ZN34_INTERNAL_b225da5f_4_k_cu_93de88f14cuda3std6ranges3__45__cpo7advanceE
	.align		8
        /*00a8*/ 	.dword	_ZN34_INTERNAL_b225da5f_4_k_cu_93de88f14cuda3std6ranges3__45__cpo9iter_swapE
	.align		8
        /*00b0*/ 	.dword	_ZN34_INTERNAL_b225da5f_4_k_cu_93de88f14cuda3std6ranges3__45__cpo4nextE
	.align		8
        /*00b8*/ 	.dword	_ZN34_INTERNAL_b225da5f_4_k_cu_93de88f14cuda3std6ranges3__45__cpo4prevE
	.align		8
        /*00c0*/ 	.dword	_ZN34_INTERNAL_b225da5f_4_k_cu_93de88f14cuda3std6ranges3__45__cpo4dataE
	.align		8
        /*00c8*/ 	.dword	_ZN34_INTERNAL_b225da5f_4_k_cu_93de88f14cuda3std6ranges3__45__cpo5cdataE
	.align		8
        /*00d0*/ 	.dword	_ZN34_INTERNAL_b225da5f_4_k_cu_93de88f14cuda3std6ranges3__45__cpo4sizeE
	.align		8
        /*00d8*/ 	.dword	_ZN34_INTERNAL_b225da5f_4_k_cu_93de88f14cuda3std6ranges3__45__cpo5ssizeE
	.align		8
        /*00e0*/ 	.dword	_ZN34_INTERNAL_b225da5f_4_k_cu_93de88f14cuda3std6ranges3__45__cpo8distanceE
	.align		8
        /*00e8*/ 	.dword	_ZN34_INTERNAL_b225da5f_4_k_cu_93de88f16thrust24THRUST_300001_SM_1000_NS8cuda_cub3parE
	.align		8
        /*00f0*/ 	.dword	_ZN34_INTERNAL_b225da5f_4_k_cu_93de88f16thrust24THRUST_300001_SM_1000_NS8cuda_cub10par_nosyncE
	.align		8
        /*00f8*/ 	.dword	_ZN34_INTERNAL_b225da5f_4_k_cu_93de88f16thrust24THRUST_300001_SM_1000_NS6system6detail10sequential3seqE
	.align		8
        /*0100*/ 	.dword	_ZN34_INTERNAL_b225da5f_4_k_cu_93de88f16thrust24THRUST_300001_SM_1000_NS6system3cpp3parE
	.align		8
        /*0108*/ 	.dword	_ZN34_INTERNAL_b225da5f_4_k_cu_93de88f16thrust24THRUST_300001_SM_1000_NS12placeholders2_1E
	.align		8
        /*0110*/ 	.dword	_ZN34_INTERNAL_b225da5f_4_k_cu_93de88f16thrust24THRUST_300001_SM_1000_NS12placeholders2_2E
	.align		8
        /*0118*/ 	.dword	_ZN34_INTERNAL_b225da5f_4_k_cu_93de88f16thrust24THRUST_300001_SM_1000_NS12placeholders2_3E
	.align		8
        /*0120*/ 	.dword	_ZN34_INTERNAL_b225da5f_4_k_cu_93de88f16thrust24THRUST_300001_SM_1000_NS12placeholders2_4E
	.align		8
        /*0128*/ 	.dword	_ZN34_INTERNAL_b225da5f_4_k_cu_93de88f16thrust24THRUST_300001_SM_1000_NS12placeholders2_5E
	.align		8
        /*0130*/ 	.dword	_ZN34_INTERNAL_b225da5f_4_k_cu_93de88f16thrust24THRUST_300001_SM_1000_NS12placeholders2_6E
	.align		8
        /*0138*/ 	.dword	_ZN34_INTERNAL_b225da5f_4_k_cu_93de88f16thrust24THRUST_300001_SM_1000_NS12placeholders2_7E
	.align		8
        /*0140*/ 	.dword	_ZN34_INTERNAL_b225da5f_4_k_cu_93de88f16thrust24THRUST_300001_SM_1000_NS12placeholders2_8E
	.align		8
        /*0148*/ 	.dword	_ZN34_INTERNAL_b225da5f_4_k_cu_93de88f16thrust24THRUST_300001_SM_1000_NS12placeholders2_9E
	.align		8
        /*0150*/ 	.dword	_ZN34_INTERNAL_b225da5f_4_k_cu_93de88f16thrust24THRUST_300001_SM_1000_NS12placeholders3_10E
	.align		8
        /*0158*/ 	.dword	_ZN34_INTERNAL_b225da5f_4_k_cu_93de88f16thrust24THRUST_300001_SM_1000_NS3seqE
	.align		8
        /*0160*/ 	.dword	_ZN34_INTERNAL_b225da5f_4_k_cu_93de88f16thrust24THRUST_300001_SM_1000_NS6deviceE


//--------------------- .text._ZN3cub18CUB_300001_SM_10006detail10radix_sort29DeviceRadixSortOnesweepKernelINS1_5radix10policy_hubIiiyE10Policy1000ELNS0_9SortOrderE0EiiyiiNS1_21identity_decomposer_tEEEvPT5_SB_PT3_PKSC_PT1_PKSG_PT2_PKSK_T4_iiT6_ --------------------------
	.section	.text._ZN3cub18CUB_300001_SM_10006detail10radix_sort29DeviceRadixSortOnesweepKernelINS1_5radix10policy_hubIiiyE10Policy1000ELNS0_9SortOrderE0EiiyiiNS1_21identity_decomposer_tEEEvPT5_SB_PT3_PKSC_PT1_PKSG_PT2_PKSK_T4_iiT6_,"ax",@progbits
	.align	128
        .global         _ZN3cub18CUB_300001_SM_10006detail10radix_sort29DeviceRadixSortOnesweepKernelINS1_5radix10policy_hubIiiyE10Policy1000ELNS0_9SortOrderE0EiiyiiNS1_21identity_decomposer_tEEEvPT5_SB_PT3_PKSC_PT1_PKSG_PT2_PKSK_T4_iiT6_
        .type           _ZN3cub18CUB_300001_SM_10006detail10radix_sort29DeviceRadixSortOnesweepKernelINS1_5radix10policy_hubIiiyE10Policy1000ELNS0_9SortOrderE0EiiyiiNS1_21identity_decomposer_tEEEvPT5_SB_PT3_PKSC_PT1_PKSG_PT2_PKSK_T4_iiT6_,@function
        .size           _ZN3cub18CUB_300001_SM_10006detail10radix_sort29DeviceRadixSortOnesweepKernelINS1_5radix10policy_hubIiiyE10Policy1000ELNS0_9SortOrderE0EiiyiiNS1_21identity_decomposer_tEEEvPT5_SB_PT3_PKSC_PT1_PKSG_PT2_PKSK_T4_iiT6_,(.L_x_728 - _ZN3cub18CUB_300001_SM_10006detail10radix_sort29DeviceRadixSortOnesweepKernelINS1_5radix10policy_hubIiiyE10Policy1000ELNS0_9SortOrderE0EiiyiiNS1_21identity_decomposer_tEEEvPT5_SB_PT3_PKSC_PT1_PKSG_PT2_PKSK_T4_iiT6_)
        .other          _ZN3cub18CUB_300001_SM_10006detail10radix_sort29DeviceRadixSortOnesweepKernelINS1_5radix10policy_hubIiiyE10Policy1000ELNS0_9SortOrderE0EiiyiiNS1_21identity_decomposer_tEEEvPT5_SB_PT3_PKSC_PT1_PKSG_PT2_PKSK_T4_iiT6_,@"STO_CUDA_ENTRY STV_DEFAULT"
_ZN3cub18CUB_300001_SM_10006detail10radix_sort29DeviceRadixSortOnesweepKernelINS1_5radix10policy_hubIiiyE10Policy1000ELNS0_9SortOrderE0EiiyiiNS1_21identity_decomposer_tEEEvPT5_SB_PT3_PKSC_PT1_PKSG_PT2_PKSK_T4_iiT6_:
.text._ZN3cub18CUB_300001_SM_10006detail10radix_sort29DeviceRadixSortOnesweepKernelINS1_5radix10policy_hubIiiyE10Policy1000ELNS0_9SortOrderE0EiiyiiNS1_21identity_decomposer_tEEEvPT5_SB_PT3_PKSC_PT1_PKSG_PT2_PKSK_T4_iiT6_:
[----:B------:R-:W-:Y:S01]  /*0000*/  LDC R1, c[0x0][0x37c] ;  /* 0x0000df00ff017b82 */ /* 0x000fe20000000800 */
[----:B------:R-:W0:Y:S01]  /*0010*/  S2R R3, SR_TID.X ;  /* 0x0000000000037919 */ /* 0x000e220000002100 */
[----:B------:R-:W-:Y:S01]  /*0020*/  MOV R7, 0x400 ;  /* 0x0000040000077802 */ /* 0x000fe20000000f00 */
[----:B------:R-:W1:Y:S01]  /*0030*/  LDCU.64 UR6, c[0x0][0x358] ;  /* 0x00006b00ff0677ac */ /* 0x000e620008000a00 */
[----:B------:R-:W-:Y:S01]  /*0040*/  BSSY.RECONVERGENT B0, `(.L_x_0) ;  /* 0x000000c000007945 */ /* 0x000fe20003800200 */
[----:B------:R-:W2:Y:S01]  /*0050*/  S2R R0, SR_CgaCtaId ;  /* 0x0000000000007919 */ /* 0x000ea20000008800 */
[----:B0-----:R-:W-:Y:S02]  /*0060*/  ISETP.NE.AND P0, PT, R3, RZ, PT ;  /* 0x000000ff0300720c */ /* 0x001fe40003f05270 */
[----:B--2---:R-:W-:-:S11]  /*0070*/  LEA R7, R0, R7, 0x18 ;  /* 0x0000000700077211 */ /* 0x004fd600078ec0ff */
[----:B-1----:R-:W-:Y:S05]  /*0080*/  @P0 BRA `(.L_x_1) ;  /* 0x00000000001c0947 */ /* 0x002fea0003800000 */
[----:B------:R-:W0:Y:S01]  /*0090*/  LDC.64 R4, c[0x0][0x388] ;  /* 0x0000e200ff047b82 */ /* 0x000e220000000a00 */
[----:B------:R-:W-:-:S05]  /*00a0*/  IMAD.MOV.U32 R9, RZ, RZ, 0x1 ;  /* 0x00000001ff097424 */ /* 0x000fca00078e00ff */
[----:B0-----:R-:W2:Y:S02]  /*00b0*/  ATOMG.E.ADD.STRONG.GPU PT, R4, desc[UR6][R4.64], R9 ;  /* 0x80000009040479a8 */ /* 0x001ea400081ef106 */
[----:B------:R-:W0:Y:S01]  /*00c0*/  S2UR UR5, SR_CgaCtaId ;  /* 0x00000000000579c3 */ /* 0x000e220000008800 */
[----:B------:R-:W-:Y:S02]  /*00d0*/  UMOV UR4, 0x400 ;  /* 0x0000040000047882 */ /* 0x000fe40000000000 */
[----:B0-----:R-:W-:-:S09]  /*00e0*/  ULEA UR4, UR5, UR4, 0x18 ;  /* 0x0000000405047291 */ /* 0x001fd2000f8ec0ff */
[----:B--2---:R0:W-:Y:S03]  /*00f0*/  STS [UR4+0x6600], R4 ;  /* 0x00660004ff007988 */ /* 0x0041e60008000804 */
.L_x_1:
[----:B------:R-:W-:Y:S05]  /*0100*/  BSYNC.RECONVERGENT B0 ;  /* 0x0000000000007941 */ /* 0x000fea0003800200 */
.L_x_0:
[----:B------:R-:W-:Y:S06]  /*0110*/  BAR.SYNC.DEFER_BLOCKING 0x0 ;  /* 0x0000000000007b1d */ /* 0x000fec0000010000 */
[----:B------:R-:W1:Y:S01]  /*0120*/  LDCU UR4, c[0x0][0x3c0] ;  /* 0x00007800ff0477ac */ /* 0x000e620008000800 */
[----:B------:R-:W2:Y:S01]  /*0130*/  S2R R24, SR_LANEID ;  /* 0x0000000000187919 */ /* 0x000ea20000000000 */
[----:B------:R-:W3:Y:S02]  /*0140*/  LDS R42, [R7+0x6600] ;  /* 0x00660000072a7984 */ /* 0x000ee40000000800 */
[----:B---3--:R-:W-:-:S04]  /*0150*/  IMAD R0, R42, 0x1980, RZ ;  /* 0x000019802a007824 */ /* 0x008fc800078e02ff */
[----:B------:R-:W-:Y:S01]  /*0160*/  VIADD R47, R0, 0x1980 ;  /* 0x00001980002f7836 */ /* 0x000fe20000000000 */
[----:B------:R-:W-:-:S04]  /*0170*/  SHF.R.S32.HI R9, RZ, 0x1f, R0 ;  /* 0x0000001fff097819 */ /* 0x000fc80000011400 */
[----:B-1----:R-:W-:-:S13]  /*0180*/  ISETP.GT.AND P0, PT, R47, UR4, PT ;  /* 0x000000042f007c0c */ /* 0x002fda000bf04270 */
[----:B--2---:R-:W-:Y:S05]  /*0190*/  @P0 BRA `(.L_x_2) ;  /* 0x0000000000680947 */ /* 0x004fea0003800000 */
[----:B------:R-:W1:Y:S01]  /*01a0*/  LDCU.64 UR4, c[0x0][0x3a8] ;  /* 0x00007500ff0477ac */ /* 0x000e620008000a00 */
[C---:B0-----:R-:W-:Y:S02]  /*01b0*/  LOP3.LUT R4, R3.reuse, 0x1f, RZ, 0xc0, !PT ;  /* 0x0000001f03047812 */ /* 0x041fe400078ec0ff */
[----:B------:R-:W-:-:S05]  /*01c0*/  LOP3.LUT R41, R3, 0x3e0, RZ, 0xc0, !PT ;  /* 0x000003e003297812 */ /* 0x000fca00078ec0ff */
[----:B------:R-:W-:-:S05]  /*01d0*/  IMAD R5, R41, 0x11, R4 ;  /* 0x0000001129057824 */ /* 0x000fca00078e0204 */
[----:B------:R-:W-:-:S05]  /*01e0*/  IADD3 R5, P0, PT, R0, R5, RZ ;  /* 0x0000000500057210 */ /* 0x000fca0007f1e0ff */
[----:B------:R-:W-:Y:S01]  /*01f0*/  IMAD.X R0, RZ, RZ, R9, P0 ;  /* 0x000000ffff007224 */ /* 0x000fe200000e0609 */
[----:B-1----:R-:W-:-:S04]  /*0200*/  LEA R8, P0, R5, UR4, 0x2 ;  /* 0x0000000405087c11 */ /* 0x002fc8000f8010ff */
[----:B------:R-:W-:-:S05]  /*0210*/  LEA.HI.X R9, R5, UR5, R0, 0x2, P0 ;  /* 0x0000000505097c11 */ /* 0x000fca00080f1400 */
[----:B------:R0:W5:Y:S04]  /*0220*/  LDG.E R28, desc[UR6][R8.64] ;  /* 0x00000006081c7981 */ /* 0x000168000c1e1900 */
        /* <DEDUP_REMOVED lines=15> */
[----:B------:R0:W5:Y:S01]  /*0320*/  LDG.E R46, desc[UR6][R8.64+0x800] ;  /* 0x00080006082e7981 */ /* 0x000162000c1e1900 */
[----:B------:R-:W-:Y:S05]  /*0330*/  BRA `(.L_x_3) ;  /* 0x0000000400307947 */ /* 0x000fea0003800000 */
.L_x_2:
[----:B------:R-:W1:Y:S01]  /*0340*/  LDCU.64 UR8, c[0x0][0x3a8] ;  /* 0x00007500ff0877ac */ /* 0x000e620008000a00 */
[C---:B0-----:R-:W-:Y:S01]  /*0350*/  LOP3.LUT R4, R3.reuse, 0x1f, RZ, 0xc0, !PT ;  /* 0x0000001f03047812 */ /* 0x041fe200078ec0ff */
[----:B------:R-:W-:Y:S01]  /*0360*/  IMAD.MOV.U32 R28, RZ, RZ, 0x7fffffff ;  /* 0x7fffffffff1c7424 */ /* 0x000fe200078e00ff */
[----:B------:R-:W-:Y:S02]  /*0370*/  LOP3.LUT R41, R3, 0x3e0, RZ, 0xc0, !PT ;  /* 0x000003e003297812 */ /* 0x000fe400078ec0ff */
[----:B------:R-:W-:-:S03]  /*0380*/  IADD3 R5, PT, PT, -R0, UR4, RZ ;  /* 0x0000000400057c10 */ /* 0x000fc6000fffe1ff */
[----:B------:R-:W-:-:S04]  /*0390*/  IMAD R10, R41, 0x11, R4 ;  /* 0x00000011290a7824 */ /* 0x000fc800078e0204 */
[----:B------:R-:W-:Y:S01]  /*03a0*/  VIADD R8, R10, 0x40 ;  /* 0x000000400a087836 */ /* 0x000fe20000000000 */
[----:B------:R-:W-:Y:S01]  /*03b0*/  IADD3 R11, P0, PT, R0, R10, RZ ;  /* 0x0000000a000b7210 */ /* 0x000fe20007f1e0ff */
[C---:B------:R-:W-:Y:S01]  /*03c0*/  VIADD R0, R10.reuse, 0x60 ;  /* 0x000000600a007836 */ /* 0x040fe20000000000 */
[CC--:B------:R-:W-:Y:S01]  /*03d0*/  ISETP.GE.AND P2, PT, R10.reuse, R5.reuse, PT ;  /* 0x000000050a00720c */ /* 0x0c0fe20003f46270 */
[----:B------:R-:W-:Y:S01]  /*03e0*/  VIADD R6, R10, 0x20 ;  /* 0x000000200a067836 */ /* 0x000fe20000000000 */
[-C--:B------:R-:W-:Y:S01]  /*03f0*/  ISETP.GE.AND P4, PT, R8, R5.reuse, PT ;  /* 0x000000050800720c */ /* 0x080fe20003f86270 */
[----:B------:R-:W-:Y:S01]  /*0400*/  IMAD.X R12, RZ, RZ, R9, P0 ;  /* 0x000000ffff0c7224 */ /* 0x000fe200000e0609 */
[-C--:B------:R-:W-:Y:S01]  /*0410*/  ISETP.GE.AND P5, PT, R0, R5.reuse, PT ;  /* 0x000000050000720c */ /* 0x080fe20003fa6270 */
[----:B------:R-:W-:Y:S01]  /*0420*/  VIADD R0, R10, 0xa0 ;  /* 0x000000a00a007836 */ /* 0x000fe20000000000 */
[C---:B-1----:R-:W-:Y:S02]  /*0430*/  LEA R8, P0, R11.reuse, UR8, 0x2 ;  /* 0x000000080b087c11 */ /* 0x042fe4000f8010ff */
[----:B------:R-:W-:Y:S01]  /*0440*/  ISETP.GE.AND P3, PT, R6, R5, PT ;  /* 0x000000050600720c */ /* 0x000fe20003f66270 */
[----:B------:R-:W-:Y:S01]  /*0450*/  VIADD R6, R10, 0x80 ;  /* 0x000000800a067836 */ /* 0x000fe20000000000 */
[----:B------:R-:W-:-:S02]  /*0460*/  LEA.HI.X R9, R11, UR9, R12, 0x2, P0 ;  /* 0x000000090b097c11 */ /* 0x000fc400080f140c */
[-C--:B------:R-:W-:Y:S01]  /*0470*/  ISETP.GE.AND P0, PT, R0, R5.reuse, PT ;  /* 0x000000050000720c */ /* 0x080fe20003f06270 */
[----:B------:R-:W-:Y:S01]  /*0480*/  VIADD R0, R10, 0xe0 ;  /* 0x000000e00a007836 */ /* 0x000fe20000000000 */
[-C--:B------:R-:W-:Y:S01]  /*0490*/  ISETP.GE.AND P6, PT, R6, R5.reuse, PT ;  /* 0x000000050600720c */ /* 0x080fe20003fc6270 */
[----:B------:R1:W5:Y:S01]  /*04a0*/  @!P2 LDG.E R28, desc[UR6][R8.64] ;  /* 0x00000006081ca981 */ /* 0x000362000c1e1900 */
[----:B------:R-:W-:Y:S02]  /*04b0*/  IMAD.MOV.U32 R29, RZ, RZ, 0x7fffffff ;  /* 0x7fffffffff1d7424 */ /* 0x000fe400078e00ff */
[-C--:B------:R-:W-:Y:S01]  /*04c0*/  ISETP.GE.AND P2, PT, R0, R5.reuse, PT ;  /* 0x000000050000720c */ /* 0x080fe20003f46270 */
[C---:B------:R-:W-:Y:S02]  /*04d0*/  VIADD R0, R10.reuse, 0x100 ;  /* 0x000001000a007836 */ /* 0x040fe40000000000 */
[----:B------:R-:W-:Y:S01]  /*04e0*/  VIADD R6, R10, 0xc0 ;  /* 0x000000c00a067836 */ /* 0x000fe20000000000 */
[----:B------:R1:W5:Y:S01]  /*04f0*/  @!P3 LDG.E R29, desc[UR6][R8.64+0x80] ;  /* 0x00008006081db981 */ /* 0x000362000c1e1900 */
[----:B------:R-:W-:Y:S01]  /*0500*/  IMAD.MOV.U32 R31, RZ, RZ, 0x7fffffff ;  /* 0x7fffffffff1f7424 */ /* 0x000fe200078e00ff */
[-C--:B------:R-:W-:Y:S01]  /*0510*/  ISETP.GE.AND P3, PT, R0, R5.reuse, PT ;  /* 0x000000050000720c */ /* 0x080fe20003f66270 */
[----:B------:R-:W-:Y:S01]  /*0520*/  VIADD R0, R10, 0x140 ;  /* 0x000001400a007836 */ /* 0x000fe20000000000 */
[----:B------:R-:W-:Y:S01]  /*0530*/  ISETP.GE.AND P1, PT, R6, R5, PT ;  /* 0x000000050600720c */ /* 0x000fe20003f26270 */
[----:B------:R-:W-:-:S02]  /*0540*/  IMAD.MOV.U32 R32, RZ, RZ, 0x7fffffff ;  /* 0x7fffffffff207424 */ /* 0x000fc400078e00ff */
[----:B------:R1:W5:Y:S01]  /*0550*/  @!P5 LDG.E R31, desc[UR6][R8.64+0x180] ;  /* 0x00018006081fd981 */ /* 0x000362000c1e1900 */
[-C--:B------:R-:W-:Y:S01]  /*0560*/  ISETP.GE.AND P5, PT, R0, R5.reuse, PT ;  /* 0x000000050000720c */ /* 0x080fe20003fa6270 */
[C---:B------:R-:W-:Y:S02]  /*0570*/  VIADD R0, R10.reuse, 0x160 ;  /* 0x000001600a007836 */ /* 0x040fe40000000000 */
[----:B------:R-:W-:Y:S01]  /*0580*/  IMAD.MOV.U32 R30, RZ, RZ, 0x7fffffff ;  /* 0x7fffffffff1e7424 */ /* 0x000fe200078e00ff */
[----:B------:R1:W5:Y:S01]  /*0590*/  @!P6 LDG.E R32, desc[UR6][R8.64+0x200] ;  /* 0x000200060820e981 */ /* 0x000362000c1e1900 */
[----:B------:R-:W-:Y:S01]  /*05a0*/  VIADD R6, R10, 0x120 ;  /* 0x000001200a067836 */ /* 0x000fe20000000000 */
[-C--:B------:R-:W-:Y:S01]  /*05b0*/  ISETP.GE.AND P6, PT, R0, R5.reuse, PT ;  /* 0x000000050000720c */ /* 0x080fe20003fc6270 */
[----:B------:R-:W-:Y:S02]  /*05c0*/  IMAD.MOV.U32 R34, RZ, RZ, 0x7fffffff ;  /* 0x7fffffffff227424 */ /* 0x000fe400078e00ff */
[----:B------:R-:W-:Y:S01]  /*05d0*/  VIADD R0, R10, 0x1a0 ;  /* 0x000001a00a007836 */ /* 0x000fe20000000000 */
[----:B------:R1:W5:Y:S01]  /*05e0*/  @!P4 LDG.E R30, desc[UR6][R8.64+0x100] ;  /* 0x00010006081ec981 */ /* 0x000362000c1e1900 */
[----:B------:R-:W-:Y:S01]  /*05f0*/  ISETP.GE.AND P4, PT, R6, R5, PT ;  /* 0x000000050600720c */ /* 0x000fe20003f86270 */
[----:B------:R-:W-:-:S02]  /*0600*/  IMAD.MOV.U32 R33, RZ, RZ, 0x7fffffff ;  /* 0x7fffffffff217424 */ /* 0x000fc400078e00ff */
[----:B------:R1:W5:Y:S01]  /*0610*/  @!P1 LDG.E R34, desc[UR6][R8.64+0x300] ;  /* 0x0003000608229981 */ /* 0x000362000c1e1900 */
[----:B------:R-:W-:Y:S01]  /*0620*/  IMAD.MOV.U32 R35, RZ, RZ, 0x7fffffff ;  /* 0x7fffffffff237424 */ /* 0x000fe200078e00ff */
[-C--:B------:R-:W-:Y:S01]  /*0630*/  ISETP.GE.AND P1, PT, R0, R5.reuse, PT ;  /* 0x000000050000720c */ /* 0x080fe20003f26270 */
[C---:B------:R-:W-:Y:S01]  /*0640*/  VIADD R6, R10.reuse, 0x180 ;  /* 0x000001800a067836 */ /* 0x040fe20000000000 */
[----:B------:R1:W5:Y:S01]  /*0650*/  @!P0 LDG.E R33, desc[UR6][R8.64+0x280] ;  /* 0x0002800608218981 */ /* 0x000362000c1e1900 */
[----:B------:R-:W-:Y:S02]  /*0660*/  VIADD R0, R10, 0x1c0 ;  /* 0x000001c00a007836 */ /* 0x000fe40000000000 */
[----:B------:R-:W-:Y:S01]  /*0670*/  IMAD.MOV.U32 R36, RZ, RZ, 0x7fffffff ;  /* 0x7fffffffff247424 */ /* 0x000fe200078e00ff */
[----:B------:R1:W5:Y:S01]  /*0680*/  @!P2 LDG.E R35, desc[UR6][R8.64+0x380] ;  /* 0x000380060823a981 */ /* 0x000362000c1e1900 */
[----:B------:R-:W-:Y:S01]  /*0690*/  IMAD.MOV.U32 R37, RZ, RZ, 0x7fffffff ;  /* 0x7fffffffff257424 */ /* 0x000fe200078e00ff */
[-C--:B------:R-:W-:Y:S01]  /*06a0*/  ISETP.GE.AND P0, PT, R6, R5.reuse, PT ;  /* 0x000000050600720c */ /* 0x080fe20003f06270 */
[----:B------:R-:W-:Y:S01]  /*06b0*/  VIADD R6, R10, 0x1e0 ;  /* 0x000001e00a067836 */ /* 0x000fe20000000000 */
[-C--:B------:R-:W-:Y:S01]  /*06c0*/  ISETP.GE.AND P2, PT, R0, R5.reuse, PT ;  /* 0x000000050000720c */ /* 0x080fe20003f46270 */
[----:B------:R-:W-:Y:S01]  /*06d0*/  VIADD R0, R10, 0x200 ;  /* 0x000002000a007836 */ /* 0x000fe20000000000 */
[----:B------:R1:W5:Y:S02]  /*06e0*/  @!P3 LDG.E R36, desc[UR6][R8.64+0x400] ;  /* 0x000400060824b981 */ /* 0x000364000c1e1900 */
[----:B------:R-:W-:-:S02]  /*06f0*/  ISETP.GE.AND P3, PT, R6, R5, PT ;  /* 0x000000050600720c */ /* 0x000fc40003f66270 */
[----:B------:R1:W5:Y:S01]  /*0700*/  @!P4 LDG.E R37, desc[UR6][R8.64+0x480] ;  /* 0x000480060825c981 */ /* 0x000362000c1e1900 */
[----:B------:R-:W-:Y:S01]  /*0710*/  ISETP.GE.AND P4, PT, R0, R5, PT ;  /* 0x000000050000720c */ /* 0x000fe20003f86270 */
[----:B------:R-:W-:Y:S02]  /*0720*/  IMAD.MOV.U32 R38, RZ, RZ, 0x7fffffff ;  /* 0x7fffffffff267424 */ /* 0x000fe400078e00ff */
[----:B------:R-:W-:Y:S02]  /*0730*/  IMAD.MOV.U32 R39, RZ, RZ, 0x7fffffff ;  /* 0x7fffffffff277424 */ /* 0x000fe400078e00ff */
[----:B------:R-:W-:Y:S02]  /*0740*/  IMAD.MOV.U32 R40, RZ, RZ, 0x7fffffff ;  /* 0x7fffffffff287424 */ /* 0x000fe400078e00ff */
[----:B------:R-:W-:Y:S01]  /*0750*/  IMAD.MOV.U32 R43, RZ, RZ, 0x7fffffff ;  /* 0x7fffffffff2b7424 */ /* 0x000fe200078e00ff */
[----:B------:R1:W5:Y:S01]  /*0760*/  @!P5 LDG.E R38, desc[UR6][R8.64+0x500] ;  /* 0x000500060826d981 */ /* 0x000362000c1e1900 */
[----:B------:R-:W-:-:S02]  /*0770*/  IMAD.MOV.U32 R44, RZ, RZ, 0x7fffffff ;  /* 0x7fffffffff2c7424 */ /* 0x000fc400078e00ff */
[----:B------:R-:W-:Y:S01]  /*0780*/  IMAD.MOV.U32 R45, RZ, RZ, 0x7fffffff ;  /* 0x7fffffffff2d7424 */ /* 0x000fe200078e00ff */
[----:B------:R1:W5:Y:S01]  /*0790*/  @!P6 LDG.E R39, desc[UR6][R8.64+0x580] ;  /* 0x000580060827e981 */ /* 0x000362000c1e1900 */
[----:B------:R-:W-:-:S03]  /*07a0*/  IMAD.MOV.U32 R46, RZ, RZ, 0x7fffffff ;  /* 0x7fffffffff2e7424 */ /* 0x000fc600078e00ff */
[----:B------:R1:W5:Y:S04]  /*07b0*/  @!P0 LDG.E R40, desc[UR6][R8.64+0x600] ;  /* 0x0006000608288981 */ /* 0x000368000c1e1900 */
[----:B------:R1:W5:Y:S04]  /*07c0*/  @!P1 LDG.E R43, desc[UR6][R8.64+0x680] ;  /* 0x00068006082b9981 */ /* 0x000368000c1e1900 */
[----:B------:R1:W5:Y:S04]  /*07d0*/  @!P2 LDG.E R44, desc[UR6][R8.64+0x700] ;  /* 0x00070006082ca981 */ /* 0x000368000c1e1900 */
[----:B------:R1:W5:Y:S04]  /*07e0*/  @!P3 LDG.E R45, desc[UR6][R8.64+0x780] ;  /* 0x00078006082db981 */ /* 0x000368000c1e1900 */
[----:B------:R1:W5:Y:S02]  /*07f0*/  @!P4 LDG.E R46, desc[UR6][R8.64+0x800] ;  /* 0x00080006082ec981 */ /* 0x000364000c1e1900 */
.L_x_3:
[----:B------:R-:W-:Y:S01]  /*0800*/  VIMNMX R5, PT, PT, R24, 0xe0, !PT ;  /* 0x000000e018057848 */ /* 0x000fe20007fe0100 */
[----:B------:R-:W2:Y:S01]  /*0810*/  LDCU UR4, c[0x0][0x3c8] ;  /* 0x00007900ff0477ac */ /* 0x000ea20008000800 */
[----:B------:R-:W-:Y:S01]  /*0820*/  SHF.R.U32.HI R0, RZ, 0x5, R3 ;  /* 0x00000005ff007819 */ /* 0x000fe20000011603 */
[----:B------:R-:W-:Y:S01]  /*0830*/  BSSY.RECONVERGENT B0, `(.L_x_4) ;  /* 0x0000025000007945 */ /* 0x000fe20003800200 */
[--C-:B------:R-:W-:Y:S01]  /*0840*/  IADD3 R5, PT, PT, R5, 0x1f, -R24.reuse ;  /* 0x0000001f05057810 */ /* 0x100fe20007ffe818 */
[----:B------:R-:W-:Y:S01]  /*0850*/  UMOV UR5, 0xffffffff ;  /* 0xffffffff00057882 */ /* 0x000fe20000000000 */
[----:B01----:R-:W-:Y:S02]  /*0860*/  IMAD.MOV.U32 R8, RZ, RZ, R24 ;  /* 0x000000ffff087224 */ /* 0x003fe400078e0018 */
[C---:B------:R-:W-:Y:S01]  /*0870*/  ISETP.GE.U32.AND P0, PT, R5.reuse, 0x1e0, PT ;  /* 0x000001e00500780c */ /* 0x040fe20003f06070 */
[----:B------:R-:W-:Y:S01]  /*0880*/  IMAD.SHL.U32 R0, R0, 0x400, RZ ;  /* 0x0000040000007824 */ /* 0x000fe200078e00ff */
[----:B------:R-:W-:-:S04]  /*0890*/  LEA.HI R6, R5, 0x1, RZ, 0x1b ;  /* 0x0000000105067811 */ /* 0x000fc800078fd8ff */
[----:B------:R-:W-:-:S04]  /*08a0*/  LOP3.LUT R9, R6, 0xf, RZ, 0xc0, !PT ;  /* 0x0000000f06097812 */ /* 0x000fc800078ec0ff */
[----:B------:R-:W-:Y:S01]  /*08b0*/  ISETP.NE.AND P1, PT, R9, RZ, PT ;  /* 0x000000ff0900720c */ /* 0x000fe20003f25270 */
[----:B--2---:R-:W-:Y:S02]  /*08c0*/  USHF.L.U32 UR4, UR5, UR4, URZ ;  /* 0x0000000405047299 */ /* 0x004fe400080006ff */
[----:B------:R-:W-:Y:S10]  /*08d0*/  @!P0 BRA `(.L_x_5) ;  /* 0x0000000000688947 */ /* 0x000ff40003800000 */
[----:B------:R-:W-:Y:S01]  /*08e0*/  IMAD R10, R24, 0x4, R0 ;  /* 0x00000004180a7824 */ /* 0x000fe200078e0200 */
[----:B------:R-:W-:Y:S01]  /*08f0*/  LOP3.LUT R5, R6, 0xffffff0, RZ, 0xc0, !PT ;  /* 0x0ffffff006057812 */ /* 0x000fe200078ec0ff */
[----:B------:R-:W-:-:S03]  /*0900*/  IMAD.MOV.U32 R8, RZ, RZ, R24 ;  /* 0x000000ffff087224 */ /* 0x000fc600078e0018 */
[----:B------:R-:W-:Y:S01]  /*0910*/  IADD3 R10, PT, PT, R10, 0x400, R7 ;  /* 0x000004000a0a7810 */ /* 0x000fe20007ffe007 */
[----:B------:R-:W-:-:S07]  /*0920*/  IMAD.MOV R5, RZ, RZ, -R5 ;  /* 0x000000ffff057224 */ /* 0x000fce00078e0a05 */
.L_x_6:
[----:B------:R-:W-:Y:S01]  /*0930*/  VIADD R5, R5, 0x10 ;  /* 0x0000001005057836 */ /* 0x000fe20000000000 */
[----:B------:R-:W-:Y:S01]  /*0940*/  STS [R10+-0x400], RZ ;  /* 0xfffc00ff0a007388 */ /* 0x000fe20000000800 */
[----:B------:R-:W-:-:S03]  /*0950*/  VIADD R8, R8, 0x200 ;  /* 0x0000020008087836 */ /* 0x000fc60000000000 */
[----:B------:R-:W-:Y:S01]  /*0960*/  ISETP.NE.AND P0, PT, R5, RZ, PT ;  /* 0x000000ff0500720c */ /* 0x000fe20003f05270 */
[----:B------:R-:W-:Y:S04]  /*0970*/  STS [R10+-0x380], RZ ;  /* 0xfffc80ff0a007388 */ /* 0x000fe80000000800 */
[----:B------:R-:W-:Y:S04]  /*0980*/  STS [R10+-0x300], RZ ;  /* 0xfffd00ff0a007388 */ /* 0x000fe80000000800 */
[----:B------:R-:W-:Y:S04]  /*0990*/  STS [R10+-0x280], RZ ;  /* 0xfffd80ff0a007388 */ /* 0x000fe80000000800 */
[----:B------:R-:W-:Y:S04]  /*09a0*/  STS [R10+-0x200], RZ ;  /* 0xfffe00ff0a007388 */ /* 0x000fe80000000800 */
[----:B------:R-:W-:Y:S04]  /*09b0*/  STS [R10+-0x180], RZ ;  /* 0xfffe80ff0a007388 */ /* 0x000fe80000000800 */
[----:B------:R-:W-:Y:S04]  /*09c0*/  STS [R10+-0x100], RZ ;  /* 0xffff00ff0a007388 */ /* 0x000fe80000000800 */
[----:B------:R-:W-:Y:S04]  /*09d0*/  STS [R10+-0x80], RZ ;  /* 0xffff80ff0a007388 */ /* 0x000fe80000000800 */
[----:B------:R-:W-:Y:S04]  /*09e0*/  STS [R10], RZ ;  /* 0x000000ff0a007388 */ /* 0x000fe80000000800 */
[----:B------:R-:W-:Y:S04]  /*09f0*/  STS [R10+0x80], RZ ;  /* 0x000080ff0a007388 */ /* 0x000fe80000000800 */
[----:B------:R-:W-:Y:S04]  /*0a00*/  STS [R10+0x100], RZ ;  /* 0x000100ff0a007388 */ /* 0x000fe80000000800 */
[----:B------:R-:W-:Y:S04]  /*0a10*/  STS [R10+0x180], RZ ;  /* 0x000180ff0a007388 */ /* 0x000fe80000000800 */
[----:B------:R-:W-:Y:S04]  /*0a20*/  STS [R10+0x200], RZ ;  /* 0x000200ff0a007388 */ /* 0x000fe80000000800 */
[----:B------:R-:W-:Y:S04]  /*0a30*/  STS [R10+0x280], RZ ;  /* 0x000280ff0a007388 */ /* 0x000fe80000000800 */
[----:B------:R-:W-:Y:S04]  /*0a40*/  STS [R10+0x300], RZ ;  /* 0x000300ff0a007388 */ /* 0x000fe80000000800 */
[----:B------:R0:W-:Y:S02]  /*0a50*/  STS [R10+0x380], RZ ;  /* 0x000380ff0a007388 */ /* 0x0001e40000000800 */
[----:B0-----:R-:W-:Y:S01]  /*0a60*/  VIADD R10, R10, 0x800 ;  /* 0x000008000a0a7836 */ /* 0x001fe20000000000 */
[----:B------:R-:W-:Y:S06]  /*0a70*/  @P0 BRA `(.L_x_6) ;  /* 0xfffffffc00ac0947 */ /* 0x000fec000383ffff */
.L_x_5:
[----:B------:R-:W-:Y:S05]  /*0a80*/  BSYNC.RECONVERGENT B0 ;  /* 0x0000000000007941 */ /* 0x000fea0003800200 */
.L_x_4:
[----:B------:R-:W-:Y:S01]  /*0a90*/  BSSY.RECONVERGENT B0, `(.L_x_7) ;  /* 0x0000026000007945 */ /* 0x000fe20003800200 */
[----:B------:R-:W-:-:S03]  /*0aa0*/  IMAD.IADD R5, R7, 0x1, R0 ;  /* 0x0000000107057824 */ /* 0x000fc600078e0200 */
[----:B------:R-:W-:Y:S05]  /*0ab0*/  @!P1 BRA `(.L_x_8) ;  /* 0x00000000008c9947 */ /* 0x000fea0003800000 */
[----:B------:R-:W-:Y:S01]  /*0ac0*/  ISETP.GE.U32.AND P0, PT, R9, 0x8, PT ;  /* 0x000000080900780c */ /* 0x000fe20003f06070 */
[----:B------:R-:W-:Y:S01]  /*0ad0*/  BSSY.RECONVERGENT B1, `(.L_x_9) ;  /* 0x000000e000017945 */ /* 0x000fe20003800200 */
[----:B------:R-:W-:-:S04]  /*0ae0*/  LOP3.LUT R10, R6, 0x7, RZ, 0xc0, !PT ;  /* 0x00000007060a7812 */ /* 0x000fc800078ec0ff */
[----:B------:R-:W-:-:S07]  /*0af0*/  ISETP.NE.AND P1, PT, R10, RZ, PT ;  /* 0x000000ff0a00720c */ /* 0x000fce0003f25270 */
[----:B------:R-:W-:Y:S06]  /*0b00*/  @!P0 BRA `(.L_x_10) ;  /* 0x0000000000288947 */ /* 0x000fec0003800000 */
[C---:B------:R-:W-:Y:S02]  /*0b10*/  IMAD R9, R8.reuse, 0x4, R5 ;  /* 0x0000000408097824 */ /* 0x040fe400078e0205 */
[----:B------:R-:W-:-:S03]  /*0b20*/  VIADD R8, R8, 0x100 ;  /* 0x0000010008087836 */ /* 0x000fc60000000000 */
[----:B------:R0:W-:Y:S04]  /*0b30*/  STS [R9], RZ ;  /* 0x000000ff09007388 */ /* 0x0001e80000000800 */
[----:B------:R0:W-:Y:S04]  /*0b40*/  STS [R9+0x80], RZ ;  /* 0x000080ff09007388 */ /* 0x0001e80000000800 */
[----:B------:R0:W-:Y:S04]  /*0b50*/  STS [R9+0x100], RZ ;  /* 0x000100ff09007388 */ /* 0x0001e80000000800 */
[----:B------:R0:W-:Y:S04]  /*0b60*/  STS [R9+0x180], RZ ;  /* 0x000180ff09007388 */ /* 0x0001e80000000800 */
[----:B------:R0:W-:Y:S04]  /*0b70*/  STS [R9+0x200], RZ ;  /* 0x000200ff09007388 */ /* 0x0001e80000000800 */
[----:B------:R0:W-:Y:S04]  /*0b80*/  STS [R9+0x280], RZ ;  /* 0x000280ff09007388 */ /* 0x0001e80000000800 */
[----:B------:R0:W-:Y:S04]  /*0b90*/  STS [R9+0x300], RZ ;  /* 0x000300ff09007388 */ /* 0x0001e80000000800 */
[----:B------:R0:W-:Y:S02]  /*0ba0*/  STS [R9+0x380], RZ ;  /* 0x000380ff09007388 */ /* 0x0001e40000000800 */
.L_x_10:
[----:B------:R-:W-:Y:S05]  /*0bb0*/  BSYNC.RECONVERGENT B1 ;  /* 0x0000000000017941 */ /* 0x000fea0003800200 */
.L_x_9:
[----:B------:R-:W-:Y:S05]  /*0bc0*/  @!P1 BRA `(.L_x_8) ;  /* 0x0000000000489947 */ /* 0x000fea0003800000 */
[----:B------:R-:W-:Y:S02]  /*0bd0*/  ISETP.GE.U32.AND P0, PT, R10, 0x4, PT ;  /* 0x000000040a00780c */ /* 0x000fe40003f06070 */
[----:B------:R-:W-:-:S04]  /*0be0*/  LOP3.LUT R6, R6, 0x3, RZ, 0xc0, !PT ;  /* 0x0000000306067812 */ /* 0x000fc800078ec0ff */
[----:B------:R-:W-:-:S07]  /*0bf0*/  ISETP.NE.AND P1, PT, R6, RZ, PT ;  /* 0x000000ff0600720c */ /* 0x000fce0003f25270 */
[C---:B0-----:R-:W-:Y:S02]  /*0c00*/  @P0 IMAD R9, R8.reuse, 0x4, R5 ;  /* 0x0000000408090824 */ /* 0x041fe400078e0205 */
[----:B------:R-:W-:-:S03]  /*0c10*/  @P0 VIADD R8, R8, 0x80 ;  /* 0x0000008008080836 */ /* 0x000fc60000000000 */
[----:B------:R1:W-:Y:S04]  /*0c20*/  @P0 STS [R9], RZ ;  /* 0x000000ff09000388 */ /* 0x0003e80000000800 */
[----:B------:R1:W-:Y:S04]  /*0c30*/  @P0 STS [R9+0x80], RZ ;  /* 0x000080ff09000388 */ /* 0x0003e80000000800 */
[----:B------:R1:W-:Y:S04]  /*0c40*/  @P0 STS [R9+0x100], RZ ;  /* 0x000100ff09000388 */ /* 0x0003e80000000800 */
[----:B------:R1:W-:Y:S01]  /*0c50*/  @P0 STS [R9+0x180], RZ ;  /* 0x000180ff09000388 */ /* 0x0003e20000000800 */
[----:B------:R-:W-:Y:S05]  /*0c60*/  @!P1 BRA `(.L_x_8) ;  /* 0x0000000000209947 */ /* 0x000fea0003800000 */
[----:B------:R-:W-:Y:S02]  /*0c70*/  IMAD R0, R8, 0x4, R0 ;  /* 0x0000000408007824 */ /* 0x000fe400078e0200 */
[----:B------:R-:W-:Y:S02]  /*0c80*/  IMAD.MOV R6, RZ, RZ, -R6 ;  /* 0x000000ffff067224 */ /* 0x000fe400078e0a06 */
[----:B------:R-:W-:-:S07]  /*0c90*/  IMAD.IADD R0, R7, 0x1, R0 ;  /* 0x0000000107007824 */ /* 0x000fce00078e0200 */
.L_x_11:
[----:B------:R-:W-:Y:S01]  /*0ca0*/  VIADD R6, R6, 0x1 ;  /* 0x0000000106067836 */ /* 0x000fe20000000000 */
[----:B------:R0:W-:Y:S04]  /*0cb0*/  STS [R0], RZ ;  /* 0x000000ff00007388 */ /* 0x0001e80000000800 */
[----:B------:R-:W-:Y:S01]  /*0cc0*/  ISETP.NE.AND P0, PT, R6, RZ, PT ;  /* 0x000000ff0600720c */ /* 0x000fe20003f05270 */
[----:B0-----:R-:W-:-:S12]  /*0cd0*/  VIADD R0, R0, 0x80 ;  /* 0x0000008000007836 */ /* 0x001fd80000000000 */
[----:B------:R-:W-:Y:S05]  /*0ce0*/  @P0 BRA `(.L_x_11) ;  /* 0xfffffffc00ec0947 */ /* 0x000fea000383ffff */
.L_x_8:
[----:B------:R-:W-:Y:S05]  /*0cf0*/  BSYNC.RECONVERGENT B0 ;  /* 0x0000000000007941 */ /* 0x000fea0003800200 */
.L_x_7:
[----:B------:R-:W2:Y:S01]  /*0d00*/  LDCU UR5, c[0x0][0x3c4] ;  /* 0x00007880ff0577ac */ /* 0x000ea20008000800 */
[----:B-----5:R-:W-:Y:S01]  /*0d10*/  LOP3.LUT R27, R28, 0x80000000, RZ, 0x3c, !PT ;  /* 0x800000001c1b7812 */ /* 0x020fe200078e3cff */
[----:B------:R-:W-:Y:S01]  /*0d20*/  BSSY.RECONVERGENT B0, `(.L_x_12) ;  /* 0x0000080000007945 */ /* 0x000fe20003800200 */
[----:B------:R-:W-:Y:S02]  /*0d30*/  LOP3.LUT R22, R29, 0x80000000, RZ, 0x3c, !PT ;  /* 0x800000001d167812 */ /* 0x000fe400078e3cff */
[----:B------:R-:W-:Y:S02]  /*0d40*/  LOP3.LUT R21, R30, 0x80000000, RZ, 0x3c, !PT ;  /* 0x800000001e157812 */ /* 0x000fe400078e3cff */
[----:B------:R-:W-:Y:S02]  /*0d50*/  LOP3.LUT R18, R31, 0x80000000, RZ, 0x3c, !PT ;  /* 0x800000001f127812 */ /* 0x000fe400078e3cff */
[----:B------:R-:W-:Y:S02]  /*0d60*/  LOP3.LUT R20, R33, 0x80000000, RZ, 0x3c, !PT ;  /* 0x8000000021147812 */ /* 0x000fe400078e3cff */
[----:B------:R-:W-:-:S02]  /*0d70*/  LOP3.LUT R23, R32, 0x80000000, RZ, 0x3c, !PT ;  /* 0x8000000020177812 */ /* 0x000fc400078e3cff */
[----:B------:R-:W-:Y:S02]  /*0d80*/  LOP3.LUT R25, R34, 0x80000000, RZ, 0x3c, !PT ;  /* 0x8000000022197812 */ /* 0x000fe400078e3cff */
[----:B------:R-:W-:Y:S02]  /*0d90*/  LOP3.LUT R17, R36, 0x80000000, RZ, 0x3c, !PT ;  /* 0x8000000024117812 */ /* 0x000fe400078e3cff */
[----:B------:R-:W-:Y:S02]  /*0da0*/  LOP3.LUT R19, R38, 0x80000000, RZ, 0x3c, !PT ;  /* 0x8000000026137812 */ /* 0x000fe400078e3cff */
[----:B--2---:R-:W-:Y:S02]  /*0db0*/  SHF.R.U32.HI R49, RZ, UR5, R27 ;  /* 0x00000005ff317c19 */ /* 0x004fe4000801161b */
[----:B------:R-:W-:Y:S02]  /*0dc0*/  SHF.R.U32.HI R52, RZ, UR5, R22 ;  /* 0x00000005ff347c19 */ /* 0x000fe40008011616 */
[----:B------:R-:W-:-:S02]  /*0dd0*/  LOP3.LUT R49, R49, UR4, RZ, 0x30, !PT ;  /* 0x0000000431317c12 */ /* 0x000fc4000f8e30ff */
[----:B------:R-:W-:Y:S02]  /*0de0*/  LOP3.LUT R52, R52, UR4, RZ, 0x30, !PT ;  /* 0x0000000434347c12 */ /* 0x000fe4000f8e30ff */
[----:B------:R-:W-:Y:S01]  /*0df0*/  SHF.R.U32.HI R56, RZ, UR5, R21 ;  /* 0x00000005ff387c19 */ /* 0x000fe20008011615 */
[--C-:B------:R-:W-:Y:S01]  /*0e00*/  IMAD R0, R49, 0x4, R5.reuse ;  /* 0x0000000431007824 */ /* 0x100fe200078e0205 */
[----:B------:R-:W-:Y:S01]  /*0e10*/  SHF.R.U32.HI R48, RZ, UR5, R18 ;  /* 0x00000005ff307c19 */ /* 0x000fe20008011612 */
[----:B------:R-:W-:Y:S01]  /*0e20*/  IMAD R6, R52, 0x4, R5 ;  /* 0x0000000434067824 */ /* 0x000fe200078e0205 */
[----:B------:R-:W-:Y:S01]  /*0e30*/  LOP3.LUT R56, R56, UR4, RZ, 0x30, !PT ;  /* 0x0000000438387c12 */ /* 0x000fe2000f8e30ff */
[----:B------:R-:W-:Y:S01]  /*0e40*/  NOP ;  /* 0x0000000000007918 */ /* 0x000fe20000000000 */
[----:B01----:R-:W-:Y:S01]  /*0e50*/  SHF.R.U32.HI R9, RZ, UR5, R20 ;  /* 0x00000005ff097c19 */ /* 0x003fe20008011614 */
[----:B------:R0:W-:Y:S01]  /*0e60*/  ATOMS.POPC.INC.32 RZ, [R0+URZ] ;  /* 0x0000000000ff7f8c */ /* 0x0001e2000d8000ff */
[----:B------:R-:W-:-:S02]  /*0e70*/  LOP3.LUT R48, R48, UR4, RZ, 0x30, !PT ;  /* 0x0000000430307c12 */ /* 0x000fc4000f8e30ff */
[----:B------:R-:W-:Y:S01]  /*0e80*/  SHF.R.U32.HI R8, RZ, UR5, R23 ;  /* 0x00000005ff087c19 */ /* 0x000fe20008011617 */
[----:B------:R1:W-:Y:S01]  /*0e90*/  ATOMS.POPC.INC.32 RZ, [R6+URZ] ;  /* 0x0000000006ff7f8c */ /* 0x0003e2000d8000ff */
[----:B------:R-:W-:Y:S02]  /*0ea0*/  SHF.R.U32.HI R11, RZ, UR5, R25 ;  /* 0x00000005ff0b7c19 */ /* 0x000fe40008011619 */
[----:B------:R-:W-:Y:S01]  /*0eb0*/  LOP3.LUT R10, R9, UR4, RZ, 0x30, !PT ;  /* 0x00000004090a7c12 */ /* 0x000fe2000f8e30ff */
[--C-:B0-----:R-:W-:Y:S01]  /*0ec0*/  IMAD R0, R56, 0x4, R5.reuse ;  /* 0x0000000438007824 */ /* 0x101fe200078e0205 */
[----:B------:R-:W-:Y:S02]  /*0ed0*/  LOP3.LUT R8, R8, UR4, RZ, 0x30, !PT ;  /* 0x0000000408087c12 */ /* 0x000fe4000f8e30ff */
[----:B------:R-:W-:Y:S01]  /*0ee0*/  LOP3.LUT R12, R11, UR4, RZ, 0x30, !PT ;  /* 0x000000040b0c7c12 */ /* 0x000fe2000f8e30ff */
[--C-:B-1----:R-:W-:Y:S01]  /*0ef0*/  IMAD R6, R48, 0x4, R5.reuse ;  /* 0x0000000430067824 */ /* 0x102fe200078e0205 */
[----:B------:R0:W-:Y:S01]  /*0f00*/  ATOMS.POPC.INC.32 RZ, [R0+URZ] ;  /* 0x0000000000ff7f8c */ /* 0x0001e2000d8000ff */
[--C-:B------:R-:W-:Y:S01]  /*0f10*/  IMAD R9, R10, 0x4, R5.reuse ;  /* 0x000000040a097824 */ /* 0x100fe200078e0205 */
[----:B------:R-:W-:Y:S01]  /*0f20*/  LOP3.LUT R10, R35, 0x80000000, RZ, 0x3c, !PT ;  /* 0x80000000230a7812 */ /* 0x000fe200078e3cff */
[--C-:B------:R-:W-:Y:S01]  /*0f30*/  IMAD R8, R8, 0x4, R5.reuse ;  /* 0x0000000408087824 */ /* 0x100fe200078e0205 */
[----:B------:R1:W-:Y:S01]  /*0f40*/  ATOMS.POPC.INC.32 RZ, [R6+URZ] ;  /* 0x0000000006ff7f8c */ /* 0x0003e2000d8000ff */
[----:B------:R-:W-:Y:S01]  /*0f50*/  IMAD R11, R12, 0x4, R5 ;  /* 0x000000040c0b7824 */ /* 0x000fe200078e0205 */
[----:B------:R-:W-:-:S02]  /*0f60*/  LOP3.LUT R12, R37, 0x80000000, RZ, 0x3c, !PT ;  /* 0x80000000250c7812 */ /* 0x000fc400078e3cff */
[----:B------:R-:W-:Y:S01]  /*0f70*/  LOP3.LUT R16, R39, 0x80000000, RZ, 0x3c, !PT ;  /* 0x8000000027107812 */ /* 0x000fe200078e3cff */
[----:B------:R-:W-:Y:S01]  /*0f80*/  ATOMS.POPC.INC.32 RZ, [R8+URZ] ;  /* 0x0000000008ff7f8c */ /* 0x000fe2000d8000ff */
[----:B0-----:R-:W-:Y:S02]  /*0f90*/  SHF.R.U32.HI R0, RZ, UR5, R10 ;  /* 0x00000005ff007c19 */ /* 0x001fe4000801160a */
[----:B-1----:R-:W-:Y:S01]  /*0fa0*/  SHF.R.U32.HI R6, RZ, UR5, R17 ;  /* 0x00000005ff067c19 */ /* 0x002fe20008011611 */
[----:B------:R0:W-:Y:S01]  /*0fb0*/  ATOMS.POPC.INC.32 RZ, [R9+URZ] ;  /* 0x0000000009ff7f8c */ /* 0x0001e2000d8000ff */
[----:B------:R-:W-:Y:S02]  /*0fc0*/  SHF.R.U32.HI R14, RZ, UR5, R19 ;  /* 0x00000005ff0e7c19 */ /* 0x000fe40008011613 */
[----:B------:R-:W-:Y:S01]  /*0fd0*/  LOP3.LUT R6, R6, UR4, RZ, 0x30, !PT ;  /* 0x0000000406067c12 */ /* 0x000fe2000f8e30ff */
[----:B------:R1:W-:Y:S01]  /*0fe0*/  ATOMS.POPC.INC.32 RZ, [R11+URZ] ;  /* 0x000000000bff7f8c */ /* 0x0003e2000d8000ff */
[----:B------:R-:W-:-:S02]  /*0ff0*/  SHF.R.U32.HI R13, RZ, UR5, R12 ;  /* 0x00000005ff0d7c19 */ /* 0x000fc4000801160c */
[----:B------:R-:W-:Y:S02]  /*1000*/  LOP3.LUT R0, R0, UR4, RZ, 0x30, !PT ;  /* 0x0000000400007c12 */ /* 0x000fe4000f8e30ff */
[----:B0-----:R-:W-:Y:S02]  /*1010*/  SHF.R.U32.HI R9, RZ, UR5, R16 ;  /* 0x00000005ff097c19 */ /* 0x001fe40008011610 */
[----:B------:R-:W-:Y:S01]  /*1020*/  LOP3.LUT R50, R14, UR4, RZ, 0x30, !PT ;  /* 0x000000040e327c12 */ /* 0x000fe2000f8e30ff */
[--C-:B------:R-:W-:Y:S01]  /*1030*/  IMAD R14, R6, 0x4, R5.reuse ;  /* 0x00000004060e7824 */ /* 0x100fe200078e0205 */
[----:B------:R-:W-:Y:S01]  /*1040*/  LOP3.LUT R8, R13, UR4, RZ, 0x30, !PT ;  /* 0x000000040d087c12 */ /* 0x000fe2000f8e30ff */
[--C-:B------:R-:W-:Y:S01]  /*1050*/  IMAD R0, R0, 0x4, R5.reuse ;  /* 0x0000000400007824 */ /* 0x100fe200078e0205 */
[----:B------:R-:W-:Y:S01]  /*1060*/  LOP3.LUT R6, R9, UR4, RZ, 0x30, !PT ;  /* 0x0000000409067c12 */ /* 0x000fe2000f8e30ff */
[--C-:B------:R-:W-:Y:S01]  /*1070*/  IMAD R50, R50, 0x4, R5.reuse ;  /* 0x0000000432327824 */ /* 0x100fe200078e0205 */
[----:B------:R-:W-:Y:S01]  /*1080*/  LOP3.LUT R9, R40, 0x80000000, RZ, 0x3c, !PT ;  /* 0x8000000028097812 */ /* 0x000fe200078e3cff */
[--C-:B------:R-:W-:Y:S01]  /*1090*/  IMAD R26, R8, 0x4, R5.reuse ;  /* 0x00000004081a7824 */ /* 0x100fe200078e0205 */
[----:B------:R0:W-:Y:S01]  /*10a0*/  ATOMS.POPC.INC.32 RZ, [R0+URZ] ;  /* 0x0000000000ff7f8c */ /* 0x0001e2000d8000ff */
[----:B------:R-:W-:Y:S01]  /*10b0*/  IMAD R51, R6, 0x4, R5 ;  /* 0x0000000406337824 */ /* 0x000fe200078e0205 */
[----:B------:R-:W-:-:S02]  /*10c0*/  LOP3.LUT R6, R43, 0x80000000, RZ, 0x3c, !PT ;  /* 0x800000002b067812 */ /* 0x000fc400078e3cff */
[----:B-1----:R-:W-:Y:S01]  /*10d0*/  LOP3.LUT R11, R44, 0x80000000, RZ, 0x3c, !PT ;  /* 0x800000002c0b7812 */ /* 0x002fe200078e3cff */
[----:B------:R1:W-:Y:S01]  /*10e0*/  ATOMS.POPC.INC.32 RZ, [R14+URZ] ;  /* 0x000000000eff7f8c */ /* 0x0003e2000d8000ff */
[----:B------:R-:W-:Y:S02]  /*10f0*/  LOP3.LUT R8, R45, 0x80000000, RZ, 0x3c, !PT ;  /* 0x800000002d087812 */ /* 0x000fe400078e3cff */
[----:B------:R-:W-:Y:S01]  /*1100*/  LOP3.LUT R13, R46, 0x80000000, RZ, 0x3c, !PT ;  /* 0x800000002e0d7812 */ /* 0x000fe200078e3cff */
[----:B------:R2:W-:Y:S01]  /*1110*/  ATOMS.POPC.INC.32 RZ, [R26+URZ] ;  /* 0x000000001aff7f8c */ /* 0x0005e2000d8000ff */
[----:B0-----:R-:W-:Y:S02]  /*1120*/  SHF.R.U32.HI R0, RZ, UR5, R9 ;  /* 0x00000005ff007c19 */ /* 0x001fe40008011609 */
[----:B------:R-:W-:Y:S01]  /*1130*/  SHF.R.U32.HI R53, RZ, UR5, R11 ;  /* 0x00000005ff357c19 */ /* 0x000fe2000801160b */
[----:B-1----:R-:W0:Y:S01]  /*1140*/  LDC.64 R14, c[0x0][0x380] ;  /* 0x0000e000ff0e7b82 */ /* 0x002e220000000a00 */
[----:B------:R-:W-:Y:S01]  /*1150*/  SHF.R.U32.HI R55, RZ, UR5, R8 ;  /* 0x00000005ff377c19 */ /* 0x000fe20008011608 */
[----:B------:R1:W-:Y:S01]  /*1160*/  ATOMS.POPC.INC.32 RZ, [R50+URZ] ;  /* 0x0000000032ff7f8c */ /* 0x0003e2000d8000ff */
[----:B------:R-:W-:-:S02]  /*1170*/  SHF.R.U32.HI R57, RZ, UR5, R13 ;  /* 0x00000005ff397c19 */ /* 0x000fc4000801160d */
[----:B--2---:R-:W-:Y:S01]  /*1180*/  SHF.R.U32.HI R26, RZ, UR5, R6 ;  /* 0x00000005ff1a7c19 */ /* 0x004fe20008011606 */
[----:B------:R2:W-:Y:S01]  /*1190*/  ATOMS.POPC.INC.32 RZ, [R51+URZ] ;  /* 0x0000000033ff7f8c */ /* 0x0005e2000d8000ff */
[----:B------:R-:W-:Y:S02]  /*11a0*/  LOP3.LUT R0, R0, UR4, RZ, 0x30, !PT ;  /* 0x0000000400007c12 */ /* 0x000fe4000f8e30ff */
[----:B------:R-:W-:Y:S02]  /*11b0*/  LOP3.LUT R54, R26, UR4, RZ, 0x30, !PT ;  /* 0x000000041a367c12 */ /* 0x000fe4000f8e30ff */
[----:B------:R-:W-:Y:S01]  /*11c0*/  LOP3.LUT R58, R53, UR4, RZ, 0x30, !PT ;  /* 0x00000004353a7c12 */ /* 0x000fe2000f8e30ff */
[--C-:B------:R-:W-:Y:S01]  /*11d0*/  IMAD R53, R0, 0x4, R5.reuse ;  /* 0x0000000400357824 */ /* 0x100fe200078e0205 */
[----:B------:R-:W-:Y:S01]  /*11e0*/  ISETP.GT.U32.AND P2, PT, R3, 0xff, PT ;  /* 0x000000ff0300780c */ /* 0x000fe20003f44070 */
[--C-:B------:R-:W-:Y:S01]  /*11f0*/  IMAD R54, R54, 0x4, R5.reuse ;  /* 0x0000000436367824 */ /* 0x100fe200078e0205 */
[----:B------:R-:W-:Y:S01]  /*1200*/  LOP3.LUT R60, R55, UR4, RZ, 0x30, !PT ;  /* 0x00000004373c7c12 */ /* 0x000fe2000f8e30ff */
[--C-:B------:R-:W-:Y:S01]  /*1210*/  IMAD R58, R58, 0x4, R5.reuse ;  /* 0x000000043a3a7824 */ /* 0x100fe200078e0205 */
[----:B------:R-:W-:Y:S01]  /*1220*/  LOP3.LUT R26, R57, UR4, RZ, 0x30, !PT ;  /* 0x00000004391a7c12 */ /* 0x000fe2000f8e30ff */
[----:B------:R3:W-:Y:S01]  /*1230*/  ATOMS.POPC.INC.32 RZ, [R53+URZ] ;  /* 0x0000000035ff7f8c */ /* 0x0007e2000d8000ff */
[----:B-1----:R-:W-:Y:S01]  /*1240*/  P2R R50, PR, RZ, 0x4 ;  /* 0x00000004ff327803 */ /* 0x002fe20000000000 */
[----:B------:R-:W-:-:S02]  /*1250*/  IMAD R60, R60, 0x4, R5 ;  /* 0x000000043c3c7824 */ /* 0x000fc400078e0205 */
[----:B------:R-:W-:Y:S01]  /*1260*/  IMAD R5, R26, 0x4, R5 ;  /* 0x000000041a057824 */ /* 0x000fe200078e0205 */
[----:B------:R3:W-:Y:S01]  /*1270*/  ATOMS.POPC.INC.32 RZ, [R54+URZ] ;  /* 0x0000000036ff7f8c */ /* 0x0007e2000d8000ff */
[----:B--2---:R-:W-:Y:S02]  /*1280*/  IMAD R51, R3, 0x4, R7 ;  /* 0x0000000403337824 */ /* 0x004fe400078e0207 */
[----:B------:R-:W-:Y:S01]  /*1290*/  IMAD.MOV.U32 R0, RZ, RZ, RZ ;  /* 0x000000ffff007224 */ /* 0x000fe200078e00ff */
[----:B------:R3:W-:Y:S04]  /*12a0*/  ATOMS.POPC.INC.32 RZ, [R58+URZ] ;  /* 0x000000003aff7f8c */ /* 0x0007e8000d8000ff */
[----:B------:R3:W-:Y:S04]  /*12b0*/  ATOMS.POPC.INC.32 RZ, [R60+URZ] ;  /* 0x000000003cff7f8c */ /* 0x0007e8000d8000ff */
[----:B------:R3:W-:Y:S01]  /*12c0*/  ATOMS.POPC.INC.32 RZ, [R5+URZ] ;  /* 0x0000000005ff7f8c */ /* 0x0007e2000d8000ff */
[----:B------:R-:W-:Y:S06]  /*12d0*/  BAR.SYNC.DEFER_BLOCKING 0x0 ;  /* 0x0000000000007b1d */ /* 0x000fec0000010000 */
[----:B------:R-:W-:Y:S05]  /*12e0*/  @P2 BRA `(.L_x_13) ;  /* 0x00000000008c2947 */ /* 0x000fea0003800000 */
[----:B------:R-:W1:Y:S04]  /*12f0*/  LDS R0, [R51] ;  /* 0x0000000033007984 */ /* 0x000e680000000800 */
[----:B---3--:R-:W2:Y:S04]  /*1300*/  LDS R5, [R51+0x400] ;  /* 0x0004000033057984 */ /* 0x008ea80000000800 */
[----:B------:R-:W3:Y:S04]  /*1310*/  LDS R53, [R51+0x800] ;  /* 0x0008000033357984 */ /* 0x000ee80000000800 */
[----:B------:R-:W4:Y:S04]  /*1320*/  LDS R55, [R51+0xc00] ;  /* 0x000c000033377984 */ /* 0x000f280000000800 */
[----:B------:R-:W5:Y:S04]  /*1330*/  LDS R57, [R51+0x1000] ;  /* 0x0010000033397984 */ /* 0x000f680000000800 */
[----:B------:R-:W0:Y:S04]  /*1340*/  LDS R59, [R51+0x1400] ;  /* 0x00140000333b7984 */ /* 0x000e280000000800 */
[----:B------:R-:W-:Y:S04]  /*1350*/  LDS R61, [R51+0x2000] ;  /* 0x00200000333d7984 */ /* 0x000fe80000000800 */
[----:B------:R-:W-:Y:S04]  /*1360*/  LDS R63, [R51+0x2400] ;  /* 0x00240000333f7984 */ /* 0x000fe80000000800 */
[----:B------:R-:W-:Y:S04]  /*1370*/  LDS R65, [R51+0x2800] ;  /* 0x0028000033417984 */ /* 0x000fe80000000800 */
[----:B------:R-:W-:Y:S04]  /*1380*/  STS [R51], RZ ;  /* 0x000000ff33007388 */ /* 0x000fe80000000800 */
[----:B-1----:R-:W-:Y:S01]  /*1390*/  STS [R51+0x400], R0 ;  /* 0x0004000033007388 */ /* 0x002fe20000000800 */
[----:B--2---:R-:W-:-:S03]  /*13a0*/  IMAD.IADD R54, R0, 0x1, R5 ;  /* 0x0000000100367824 */ /* 0x004fc600078e0205 */
[----:B------:R-:W1:Y:S01]  /*13b0*/  LDS R5, [R51+0x1800] ;  /* 0x0018000033057984 */ /* 0x000e620000000800 */
[----:B---3--:R-:W-:-:S03]  /*13c0*/  IMAD.IADD R58, R54, 0x1, R53 ;  /* 0x00000001363a7824 */ /* 0x008fc600078e0235 */
[----:B------:R-:W2:Y:S01]  /*13d0*/  LDS R53, [R51+0x1c00] ;  /* 0x001c000033357984 */ /* 0x000ea20000000800 */
[----:B----4-:R-:W-:-:S03]  /*13e0*/  IMAD.IADD R60, R58, 0x1, R55 ;  /* 0x000000013a3c7824 */ /* 0x010fc600078e0237 */
[----:B------:R1:W-:Y:S01]  /*13f0*/  STS [R51+0x800], R54 ;  /* 0x0008003633007388 */ /* 0x0003e20000000800 */
[----:B-----5:R-:W-:-:S03]  /*1400*/  IMAD.IADD R62, R60, 0x1, R57 ;  /* 0x000000013c3e7824 */ /* 0x020fc600078e0239 */
[----:B------:R-:W3:Y:S01]  /*1410*/  LDS R55, [R51+0x2c00] ;  /* 0x002c000033377984 */ /* 0x000ee20000000800 */
[----:B0-----:R-:W-:-:S03]  /*1420*/  IMAD.IADD R64, R62, 0x1, R59 ;  /* 0x000000013e407824 */ /* 0x001fc600078e023b */
[----:B------:R0:W-:Y:S04]  /*1430*/  STS [R51+0xc00], R58 ;  /* 0x000c003a33007388 */ /* 0x0001e80000000800 */
[----:B------:R4:W-:Y:S04]  /*1440*/  STS [R51+0x1000], R60 ;  /* 0x0010003c33007388 */ /* 0x0009e80000000800 */
[----:B------:R4:W-:Y:S04]  /*1450*/  STS [R51+0x1400], R62 ;  /* 0x0014003e33007388 */ /* 0x0009e80000000800 */
[----:B------:R4:W-:Y:S01]  /*1460*/  STS [R51+0x1800], R64 ;  /* 0x0018004033007388 */ /* 0x0009e20000000800 */
[----:B-1----:R-:W-:-:S04]  /*1470*/  IMAD.IADD R54, R64, 0x1, R5 ;  /* 0x0000000140367824 */ /* 0x002fc800078e0205 */
[----:B--2---:R-:W-:Y:S01]  /*1480*/  IMAD.IADD R66, R54, 0x1, R53 ;  /* 0x0000000136427824 */ /* 0x004fe200078e0235 */
[----:B------:R4:W-:Y:S03]  /*1490*/  STS [R51+0x1c00], R54 ;  /* 0x001c003633007388 */ /* 0x0009e60000000800 */
[----:B------:R-:W-:Y:S01]  /*14a0*/  IMAD.IADD R68, R66, 0x1, R61 ;  /* 0x0000000142447824 */ /* 0x000fe200078e023d */
[----:B------:R4:W-:Y:S03]  /*14b0*/  STS [R51+0x2000], R66 ;  /* 0x0020004233007388 */ /* 0x0009e60000000800 */
[----:B------:R-:W-:Y:S01]  /*14c0*/  IMAD.IADD R70, R68, 0x1, R63 ;  /* 0x0000000144467824 */ /* 0x000fe200078e023f */
[----:B------:R4:W-:Y:S03]  /*14d0*/  STS [R51+0x2400], R68 ;  /* 0x0024004433007388 */ /* 0x0009e60000000800 */
[----:B0-----:R-:W-:Y:S01]  /*14e0*/  IMAD.IADD R58, R70, 0x1, R65 ;  /* 0x00000001463a7824 */ /* 0x001fe200078e0241 */
[----:B------:R4:W-:Y:S03]  /*14f0*/  STS [R51+0x2800], R70 ;  /* 0x0028004633007388 */ /* 0x0009e60000000800 */
[----:B---3--:R-:W-:Y:S01]  /*1500*/  IMAD.IADD R0, R58, 0x1, R55 ;  /* 0x000000013a007824 */ /* 0x008fe200078e0237 */
[----:B------:R4:W-:Y:S06]  /*1510*/  STS [R51+0x2c00], R58 ;  /* 0x002c003a33007388 */ /* 0x0009ec0000000800 */
.L_x_13:
[----:B------:R-:W-:Y:S05]  /*1520*/  BSYNC.RECONVERGENT B0 ;  /* 0x0000000000007941 */ /* 0x000fea0003800200 */
.L_x_12:
[----:B------:R-:W-:Y:S01]  /*1530*/  ISETP.NE.AND P0, PT, R0, 0x1980, PT ;  /* 0x000019800000780c */ /* 0x000fe20003f05270 */
[----:B---3--:R-:W-:Y:S01]  /*1540*/  IMAD R5, R42, 0x100, R3 ;  /* 0x000001002a057824 */ /* 0x008fe200078e0203 */
[----:B------:R-:W-:Y:S01]  /*1550*/  @!P2 LOP3.LUT R53, R0, 0x40000000, RZ, 0xfc, !PT ;  /* 0x400000000035a812 */ /* 0x000fe200078efcff */
[----:B------:R-:W-:Y:S01]  /*1560*/  IMAD R41, R41, 0x11, RZ ;  /* 0x0000001129297824 */ /* 0x000fe200078e02ff */
[----:B------:R-:W-:Y:S01]  /*1570*/  ISETP.LT.U32.AND P0, PT, R3, 0x100, !P0 ;  /* 0x000001000300780c */ /* 0x000fe20004701070 */
[----:B0-----:R-:W-:-:S03]  /*1580*/  IMAD.WIDE R14, R5, 0x4, R14 ;  /* 0x00000004050e7825 */ /* 0x001fc600078e020e */
[----:B------:R-:W-:Y:S01]  /*1590*/  LOP3.LUT R57, R41, R4, RZ, 0xfc, !PT ;  /* 0x0000000429397212 */ /* 0x000fe200078efcff */
[----:B----4-:R-:W-:Y:S01]  /*15a0*/  IMAD R54, R42, 0x1980, RZ ;  /* 0x000019802a367824 */ /* 0x010fe200078e02ff */
[----:B------:R0:W-:Y:S07]  /*15b0*/  @!P2 STG.E.STRONG.SYS desc[UR6][R14.64], R53 ;  /* 0x000000350e00a986 */ /* 0x0001ee000c115906 */
[----:B------:R-:W-:Y:S06]  /*15c0*/  BAR.RED.OR.DEFER_BLOCKING 0x0, P0 ;  /* 0x0000000000007b1d */ /* 0x000fec0000014800 */
[----:B------:R-:W1:Y:S01]  /*15d0*/  B2R.RESULT RZ, P0 ;  /* 0x0000000000ff731c */ /* 0x000e620000004000 */
[----:B------:R-:W-:-:S04]  /*15e0*/  IADD3 R4, P1, PT, R54, R57, RZ ;  /* 0x0000003936047210 */ /* 0x000fc80007f3e0ff */
[----:B------:R-:W-:Y:S01]  /*15f0*/  LEA.HI.X.SX32 R55, R54, RZ, 0x1, P1 ;  /* 0x000000ff36377211 */ /* 0x000fe200008f0eff */
[----:B------:R-:W-:-:S03]  /*1600*/  IMAD.SHL.U32 R5, R4, 0x4, RZ ;  /* 0x0000000404057824 */ /* 0x000fc600078e00ff */
[----:B------:R-:W-:Y:S01]  /*1610*/  SHF.L.U64.HI R4, R4, 0x2, R55 ;  /* 0x0000000204047819 */ /* 0x000fe20000010237 */
[----:B01----:R-:W-:Y:S06]  /*1620*/  @!P0 BRA `(.L_x_14) ;  /* 0x0000001000b48947 */ /* 0x003fec0003800000 */
[----:B------:R-:W0:Y:S01]  /*1630*/  LDCU.64 UR8, c[0x0][0x3b8] ;  /* 0x00007700ff0877ac */ /* 0x000e220008000a00 */
[----:B------:R-:W-:Y:S01]  /*1640*/  BSSY B1, `(.L_x_15) ;  /* 0x0000032000017945 */ /* 0x000fe20003800000 */
[----:B------:R-:W-:Y:S01]  /*1650*/  IMAD R13, R3, 0x8, R7 ;  /* 0x00000008030d7824 */ /* 0x000fe200078e0207 */
[----:B0-----:R-:W-:-:S04]  /*1660*/  IADD3 R8, P0, PT, R5, UR8, RZ ;  /* 0x0000000805087c10 */ /* 0x001fc8000ff1e0ff */
[----:B------:R-:W-:Y:S01]  /*1670*/  IADD3.X R9, PT, PT, R4, UR9, RZ, P0, !PT ;  /* 0x0000000904097c10 */ /* 0x000fe200087fe4ff */
[----:B------:R-:W-:Y:S08]  /*1680*/  @P2 BRA `(.L_x_16) ;  /* 0x0000000000b42947 */ /* 0x000ff00003800000 */
[----:B------:R-:W0:Y:S02]  /*1690*/  LDCU.64 UR8, c[0x0][0x398] ;  /* 0x00007300ff0877ac */ /* 0x000e240008000a00 */
[----:B0-----:R-:W-:-:S04]  /*16a0*/  LEA R10, P0, R3, UR8, 0x3 ;  /* 0x00000008030a7c11 */ /* 0x001fc8000f8018ff */
[----:B------:R-:W-:-:S05]  /*16b0*/  LEA.HI.X R11, R3, UR9, RZ, 0x3, P0 ;  /* 0x00000009030b7c11 */ /* 0x000fca00080f1cff */
[----:B------:R-:W2:Y:S01]  /*16c0*/  LDG.E.64 R4, desc[UR6][R10.64] ;  /* 0x000000060a047981 */ /* 0x000ea2000c1e1b00 */
[----:B------:R-:W-:-:S04]  /*16d0*/  ISETP.GT.U32.AND P0, PT, R3, R49, PT ;  /* 0x000000310300720c */ /* 0x000fc80003f04070 */
[----:B------:R-:W-:-:S04]  /*16e0*/  SEL R17, RZ, 0x1980, !P0 ;  /* 0x00001980ff117807 */ /* 0x000fc80004000000 */
[----:B--2---:R-:W-:Y:S01]  /*16f0*/  IADD3 R4, P0, PT, R4, -R17, RZ ;  /* 0x8000001104047210 */ /* 0x004fe20007f1e0ff */
[----:B------:R-:W-:-:S03]  /*1700*/  IMAD.MOV.U32 R17, RZ, RZ, R0 ;  /* 0x000000ffff117224 */ /* 0x000fc600078e0000 */
[----:B------:R-:W-:Y:S02]  /*1710*/  IADD3.X R5, PT, PT, R5, -0x1, RZ, P0, !PT ;  /* 0xffffffff05057810 */ /* 0x000fe400007fe4ff */
[----:B------:R-:W-:-:S03]  /*1720*/  ISETP.GE.AND P0, PT, R42, 0x1, PT ;  /* 0x000000012a00780c */ /* 0x000fc60003f06270 */
[----:B------:R0:W-:Y:S10]  /*1730*/  STS.64 [R13+0x6600], R4 ;  /* 0x006600040d007388 */ /* 0x0001f40000000a00 */
[----:B------:R-:W-:Y:S05]  /*1740*/  @!P0 BRA `(.L_x_17) ;  /* 0x00000000006c8947 */ /* 0x000fea0003800000 */
[----:B------:R-:W-:Y:S01]  /*1750*/  BSSY B0, `(.L_x_18) ;  /* 0x0000019000007945 */ /* 0x000fe20003800000 */
[----:B------:R-:W-:Y:S02]  /*1760*/  IMAD.MOV.U32 R6, RZ, RZ, -0x1 ;  /* 0xffffffffff067424 */ /* 0x000fe400078e00ff */
[----:B------:R-:W-:Y:S02]  /*1770*/  IMAD.MOV.U32 R10, RZ, RZ, R42 ;  /* 0x000000ffff0a7224 */ /* 0x000fe400078e002a */
[----:B------:R-:W-:-:S07]  /*1780*/  IMAD.MOV.U32 R17, RZ, RZ, R0 ;  /* 0x000000ffff117224 */ /* 0x000fce00078e0000 */
.L_x_22:
[----:B0-----:R-:W0:Y:S01]  /*1790*/  LDC.64 R4, c[0x0][0x380] ;  /* 0x0000e000ff047b82 */ /* 0x001e220000000a00 */
[----:B------:R-:W-:Y:S01]  /*17a0*/  VIADD R19, R10, 0xffffffff ;  /* 0xffffffff0a137836 */ /* 0x000fe20000000000 */
[----:B------:R-:W-:Y:S03]  /*17b0*/  BSSY B2, `(.L_x_19) ;  /* 0x0000008000027945 */ /* 0x000fe60003800000 */
[----:B------:R-:W-:-:S04]  /*17c0*/  IMAD R11, R19, 0x100, R3 ;  /* 0x00000100130b7824 */ /* 0x000fc800078e0203 */
[----:B0-----:R-:W-:-:S07]  /*17d0*/  IMAD.WIDE R4, R11, 0x4, R4 ;  /* 0x000000040b047825 */ /* 0x001fce00078e0204 */
.L_x_20:
[----:B------:R-:W-:Y:S05]  /*17e0*/  YIELD ;  /* 0x0000000000007946 */ /* 0x000fea0003800000 */
[----:B------:R0:W-:Y:S06]  /*17f0*/  MEMBAR.SC.CTA ;  /* 0x0000000000007992 */ /* 0x0001ec0000000000 */
[----:B0-----:R-:W2:Y:S02]  /*1800*/  LDG.E.STRONG.SYS R11, desc[UR6][R4.64] ;  /* 0x00000006040b7981 */ /* 0x001ea4000c1f5900 */
[----:B--2---:R-:W-:-:S13]  /*1810*/  ISETP.NE.AND P0, PT, R11, RZ, PT ;  /* 0x000000ff0b00720c */ /* 0x004fda0003f05270 */
[----:B------:R-:W-:Y:S05]  /*1820*/  @!P0 BRA `(.L_x_20) ;  /* 0xfffffffc00ec8947 */ /* 0x000fea000383ffff */
[----:B------:R-:W-:Y:S05]  /*1830*/  BSYNC B2 ;  /* 0x0000000000027941 */ /* 0x000fea0003800000 */
.L_x_19:
[----:B------:R-:W-:Y:S01]  /*1840*/  BSSY.RECONVERGENT B2, `(.L_x_21) ;  /* 0x0000006000027945 */ /* 0x000fe20003800200 */
[C---:B------:R-:W-:Y:S02]  /*1850*/  ISETP.GT.AND P0, PT, R11.reuse, -0x1, PT ;  /* 0xffffffff0b00780c */ /* 0x040fe40003f04270 */
[----:B------:R-:W-:Y:S01]  /*1860*/  LOP3.LUT R4, R11, 0x3fffffff, RZ, 0xc0, !PT ;  /* 0x3fffffff0b047812 */ /* 0x000fe200078ec0ff */
[----:B------:R-:W-:Y:S05]  /*1870*/  WARPSYNC.EXCLUSIVE R6 ;  /* 0x0000000006007348 */ /* 0x000fea0003a00000 */
[----:B------:R-:W-:-:S05]  /*1880*/  IMAD.IADD R17, R4, 0x1, R17 ;  /* 0x0000000104117824 */ /* 0x000fca00078e0211 */
[----:B------:R-:W-:-:S07]  /*1890*/  VOTE.ANY R6, PT, P0 ;  /* 0x0000000000067806 */ /* 0x000fce00000e0100 */
[----:B------:R-:W-:Y:S05]  /*18a0*/  BSYNC.RECONVERGENT B2 ;  /* 0x0000000000027941 */ /* 0x000fea0003800200 */
.L_x_21:
[----:B------:R-:W-:Y:S01]  /*18b0*/  ISETP.GT.U32.AND P1, PT, R10, 0x1, PT ;  /* 0x000000010a00780c */ /* 0x000fe20003f24070 */
[----:B------:R-:W-:-:S12]  /*18c0*/  IMAD.MOV.U32 R10, RZ, RZ, R19 ;  /* 0x000000ffff0a7224 */ /* 0x000fd800078e0013 */
[----:B------:R-:W-:Y:S05]  /*18d0*/  @P0 BRA P1, `(.L_x_22) ;  /* 0xfffffffc00ac0947 */ /* 0x000fea000083ffff */
[----:B------:R-:W-:Y:S05]  /*18e0*/  BSYNC B0 ;  /* 0x0000000000007941 */ /* 0x000fea0003800000 */
.L_x_18:
[----:B------:R1:W2:Y:S02]  /*18f0*/  LDS.64 R4, [R13+0x6600] ;  /* 0x006600000d047984 */ /* 0x0002a40000000a00 */
.L_x_17:
[C---:B------:R-:W-:Y:S01]  /*1900*/  IMAD.IADD R19, R17.reuse, 0x1, -R0 ;  /* 0x0000000111137824 */ /* 0x040fe200078e0a00 */
[----:B------:R-:W-:-:S04]  /*1910*/  LOP3.LUT R11, R17, 0x80000000, RZ, 0xfc, !PT ;  /* 0x80000000110b7812 */ /* 0x000fc800078efcff */
[C---:B0-2---:R-:W-:Y:S01]  /*1920*/  IADD3 R4, P0, PT, R19.reuse, R4, RZ ;  /* 0x0000000413047210 */ /* 0x045fe20007f1e0ff */
[----:B------:R0:W-:Y:S03]  /*1930*/  STG.E.STRONG.SYS desc[UR6][R14.64], R11 ;  /* 0x0000000b0e007986 */ /* 0x0001e6000c115906 */
[----:B------:R-:W-:-:S05]  /*1940*/  LEA.HI.X.SX32 R5, R19, R5, 0x1, P0 ;  /* 0x0000000513057211 */ /* 0x000fca00000f0eff */
[----:B------:R0:W-:Y:S04]  /*1950*/  STS.64 [R13+0x6600], R4 ;  /* 0x006600040d007388 */ /* 0x0001e80000000a00 */
.L_x_16:
[----:B------:R-:W-:Y:S05]  /*1960*/  BSYNC B1 ;  /* 0x0000000000017941 */ /* 0x000fea0003800000 */
.L_x_15:
[----:B0-----:R-:W0:Y:S01]  /*1970*/  LDC R5, c[0x0][0x3c0] ;  /* 0x0000f000ff057b82 */ /* 0x001e220000000800 */
[----:B------:R-:W-:-:S07]  /*1980*/  IMAD R4, R49, 0x8, R7 ;  /* 0x0000000831047824 */ /* 0x000fce00078e0207 */
[----:B------:R-:W2:Y:S01]  /*1990*/  LDC.64 R16, c[0x0][0x390] ;  /* 0x0000e400ff107b82 */ /* 0x000ea20000000a00 */
[----:B0-----:R-:W-:Y:S02]  /*19a0*/  ISETP.GE.AND P0, PT, R47, R5, PT ;  /* 0x000000052f00720c */ /* 0x001fe40003f06270 */
[----:B--2---:R-:W-:-:S04]  /*19b0*/  ISETP.EQ.U32.AND P1, PT, R16, RZ, PT ;  /* 0x000000ff1000720c */ /* 0x004fc80003f22070 */
[----:B------:R-:W-:-:S04]  /*19c0*/  ISETP.EQ.OR.EX P0, PT, R17, RZ, !P0, P1 ;  /* 0x000000ff1100720c */ /* 0x000fc80004702710 */
[----:B------:R-:W-:-:S13]  /*19d0*/  ISETP.GT.U32.OR P0, PT, R3, 0xff, P0 ;  /* 0x000000ff0300780c */ /* 0x000fda0000704470 */
[----:B------:R-:W-:Y:S05]  /*19e0*/  @P0 BRA `(.L_x_23) ;  /* 0x0000000000240947 */ /* 0x000fea0003800000 */
[----:B------:R-:W0:Y:S01]  /*19f0*/  LDS.64 R10, [R13+0x6600] ;  /* 0x006600000d0a7984 */ /* 0x000e220000000a00 */
[C---:B------:R-:W-:Y:S02]  /*1a00*/  ISETP.GT.U32.AND P0, PT, R3.reuse, R49, PT ;  /* 0x000000310300720c */ /* 0x040fe40003f04070 */
[C---:B------:R-:W-:Y:S02]  /*1a10*/  LEA R6, P2, R3.reuse, R16, 0x3 ;  /* 0x0000001003067211 */ /* 0x040fe400078418ff */
[----:B------:R-:W-:Y:S02]  /*1a20*/  SEL R7, RZ, 0x1980, !P0 ;  /* 0x00001980ff077807 */ /* 0x000fe40004000000 */
[--C-:B------:R-:W-:Y:S02]  /*1a30*/  SHF.R.S32.HI R15, RZ, 0x1f, R0.reuse ;  /* 0x0000001fff0f7819 */ /* 0x100fe40000011400 */
[----:B0-----:R-:W-:Y:S02]  /*1a40*/  IADD3 R2, P0, P1, R10, R7, R0 ;  /* 0x000000070a027210 */ /* 0x001fe4000791e000 */
[----:B------:R-:W-:-:S02]  /*1a50*/  LEA.HI.X R7, R3, R17, RZ, 0x3, P2 ;  /* 0x0000001103077211 */ /* 0x000fc400010f1cff */
[----:B------:R-:W-:-:S05]  /*1a60*/  IADD3.X R3, PT, PT, R11, RZ, R15, P0, P1 ;  /* 0x000000ff0b037210 */ /* 0x000fca00007e240f */
[----:B------:R0:W-:Y:S04]  /*1a70*/  STG.E.64 desc[UR6][R6.64], R2 ;  /* 0x0000000206007986 */ /* 0x0001e8000c101b06 */
.L_x_23:
[----:B------:R-:W-:Y:S05]  /*1a80*/  WARPSYNC.ALL ;  /* 0x0000000000007948 */ /* 0x000fea0003800000 */
[----:B------:R-:W-:Y:S01]  /*1a90*/  BAR.SYNC.DEFER_BLOCKING 0x0 ;  /* 0x0000000000007b1d */ /* 0x000fe20000010000 */
[----:B------:R-:W-:-:S05]  /*1aa0*/  ISETP.GT.AND P0, PT, R47, R5, PT ;  /* 0x000000052f00720c */ /* 0x000fca0003f04270 */
[----:B0-----:R0:W2:Y:S08]  /*1ab0*/  LDS.64 R2, [R4+0x6600] ;  /* 0x0066000004027984 */ /* 0x0010b00000000a00 */
[----:B0-----:R-:W-:Y:S05]  /*1ac0*/  @P0 BRA `(.L_x_24) ;  /* 0x00000000005c0947 */ /* 0x001fea0003800000 */
[----:B------:R-:W0:Y:S01]  /*1ad0*/  LDCU.64 UR4, c[0x0][0x3a0] ;  /* 0x00007400ff0477ac */ /* 0x000e220008000a00 */
[----:B--2---:R-:W-:-:S05]  /*1ae0*/  IADD3 R0, P1, PT, R57, R2, RZ ;  /* 0x0000000239007210 */ /* 0x004fca0007f3e0ff */
[----:B------:R-:W-:Y:S01]  /*1af0*/  IMAD.X R7, RZ, RZ, R3, P1 ;  /* 0x000000ffff077224 */ /* 0x000fe200008e0603 */
[----:B0-----:R-:W-:-:S04]  /*1b00*/  LEA R2, P1, R0, UR4, 0x2 ;  /* 0x0000000400027c11 */ /* 0x001fc8000f8210ff */
[----:B------:R-:W-:-:S05]  /*1b10*/  LEA.HI.X R3, R0, UR5, R7, 0x2, P1 ;  /* 0x0000000500037c11 */ /* 0x000fca00088f1407 */
[----:B------:R2:W-:Y:S04]  /*1b20*/  STG.E desc[UR6][R2.64], R28 ;  /* 0x0000001c02007986 */ /* 0x0005e8000c101906 */
        /* <DEDUP_REMOVED lines=15> */
[----:B------:R2:W-:Y:S01]  /*1c20*/  STG.E desc[UR6][R2.64+0x800], R46 ;  /* 0x0008002e02007986 */ /* 0x0005e2000c101906 */
[----:B------:R-:W-:Y:S05]  /*1c30*/  BRA `(.L_x_25) ;  /* 0x0000000000e07947 */ /* 0x000fea0003800000 */
.L_x_24:
[----:B------:R-:W0:Y:S01]  /*1c40*/  LDCU.64 UR4, c[0x0][0x3a0] ;  /* 0x00007400ff0477ac */ /* 0x000e220008000a00 */
[----:B------:R-:W-:Y:S01]  /*1c50*/  IMAD R4, R42, -0x1980, R5 ;  /* 0xffffe6802a047824 */ /* 0x000fe200078e0205 */
[C---:B--2---:R-:W-:Y:S01]  /*1c60*/  IADD3 R0, P1, PT, R57.reuse, R2, RZ ;  /* 0x0000000239007210 */ /* 0x044fe20007f3e0ff */
[C---:B------:R-:W-:Y:S02]  /*1c70*/  VIADD R11, R57.reuse, 0x20 ;  /* 0x00000020390b7836 */ /* 0x040fe40000000000 */
[C---:B-1----:R-:W-:Y:S01]  /*1c80*/  VIADD R13, R57.reuse, 0x40 ;  /* 0x00000040390d7836 */ /* 0x042fe20000000000 */
[-C--:B------:R-:W-:Y:S01]  /*1c90*/  ISETP.GE.AND P5, PT, R57, R4.reuse, PT ;  /* 0x000000043900720c */ /* 0x080fe20003fa6270 */
[----:B------:R-:W-:Y:S01]  /*1ca0*/  IMAD.X R7, RZ, RZ, R3, P1 ;  /* 0x000000ffff077224 */ /* 0x000fe200008e0603 */
[-C--:B------:R-:W-:Y:S01]  /*1cb0*/  ISETP.GE.AND P4, PT, R11, R4.reuse, PT ;  /* 0x000000040b00720c */ /* 0x080fe20003f86270 */
[----:B------:R-:W-:Y:S01]  /*1cc0*/  VIADD R11, R57, 0x60 ;  /* 0x00000060390b7836 */ /* 0x000fe20000000000 */
[----:B------:R-:W-:Y:S01]  /*1cd0*/  ISETP.GE.AND P3, PT, R13, R4, PT ;  /* 0x000000040d00720c */ /* 0x000fe20003f66270 */
[----:B------:R-:W-:-:S02]  /*1ce0*/  VIADD R13, R57, 0x80 ;  /* 0x00000080390d7836 */ /* 0x000fc40000000000 */
[----:B------:R-:W-:Y:S01]  /*1cf0*/  VIADD R15, R57, 0xa0 ;  /* 0x000000a0390f7836 */ /* 0x000fe20000000000 */
[-C--:B------:R-:W-:Y:S01]  /*1d00*/  ISETP.GE.AND P2, PT, R11, R4.reuse, PT ;  /* 0x000000040b00720c */ /* 0x080fe20003f46270 */
[----:B------:R-:W-:Y:S01]  /*1d10*/  VIADD R11, R57, 0xc0 ;  /* 0x000000c0390b7836 */ /* 0x000fe20000000000 */
[C---:B0-----:R-:W-:Y:S02]  /*1d20*/  LEA R2, P1, R0.reuse, UR4, 0x2 ;  /* 0x0000000400027c11 */ /* 0x041fe4000f8210ff */
[-C--:B------:R-:W-:Y:S02]  /*1d30*/  ISETP.GE.AND P6, PT, R15, R4.reuse, PT ;  /* 0x000000040f00720c */ /* 0x080fe40003fc6270 */
[----:B------:R-:W-:Y:S02]  /*1d40*/  LEA.HI.X R3, R0, UR5, R7, 0x2, P1 ;  /* 0x0000000500037c11 */ /* 0x000fe400088f1407 */
[----:B------:R-:W-:Y:S01]  /*1d50*/  ISETP.GE.AND P1, PT, R13, R4, PT ;  /* 0x000000040d00720c */ /* 0x000fe20003f26270 */
[----:B------:R-:W-:-:S02]  /*1d60*/  VIADD R13, R57, 0xe0 ;  /* 0x000000e0390d7836 */ /* 0x000fc40000000000 */
[----:B------:R0:W-:Y:S01]  /*1d70*/  @!P5 STG.E desc[UR6][R2.64], R28 ;  /* 0x0000001c0200d986 */ /* 0x0001e2000c101906 */
[-C--:B------:R-:W-:Y:S01]  /*1d80*/  ISETP.GE.AND P5, PT, R11, R4.reuse, PT ;  /* 0x000000040b00720c */ /* 0x080fe20003fa6270 */
[----:B------:R-:W-:Y:S02]  /*1d90*/  VIADD R11, R57, 0x100 ;  /* 0x00000100390b7836 */ /* 0x000fe40000000000 */
[----:B------:R0:W-:Y:S01]  /*1da0*/  @!P4 STG.E desc[UR6][R2.64+0x80], R29 ;  /* 0x0000801d0200c986 */ /* 0x0001e2000c101906 */
[-C--:B------:R-:W-:Y:S01]  /*1db0*/  ISETP.GE.AND P4, PT, R13, R4.reuse, PT ;  /* 0x000000040d00720c */ /* 0x080fe20003f86270 */
[----:B------:R-:W-:Y:S02]  /*1dc0*/  VIADD R13, R57, 0x120 ;  /* 0x00000120390d7836 */ /* 0x000fe40000000000 */
[----:B------:R0:W-:Y:S01]  /*1dd0*/  @!P3 STG.E desc[UR6][R2.64+0x100], R30 ;  /* 0x0001001e0200b986 */ /* 0x0001e2000c101906 */
        /* <DEDUP_REMOVED lines=21> */
[----:B------:R-:W-:-:S03]  /*1f30*/  ISETP.GE.AND P2, PT, R13, R4, PT ;  /* 0x000000040d00720c */ /* 0x000fc60003f46270 */
[----:B------:R0:W-:Y:S01]  /*1f40*/  @!P1 STG.E desc[UR6][R2.64+0x500], R38 ;  /* 0x0005002602009986 */ /* 0x0001e2000c101906 */
[----:B------:R-:W-:-:S03]  /*1f50*/  ISETP.GE.AND P1, PT, R11, R4, PT ;  /* 0x000000040b00720c */ /* 0x000fc60003f26270 */
[----:B------:R0:W-:Y:S04]  /*1f60*/  @!P6 STG.E desc[UR6][R2.64+0x580], R39 ;  /* 0x000580270200e986 */ /* 0x0001e8000c101906 */
[----:B------:R0:W-:Y:S04]  /*1f70*/  @!P5 STG.E desc[UR6][R2.64+0x600], R40 ;  /* 0x000600280200d986 */ /* 0x0001e8000c101906 */
[----:B------:R0:W-:Y:S04]  /*1f80*/  @!P4 STG.E desc[UR6][R2.64+0x680], R43 ;  /* 0x0006802b0200c986 */ /* 0x0001e8000c101906 */
[----:B------:R0:W-:Y:S04]  /*1f90*/  @!P3 STG.E desc[UR6][R2.64+0x700], R44 ;  /* 0x0007002c0200b986 */ /* 0x0001e8000c101906 */
[----:B------:R0:W-:Y:S04]  /*1fa0*/  @!P2 STG.E desc[UR6][R2.64+0x780], R45 ;  /* 0x0007802d0200a986 */ /* 0x0001e8000c101906 */
[----:B------:R0:W-:Y:S02]  /*1fb0*/  @!P1 STG.E desc[UR6][R2.64+0x800], R46 ;  /* 0x0008002e02009986 */ /* 0x0001e4000c101906 */
.L_x_25:
[----:B------:R-:W-:Y:S05]  /*1fc0*/  @P0 BRA `(.L_x_26) ;  /* 0x0000000000480947 */ /* 0x000fea0003800000 */
[----:B------:R3:W5:Y:S04]  /*1fd0*/  LDG.E R11, desc[UR6][R8.64] ;  /* 0x00000006080b7981 */ /* 0x000768000c1e1900 */
[----:B-1----:R3:W5:Y:S04]  /*1fe0*/  LDG.E R13, desc[UR6][R8.64+0x80] ;  /* 0x00008006080d7981 */ /* 0x002768000c1e1900 */
[----:B------:R3:W5:Y:S04]  /*1ff0*/  LDG.E R15, desc[UR6][R8.64+0x100] ;  /* 0x00010006080f7981 */ /* 0x000768000c1e1900 */
[----:B------:R3:W5:Y:S04]  /*2000*/  LDG.E R17, desc[UR6][R8.64+0x180] ;  /* 0x0001800608117981 */ /* 0x000768000c1e1900 */
[----:B------:R3:W5:Y:S04]  /*2010*/  LDG.E R19, desc[UR6][R8.64+0x200] ;  /* 0x0002000608137981 */ /* 0x000768000c1e1900 */
[----:B------:R3:W5:Y:S04]  /*2020*/  LDG.E R21, desc[UR6][R8.64+0x280] ;  /* 0x0002800608157981 */ /* 0x000768000c1e1900 */
[----:B------:R3:W5:Y:S04]  /*2030*/  LDG.E R23, desc[UR6][R8.64+0x300] ;  /* 0x0003000608177981 */ /* 0x000768000c1e1900 */
[----:B------:R3:W5:Y:S04]  /*2040*/  LDG.E R25, desc[UR6][R8.64+0x380] ;  /* 0x0003800608197981 */ /* 0x000768000c1e1900 */
[----:B------:R3:W5:Y:S04]  /*2050*/  LDG.E R27, desc[UR6][R8.64+0x400] ;  /* 0x00040006081b7981 */ /* 0x000768000c1e1900 */
[----:B0-2---:R3:W5:Y:S04]  /*2060*/  LDG.E R29, desc[UR6][R8.64+0x480] ;  /* 0x00048006081d7981 */ /* 0x005768000c1e1900 */
        /* <DEDUP_REMOVED lines=8> */
.L_x_26:
[----:B------:R-:W-:Y:S02]  /*20f0*/  IMAD.IADD R54, R5, 0x1, -R54 ;  /* 0x0000000105367824 */ /* 0x000fe400078e0a36 */
[C---:B0-2---:R-:W-:Y:S02]  /*2100*/  VIADD R3, R57.reuse, 0x20 ;  /* 0x0000002039037836 */ /* 0x045fe40000000000 */
[C---:B------:R-:W-:Y:S01]  /*2110*/  VIADD R45, R57.reuse, 0x40 ;  /* 0x00000040392d7836 */ /* 0x040fe20000000000 */
[CC--:B------:R-:W-:Y:S01]  /*2120*/  ISETP.GE.AND P5, PT, R57.reuse, R54.reuse, PT ;  /* 0x000000363900720c */ /* 0x0c0fe20003fa6270 */
[----:B------:R-:W-:Y:S01]  /*2130*/  VIADD R47, R57, 0x80 ;  /* 0x00000080392f7836 */ /* 0x000fe20000000000 */
[-C--:B------:R-:W-:Y:S01]  /*2140*/  ISETP.GE.AND P4, PT, R3, R54.reuse, PT ;  /* 0x000000360300720c */ /* 0x080fe20003f86270 */
[----:B------:R-:W-:Y:S01]  /*2150*/  VIADD R3, R57, 0x60 ;  /* 0x0000006039037836 */ /* 0x000fe20000000000 */
[-C--:B------:R-:W-:Y:S01]  /*2160*/  ISETP.GE.AND P3, PT, R45, R54.reuse, PT ;  /* 0x000000362d00720c */ /* 0x080fe20003f66270 */
[----:B------:R-:W-:Y:S01]  /*2170*/  VIADD R45, R57, 0xa0 ;  /* 0x000000a0392d7836 */ /* 0x000fe20000000000 */
[----:B------:R-:W-:-:S02]  /*2180*/  ISETP.GE.AND P1, PT, R47, R54, PT ;  /* 0x000000362f00720c */ /* 0x000fc40003f26270 */
[-C--:B------:R-:W-:Y:S01]  /*2190*/  ISETP.GE.AND P2, PT, R3, R54.reuse, PT ;  /* 0x000000360300720c */ /* 0x080fe20003f46270 */
[----:B------:R-:W-:Y:S01]  /*21a0*/  VIADD R3, R57, 0xc0 ;  /* 0x000000c039037836 */ /* 0x000fe20000000000 */
[-C--:B------:R-:W-:Y:S01]  /*21b0*/  ISETP.GE.AND P6, PT, R45, R54.reuse, PT ;  /* 0x000000362d00720c */ /* 0x080fe20003fc6270 */
[----:B------:R-:W-:Y:S02]  /*21c0*/  VIADD R45, R57, 0xe0 ;  /* 0x000000e0392d7836 */ /* 0x000fe40000000000 */
[----:B------:R0:W5:Y:S01]  /*21d0*/  @!P5 LDG.E R11, desc[UR6][R8.64] ;  /* 0x00000006080bd981 */ /* 0x000162000c1e1900 */
[-C--:B------:R-:W-:Y:S01]  /*21e0*/  ISETP.GE.AND P5, PT, R3, R54.reuse, PT ;  /* 0x000000360300720c */ /* 0x080fe20003fa6270 */
[----:B------:R-:W-:Y:S02]  /*21f0*/  VIADD R3, R57, 0x100 ;  /* 0x0000010039037836 */ /* 0x000fe40000000000 */
[----:B-1----:R0:W5:Y:S01]  /*2200*/  @!P4 LDG.E R13, desc[UR6][R8.64+0x80] ;  /* 0x00008006080dc981 */ /* 0x002162000c1e1900 */
[----:B------:R-:W-:Y:S01]  /*2210*/  ISETP.GE.AND P4, PT, R45, R54, PT ;  /* 0x000000362d00720c */ /* 0x000fe20003f86270 */
[----:B------:R-:W-:-:S02]  /*2220*/  VIADD R45, R57, 0x120 ;  /* 0x00000120392d7836 */ /* 0x000fc40000000000 */
[----:B------:R0:W5:Y:S01]  /*2230*/  @!P3 LDG.E R15, desc[UR6][R8.64+0x100] ;  /* 0x00010006080fb981 */ /* 0x000162000c1e1900 */
[-C--:B------:R-:W-:Y:S01]  /*2240*/  ISETP.GE.AND P3, PT, R3, R54.reuse, PT ;  /* 0x000000360300720c */ /* 0x080fe20003f66270 */
[----:B------:R-:W-:Y:S02]  /*2250*/  VIADD R3, R57, 0x140 ;  /* 0x0000014039037836 */ /* 0x000fe40000000000 */
[----:B------:R0:W5:Y:S01]  /*2260*/  @!P2 LDG.E R17, desc[UR6][R8.64+0x180] ;  /* 0x000180060811a981 */ /* 0x000162000c1e1900 */
[-C--:B------:R-:W-:Y:S01]  /*2270*/  ISETP.GE.AND P2, PT, R45, R54.reuse, PT ;  /* 0x000000362d00720c */ /* 0x080fe20003f46270 */
[----:B------:R-:W-:Y:S02]  /*2280*/  VIADD R45, R57, 0x160 ;  /* 0x00000160392d7836 */ /* 0x000fe40000000000 */
[----:B------:R0:W5:Y:S01]  /*2290*/  @!P1 LDG.E R19, desc[UR6][R8.64+0x200] ;  /* 0x0002000608139981 */ /* 0x000162000c1e1900 */
        /* <DEDUP_REMOVED lines=15> */
[----:B------:R-:W-:-:S03]  /*2390*/  ISETP.GE.AND P2, PT, R45, R54, PT ;  /* 0x000000362d00720c */ /* 0x000fc60003f46270 */
[----:B------:R0:W5:Y:S01]  /*23a0*/  @!P1 LDG.E R31, desc[UR6][R8.64+0x500] ;  /* 0x00050006081f9981 */ /* 0x000162000c1e1900 */
[----:B------:R-:W-:-:S03]  /*23b0*/  ISETP.GE.AND P1, PT, R3, R54, PT ;  /* 0x000000360300720c */ /* 0x000fc60003f26270 */
[----:B------:R0:W5:Y:S04]  /*23c0*/  @!P6 LDG.E R33, desc[UR6][R8.64+0x580] ;  /* 0x000580060821e981 */ /* 0x000168000c1e1900 */
[----:B------:R0:W5:Y:S04]  /*23d0*/  @!P5 LDG.E R35, desc[UR6][R8.64+0x600] ;  /* 0x000600060823d981 */ /* 0x000168000c1e1900 */
[----:B------:R0:W5:Y:S04]  /*23e0*/  @!P4 LDG.E R37, desc[UR6][R8.64+0x680] ;  /* 0x000680060825c981 */ /* 0x000168000c1e1900 */
[----:B------:R0:W5:Y:S04]  /*23f0*/  @!P3 LDG.E R39, desc[UR6][R8.64+0x700] ;  /* 0x000700060827b981 */ /* 0x000168000c1e1900 */
[----:B------:R0:W5:Y:S04]  /*2400*/  @!P2 LDG.E R41, desc[UR6][R8.64+0x780] ;  /* 0x000780060829a981 */ /* 0x000168000c1e1900 */
[----:B------:R0:W5:Y:S02]  /*2410*/  @!P1 LDG.E R43, desc[UR6][R8.64+0x800] ;  /* 0x00080006082b9981 */ /* 0x000164000c1e1900 */
.L_x_27:
[----:B------:R-:W-:Y:S05]  /*2420*/  @P0 BRA `(.L_x_28) ;  /* 0x0000000000540947 */ /* 0x000fea0003800000 */
[----:B------:R-:W1:Y:S02]  /*2430*/  LDCU.64 UR4, c[0x0][0x3b0] ;  /* 0x00007600ff0477ac */ /* 0x000e640008000a00 */
[----:B-1----:R-:W-:-:S04]  /*2440*/  LEA R2, P0, R0, UR4, 0x2 ;  /* 0x0000000400027c11 */ /* 0x002fc8000f8010ff */
[----:B------:R-:W-:-:S05]  /*2450*/  LEA.HI.X R3, R0, UR5, R7, 0x2, P0 ;  /* 0x0000000500037c11 */ /* 0x000fca00080f1407 */
[----:B-----5:R-:W-:Y:S04]  /*2460*/  STG.E desc[UR6][R2.64], R11 ;  /* 0x0000000b02007986 */ /* 0x020fe8000c101906 */
[----:B------:R-:W-:Y:S04]  /*2470*/  STG.E desc[UR6][R2.64+0x80], R13 ;  /* 0x0000800d02007986 */ /* 0x000fe8000c101906 */
        /* <DEDUP_REMOVED lines=14> */
[----:B------:R-:W-:Y:S01]  /*2560*/  STG.E desc[UR6][R2.64+0x800], R43 ;  /* 0x0008002b02007986 */ /* 0x000fe2000c101906 */
[----:B------:R-:W-:Y:S05]  /*2570*/  EXIT ;  /* 0x000000000000794d */ /* 0x000fea0003800000 */
.L_x_28:
[----:B------:R-:W1:Y:S01]  /*2580*/  LDCU.64 UR4, c[0x0][0x3b0] ;  /* 0x00007600ff0477ac */ /* 0x000e620008000a00 */
[----:B------:R-:W-:Y:S02]  /*2590*/  IMAD R42, R42, -0x1980, R5 ;  /* 0xffffe6802a2a7824 */ /* 0x000fe400078e0205 */
[C---:B------:R-:W-:Y:S02]  /*25a0*/  VIADD R5, R57.reuse, 0x40 ;  /* 0x0000004039057836 */ /* 0x040fe40000000000 */
[C---:B------:R-:W-:Y:S01]  /*25b0*/  VIADD R3, R57.reuse, 0x20 ;  /* 0x0000002039037836 */ /* 0x040fe20000000000 */
[CC--:B------:R-:W-:Y:S01]  /*25c0*/  ISETP.GE.AND P3, PT, R57.reuse, R42.reuse, PT ;  /* 0x0000002a3900720c */ /* 0x0c0fe20003f66270 */
[----:B0--3--:R-:W-:Y:S01]  /*25d0*/  VIADD R9, R57, 0x60 ;  /* 0x0000006039097836 */ /* 0x009fe20000000000 */
[-C--:B------:R-:W-:Y:S01]  /*25e0*/  ISETP.GE.AND P1, PT, R5, R42.reuse, PT ;  /* 0x0000002a0500720c */ /* 0x080fe20003f26270 */
[----:B------:R-:W-:Y:S01]  /*25f0*/  VIADD R5, R57, 0x80 ;  /* 0x0000008039057836 */ /* 0x000fe20000000000 */
[-C--:B------:R-:W-:Y:S01]  /*2600*/  ISETP.GE.AND P2, PT, R3, R42.reuse, PT ;  /* 0x0000002a0300720c */ /* 0x080fe20003f46270 */
[----:B------:R-:W-:Y:S01]  /*2610*/  VIADD R45, R57, 0xc0 ;  /* 0x000000c0392d7836 */ /* 0x000fe20000000000 */
[-C--:B------:R-:W-:Y:S01]  /*2620*/  ISETP.GE.AND P0, PT, R9, R42.reuse, PT ;  /* 0x0000002a0900720c */ /* 0x080fe20003f06270 */
[----:B------:R-:W-:Y:S01]  /*2630*/  VIADD R9, R57, 0xa0 ;  /* 0x000000a039097836 */ /* 0x000fe20000000000 */
[----:B------:R-:W-:Y:S01]  /*2640*/  ISETP.GE.AND P6, PT, R5, R42, PT ;  /* 0x0000002a0500720c */ /* 0x000fe20003fc6270 */
[----:B------:R-:W-:Y:S01]  /*2650*/  VIADD R5, R57, 0xe0 ;  /* 0x000000e039057836 */ /* 0x000fe20000000000 */
[----:B-1----:R-:W-:-:S02]  /*2660*/  LEA R2, P4, R0, UR4, 0x2 ;  /* 0x0000000400027c11 */ /* 0x002fc4000f8810ff */
[-C--:B------:R-:W-:Y:S02]  /*2670*/  ISETP.GE.AND P5, PT, R9, R42.reuse, PT ;  /* 0x0000002a0900720c */ /* 0x080fe40003fa6270 */
[----:B------:R-:W-:Y:S01]  /*2680*/  LEA.HI.X R3, R0, UR5, R7, 0x2, P4 ;  /* 0x0000000500037c11 */ /* 0x000fe2000a0f1407 */
[----:B------:R-:W-:Y:S01]  /*2690*/  VIADD R7, R57, 0x100 ;  /* 0x0000010039077836 */ /* 0x000fe20000000000 */
[----:B------:R-:W-:-:S03]  /*26a0*/  ISETP.GE.AND P4, PT, R45, R42, PT ;  /* 0x0000002a2d00720c */ /* 0x000fc60003f86270 */
[----:B-----5:R0:W-:Y:S01]  /*26b0*/  @!P3 STG.E desc[UR6][R2.64], R11 ;  /* 0x0000000b0200b986 */ /* 0x0201e2000c101906 */
        /* <DEDUP_REMOVED lines=19> */
[C---:B------:R-:W-:Y:S02]  /*27f0*/  VIADD R5, R57.reuse, 0x1e0 ;  /* 0x000001e039057836 */ /* 0x040fe40000000000 */
[----:B------:R-:W-:Y:S01]  /*2800*/  VIADD R57, R57, 0x200 ;  /* 0x0000020039397836 */ /* 0x000fe20000000000 */
[----:B------:R0:W-:Y:S01]  /*2810*/  @!P3 STG.E desc[UR6][R2.64+0x380], R25 ;  /* 0x000380190200b986 */ /* 0x0001e2000c101906 */
[----:B------:R-:W-:-:S03]  /*2820*/  ISETP.GE.AND P3, PT, R7, R42, PT ;  /* 0x0000002a0700720c */ /* 0x000fc60003f66270 */
        /* <DEDUP_REMOVED lines=9> */
[----:B------:R0:W-:Y:S01]  /*28c0*/  @!P2 STG.E desc[UR6][R2.64+0x780], R41 ;  /* 0x000780290200a986 */ /* 0x0001e2000c101906 */
[----:B------:R-:W-:Y:S05]  /*28d0*/  @P1 EXIT ;  /* 0x000000000000194d */ /* 0x000fea0003800000 */
[----:B------:R-:W-:Y:S01]  /*28e0*/  STG.E desc[UR6][R2.64+0x800], R43 ;  /* 0x0008002b02007986 */ /* 0x000fe2000c101906 */
[----:B------:R-:W-:Y:S05]  /*28f0*/  EXIT ;  /* 0x000000000000794d */ /* 0x000fea0003800000 */
.L_x_14:
[----:B------:R-:W-:Y:S01]  /*2900*/  IMAD.MOV.U32 R2, RZ, RZ, RZ ;  /* 0x000000ffff027224 */ /* 0x000fe200078e00ff */
[C---:B------:R-:W-:Y:S01]  /*2910*/  ISETP.GT.U32.AND P0, PT, R3.reuse, 0x1f, PT ;  /* 0x0000001f0300780c */ /* 0x040fe20003f04070 */
[----:B------:R-:W-:Y:S05]  /*2920*/  WARPSYNC.ALL ;  /* 0x0000000000007948 */ /* 0x000fea0003800000 */
[----:B------:R-:W-:-:S04]  /*2930*/  IMAD.HI.U32 R14, R3, 0x15555556, R2 ;  /* 0x15555556030e7827 */ /* 0x000fc800078e0002 */
[----:B------:R-:W-:-:S05]  /*2940*/  IMAD R15, R14, 0x4, R7 ;  /* 0x000000040e0f7824 */ /* 0x000fca00078e0207 */
[----:B------:R0:W-:Y:S01]  /*2950*/  STS [R15+0x3410], R0 ;  /* 0x003410000f007388 */ /* 0x0001e20000000800 */
[----:B------:R-:W-:Y:S06]  /*2960*/  BAR.SYNC.DEFER_BLOCKING 0x0 ;  /* 0x0000000000007b1d */ /* 0x000fec0000010000 */
[----:B------:R-:W-:Y:S05]  /*2970*/  @P0 BRA `(.L_x_29) ;  /* 0x0000000000dc0947 */ /* 0x000fea0003800000 */
[----:B------:R-:W-:Y:S01]  /*2980*/  IMAD R14, R3, 0x34, R7 ;  /* 0x00000034030e7824 */ /* 0x000fe200078e0207 */
[----:B------:R-:W-:-:S04]  /*2990*/  UMOV UR8, 0xffffffff ;  /* 0xffffffff00087882 */ /* 0x000fc80000000000 */
[----:B------:R-:W-:Y:S04]  /*29a0*/  LDS R28, [R14+0x3410] ;  /* 0x003410000e1c7984 */ /* 0x000fe80000000800 */
[----:B------:R-:W-:Y:S04]  /*29b0*/  LDS R29, [R14+0x3414] ;  /* 0x003414000e1d7984 */ /* 0x000fe80000000800 */
[----:B------:R-:W1:Y:S04]  /*29c0*/  LDS R30, [R14+0x3418] ;  /* 0x003418000e1e7984 */ /* 0x000e680000000800 */
[----:B------:R-:W-:Y:S04]  /*29d0*/  LDS R31, [R14+0x341c] ;  /* 0x00341c000e1f7984 */ /* 0x000fe80000000800 */
[----:B------:R-:W2:Y:S04]  /*29e0*/  LDS R32, [R14+0x3420] ;  /* 0x003420000e207984 */ /* 0x000ea80000000800 */
[----:B------:R-:W-:Y:S04]  /*29f0*/  LDS R33, [R14+0x3424] ;  /* 0x003424000e217984 */ /* 0x000fe80000000800 */
[----:B------:R-:W3:Y:S04]  /*2a00*/  LDS R34, [R14+0x3428] ;  /* 0x003428000e227984 */ /* 0x000ee80000000800 */
[----:B------:R-:W-:Y:S04]  /*2a10*/  LDS R35, [R14+0x342c] ;  /* 0x00342c000e237984 */ /* 0x000fe80000000800 */
[----:B------:R-:W4:Y:S04]  /*2a20*/  LDS R36, [R14+0x3430] ;  /* 0x003430000e247984 */ /* 0x000f280000000800 */
[----:B------:R-:W-:Y:S04]  /*2a30*/  LDS R37, [R14+0x3434] ;  /* 0x003434000e257984 */ /* 0x000fe80000000800 */
[----:B------:R-:W5:Y:S04]  /*2a40*/  LDS R38, [R14+0x3438] ;  /* 0x003438000e267984 */ /* 0x000f680000000800 */
[----:B------:R-:W0:Y:S01]  /*2a50*/  LDS R39, [R14+0x343c] ;  /* 0x00343c000e277984 */ /* 0x000e220000000800 */
[----:B-1----:R-:W-:-:S04]  /*2a60*/  IADD3 R40, PT, PT, R30, R29, R28 ;  /* 0x0000001d1e287210 */ /* 0x002fc80007ffe01c */
[----:B--2---:R-:W-:-:S04]  /*2a70*/  IADD3 R40, PT, PT, R32, R40, R31 ;  /* 0x0000002820287210 */ /* 0x004fc80007ffe01f */
[----:B---3--:R-:W-:-:S04]  /*2a80*/  IADD3 R40, PT, PT, R34, R40, R33 ;  /* 0x0000002822287210 */ /* 0x008fc80007ffe021 */
[----:B----4-:R-:W-:-:S04]  /*2a90*/  IADD3 R40, PT, PT, R36, R40, R35 ;  /* 0x0000002824287210 */ /* 0x010fc80007ffe023 */
[----:B-----5:R-:W-:-:S05]  /*2aa0*/  IADD3 R40, PT, PT, R38, R40, R37 ;  /* 0x0000002826287210 */ /* 0x020fca0007ffe025 */
[----:B0-----:R-:W-:Y:S01]  /*2ab0*/  IMAD.IADD R39, R39, 0x1, R40 ;  /* 0x0000000127277824 */ /* 0x001fe200078e0228 */
[----:B------:R-:W-:Y:S06]  /*2ac0*/  BRA.DIV UR8, `(.L_x_30) ;  /* 0x0000007a08547947 */ /* 0x000fec000b800000 */
[----:B------:R-:W0:Y:S02]  /*2ad0*/  SHFL.UP P0, R40, R39, 0x1, RZ ;  /* 0x0420000027287989 */ /* 0x000e2400000000ff */
[----:B0-----:R-:W-:-:S05]  /*2ae0*/  @P0 IMAD.IADD R40, R39, 0x1, R40 ;  /* 0x0000000127280824 */ /* 0x001fca00078e0228 */
[----:B------:R-:W0:Y:S02]  /*2af0*/  SHFL.UP P0, R43, R40, 0x2, RZ ;  /* 0x04400000282b7989 */ /* 0x000e2400000000ff */
[----:B0-----:R-:W-:-:S05]  /*2b00*/  @P0 IMAD.IADD R43, R40, 0x1, R43 ;  /* 0x00000001282b0824 */ /* 0x001fca00078e022b */
[----:B------:R-:W0:Y:S02]  /*2b10*/  SHFL.UP P0, R44, R43, 0x4, RZ ;  /* 0x048000002b2c7989 */ /* 0x000e2400000000ff */
[----:B0-----:R-:W-:-:S05]  /*2b20*/  @P0 IMAD.IADD R44, R43, 0x1, R44 ;  /* 0x000000012b2c0824 */ /* 0x001fca00078e022c */
[----:B------:R-:W0:Y:S02]  /*2b30*/  SHFL.UP P0, R45, R44, 0x8, RZ ;  /* 0x050000002c2d7989 */ /* 0x000e2400000000ff */
[----:B0-----:R-:W-:-:S05]  /*2b40*/  @P0 IMAD.IADD R45, R44, 0x1, R45 ;  /* 0x000000012c2d0824 */ /* 0x001fca00078e022d */
[----:B------:R0:W1:Y:S02]  /*2b50*/  SHFL.UP P0, R46, R45, 0x10, RZ ;  /* 0x060000002d2e7989 */ /* 0x00006400000000ff */
.L_x_120:
[----:B-1----:R-:W-:-:S04]  /*2b60*/  @P0 IMAD.IADD R46, R45, 0x1, R46 ;  /* 0x000000012d2e0824 */ /* 0x002fc800078e022e */
[----:B------:R-:W-:-:S04]  /*2b70*/  IMAD.IADD R39, R46, 0x1, -R39 ;  /* 0x000000012e277824 */ /* 0x000fc800078e0a27 */
[----:B------:R-:W-:Y:S01]  /*2b80*/  IMAD.IADD R28, R28, 0x1, R39 ;  /* 0x000000011c1c7824 */ /* 0x000fe200078e0227 */
[----:B------:R1:W-:Y:S03]  /*2b90*/  STS [R14+0x3410], R39 ;  /* 0x003410270e007388 */ /* 0x0003e60000000800 */
        /* <DEDUP_REMOVED lines=19> */
[----:B------:R1:W-:Y:S04]  /*2cd0*/  STS [R14+0x3438], R37 ;  /* 0x003438250e007388 */ /* 0x0003e80000000800 */
[----:B------:R1:W-:Y:S02]  /*2ce0*/  STS [R14+0x343c], R43 ;  /* 0x00343c2b0e007388 */ /* 0x0003e40000000800 */
.L_x_29:
[----:B------:R-:W-:Y:S05]  /*2cf0*/  WARPSYNC.ALL ;  /* 0x0000000000007948 */ /* 0x000fea0003800000 */
[----:B------:R-:W-:Y:S01]  /*2d00*/  BAR.SYNC.DEFER_BLOCKING 0x0 ;  /* 0x0000000000007b1d */ /* 0x000fe20000010000 */
[----:B------:R-:W-:Y:S02]  /*2d10*/  ISETP.NE.AND P0, PT, R50, RZ, PT ;  /* 0x000000ff3200720c */ /* 0x000fe40003f05270 */
[----:B-1----:R-:W-:-:S03]  /*2d20*/  SHF.R.U32.HI R28, RZ, UR5, R27 ;  /* 0x00000005ff1c7c19 */ /* 0x002fc6000801161b */
[----:B------:R-:W-:Y:S01]  /*2d30*/  BSSY.RECONVERGENT B0, `(.L_x_31) ;  /* 0x0000028000007945 */ /* 0x000fe20003800200 */
[----:B------:R-:W-:Y:S01]  /*2d40*/  LOP3.LUT R28, R28, UR4, RZ, 0x30, !PT ;  /* 0x000000041c1c7c12 */ /* 0x000fe2000f8e30ff */
[----:B0-----:R-:W0:Y:S06]  /*2d50*/  LDS R15, [R15+0x3410] ;  /* 0x003410000f0f7984 */ /* 0x001e2c0000000800 */
[----:B------:R-:W-:Y:S05]  /*2d60*/  @P0 BRA `(.L_x_32) ;  /* 0x0000000000900947 */ /* 0x000fea0003800000 */
[----:B------:R-:W0:Y:S04]  /*2d70*/  LDS R14, [R51] ;  /* 0x00000000330e7984 */ /* 0x000e280000000800 */
[----:B------:R-:W1:Y:S04]  /*2d80*/  LDS R30, [R51+0x400] ;  /* 0x00040000331e7984 */ /* 0x000e680000000800 */
[----:B------:R-:W2:Y:S04]  /*2d90*/  LDS R32, [R51+0x800] ;  /* 0x0008000033207984 */ /* 0x000ea80000000800 */
[----:B------:R-:W3:Y:S04]  /*2da0*/  LDS R34, [R51+0xc00] ;  /* 0x000c000033227984 */ /* 0x000ee80000000800 */
[----:B------:R-:W4:Y:S04]  /*2db0*/  LDS R36, [R51+0x1000] ;  /* 0x0010000033247984 */ /* 0x000f280000000800 */
[----:B------:R-:W5:Y:S04]  /*2dc0*/  LDS R38, [R51+0x1400] ;  /* 0x0014000033267984 */ /* 0x000f680000000800 */
[----:B------:R-:W5:Y:S04]  /*2dd0*/  LDS R40, [R51+0x1800] ;  /* 0x0018000033287984 */ /* 0x000f680000000800 */
[----:B------:R-:W5:Y:S04]  /*2de0*/  LDS R44, [R51+0x1c00] ;  /* 0x001c0000332c7984 */ /* 0x000f680000000800 */
[----:B------:R-:W5:Y:S04]  /*2df0*/  LDS R46, [R51+0x2000] ;  /* 0x00200000332e7984 */ /* 0x000f680000000800 */
[----:B------:R-:W5:Y:S04]  /*2e00*/  LDS R58, [R51+0x2400] ;  /* 0x00240000333a7984 */ /* 0x000f680000000800 */
[----:B------:R-:W5:Y:S01]  /*2e10*/  LDS R60, [R51+0x2800] ;  /* 0x00280000333c7984 */ /* 0x000f620000000800 */
[----:B0-----:R-:W-:-:S03]  /*2e20*/  IMAD.IADD R14, R15, 0x1, R14 ;  /* 0x000000010f0e7824 */ /* 0x001fc600078e020e */
[----:B------:R-:W0:Y:S01]  /*2e30*/  LDS R62, [R51+0x2c00] ;  /* 0x002c0000333e7984 */ /* 0x000e220000000800 */
[C---:B-1----:R-:W-:Y:S02]  /*2e40*/  IMAD.IADD R30, R15.reuse, 0x1, R30 ;  /* 0x000000010f1e7824 */ /* 0x042fe400078e021e */
[C---:B--2---:R-:W-:Y:S01]  /*2e50*/  IMAD.IADD R32, R15.reuse, 0x1, R32 ;  /* 0x000000010f207824 */ /* 0x044fe200078e0220 */
[----:B------:R1:W-:Y:S01]  /*2e60*/  STS [R51], R14 ;  /* 0x0000000e33007388 */ /* 0x0003e20000000800 */
[----:B---3--:R-:W-:-:S03]  /*2e70*/  IMAD.IADD R34, R15, 0x1, R34 ;  /* 0x000000010f227824 */ /* 0x008fc600078e0222 */
[----:B------:R1:W-:Y:S01]  /*2e80*/  STS [R51+0x400], R30 ;  /* 0x0004001e33007388 */ /* 0x0003e20000000800 */
[----:B----4-:R-:W-:-:S03]  /*2e90*/  IMAD.IADD R36, R15, 0x1, R36 ;  /* 0x000000010f247824 */ /* 0x010fc600078e0224 */
[----:B------:R1:W-:Y:S01]  /*2ea0*/  STS [R51+0x800], R32 ;  /* 0x0008002033007388 */ /* 0x0003e20000000800 */
[----:B-----5:R-:W-:-:S03]  /*2eb0*/  IMAD.IADD R38, R15, 0x1, R38 ;  /* 0x000000010f267824 */ /* 0x020fc600078e0226 */
[----:B------:R1:W-:Y:S01]  /*2ec0*/  STS [R51+0xc00], R34 ;  /* 0x000c002233007388 */ /* 0x0003e20000000800 */
[----:B------:R-:W-:-:S03]  /*2ed0*/  IMAD.IADD R40, R15, 0x1, R40 ;  /* 0x000000010f287824 */ /* 0x000fc600078e0228 */
        /* <DEDUP_REMOVED lines=9> */
[----:B0-----:R-:W-:-:S03]  /*2f70*/  IMAD.IADD R62, R15, 0x1, R62 ;  /* 0x000000010f3e7824 */ /* 0x001fc600078e023e */
[----:B------:R1:W-:Y:S04]  /*2f80*/  STS [R51+0x2400], R58 ;  /* 0x0024003a33007388 */ /* 0x0003e80000000800 */
[----:B------:R1:W-:Y:S04]  /*2f90*/  STS [R51+0x2800], R60 ;  /* 0x0028003c33007388 */ /* 0x0003e80000000800 */
[----:B------:R1:W-:Y:S02]  /*2fa0*/  STS [R51+0x2c00], R62 ;  /* 0x002c003e33007388 */ /* 0x0003e40000000800 */
.L_x_32:
[----:B------:R-:W-:Y:S05]  /*2fb0*/  BSYNC.RECONVERGENT B0 ;  /* 0x0000000000007941 */ /* 0x000fea0003800200 */
.L_x_31:
[----:B------:R-:W-:Y:S01]  /*2fc0*/  BAR.SYNC.DEFER_BLOCKING 0x0 ;  /* 0x0000000000007b1d */ /* 0x000fe20000010000 */
[----:B------:R-:W-:Y:S01]  /*2fd0*/  R2P PR, R28, 0x7f ;  /* 0x0000007f1c007804 */ /* 0x000fe20000000000 */
[----:B------:R-:W-:-:S04]  /*2fe0*/  IMAD.MOV.U32 R47, RZ, RZ, RZ ;  /* 0x000000ffff2f7224 */ /* 0x000fc800078e00ff */
[----:B------:R-:W-:Y:S08]  /*2ff0*/  BSSY.RECONVERGENT B0, `(.L_x_33) ;  /* 0x0000024000007945 */ /* 0x000ff00003800200 */
[----:B-1----:R-:W-:Y:S02]  /*3000*/  VOTE.ANY R14, PT, P0 ;  /* 0x00000000000e7806 */ /* 0x002fe400000e0100 */
[----:B------:R-:W-:-:S02]  /*3010*/  VOTE.ANY R29, PT, P1 ;  /* 0x00000000001d7806 */ /* 0x000fc400008e0100 */
[----:B------:R-:W-:Y:S02]  /*3020*/  @!P0 LOP3.LUT R14, RZ, R14, RZ, 0x33, !PT ;  /* 0x0000000eff0e8212 */ /* 0x000fe400078e33ff */
[----:B------:R-:W-:Y:S02]  /*3030*/  VOTE.ANY R31, PT, P2 ;  /* 0x00000000001f7806 */ /* 0x000fe400010e0100 */
[----:B------:R-:W-:Y:S02]  /*3040*/  @!P1 LOP3.LUT R29, RZ, R29, RZ, 0x33, !PT ;  /* 0x0000001dff1d9212 */ /* 0x000fe400078e33ff */
[----:B------:R-:W-:Y:S02]  /*3050*/  VOTE.ANY R33, PT, P3 ;  /* 0x0000000000217806 */ /* 0x000fe400018e0100 */
[----:B------:R-:W-:Y:S02]  /*3060*/  @!P2 LOP3.LUT R31, RZ, R31, RZ, 0x33, !PT ;  /* 0x0000001fff1fa212 */ /* 0x000fe400078e33ff */
[----:B------:R-:W-:-:S02]  /*3070*/  LOP3.LUT R14, R29, R14, RZ, 0xc0, !PT ;  /* 0x0000000e1d0e7212 */ /* 0x000fc400078ec0ff */
[----:B------:R-:W-:Y:S02]  /*3080*/  @!P3 LOP3.LUT R33, RZ, R33, RZ, 0x33, !PT ;  /* 0x00000021ff21b212 */ /* 0x000fe400078e33ff */
[----:B------:R-:W-:Y:S02]  /*3090*/  LOP3.LUT R14, R31, R14, RZ, 0xc0, !PT ;  /* 0x0000000e1f0e7212 */ /* 0x000fe400078ec0ff */
[----:B------:R-:W-:Y:S02]  /*30a0*/  VOTE.ANY R29, PT, P4 ;  /* 0x00000000001d7806 */ /* 0x000fe400020e0100 */
[----:B------:R-:W-:Y:S02]  /*30b0*/  LOP3.LUT R14, R33, R14, RZ, 0xc0, !PT ;  /* 0x0000000e210e7212 */ /* 0x000fe400078ec0ff */
[----:B------:R-:W-:Y:S02]  /*30c0*/  @!P4 LOP3.LUT R29, RZ, R29, RZ, 0x33, !PT ;  /* 0x0000001dff1dc212 */ /* 0x000fe400078e33ff */
[----:B------:R-:W-:-:S02]  /*30d0*/  VOTE.ANY R31, PT, P5 ;  /* 0x00000000001f7806 */ /* 0x000fc400028e0100 */
[----:B------:R-:W-:Y:S01]  /*30e0*/  LOP3.LUT R14, R29, R14, RZ, 0xc0, !PT ;  /* 0x0000000e1d0e7212 */ /* 0x000fe200078ec0ff */
[----:B------:R-:W-:Y:S01]  /*30f0*/  IMAD.SHL.U32 R29, R3, 0x20, RZ ;  /* 0x00000020031d7824 */ /* 0x000fe200078e00ff */
[----:B------:R-:W-:Y:S02]  /*3100*/  LOP3.LUT P0, RZ, R28, 0x80, RZ, 0xc0, !PT ;  /* 0x000000801cff7812 */ /* 0x000fe4000780c0ff */
[----:B------:R-:W-:Y:S02]  /*3110*/  @!P5 LOP3.LUT R31, RZ, R31, RZ, 0x33, !PT ;  /* 0x0000001fff1fd212 */ /* 0x000fe400078e33ff */
[----:B------:R-:W-:Y:S02]  /*3120*/  VOTE.ANY R30, PT, P6 ;  /* 0x00000000001e7806 */ /* 0x000fe400030e0100 */
[----:B------:R-:W-:Y:S02]  /*3130*/  LOP3.LUT R31, R31, R14, RZ, 0xc0, !PT ;  /* 0x0000000e1f1f7212 */ /* 0x000fe400078ec0ff */
[----:B------:R-:W1:Y:S01]  /*3140*/  S2R R14, SR_LEMASK ;  /* 0x00000000000e7919 */ /* 0x000e620000003a00 */
[----:B------:R-:W-:-:S04]  /*3150*/  @!P6 LOP3.LUT R30, RZ, R30, RZ, 0x33, !PT ;  /* 0x0000001eff1ee212 */ /* 0x000fc800078e33ff */
[----:B------:R-:W-:Y:S02]  /*3160*/  VOTE.ANY R32, PT, P0 ;  /* 0x0000000000207806 */ /* 0x000fe400000e0100 */
[----:B------:R-:W-:Y:S02]  /*3170*/  LOP3.LUT R31, R30, R31, RZ, 0xc0, !PT ;  /* 0x0000001f1e1f7212 */ /* 0x000fe400078ec0ff */
[----:B------:R-:W-:Y:S02]  /*3180*/  @!P0 LOP3.LUT R32, RZ, R32, RZ, 0x33, !PT ;  /* 0x00000020ff208212 */ /* 0x000fe400078e33ff */
[----:B------:R-:W-:Y:S02]  /*3190*/  LOP3.LUT R30, R29, 0x7c00, RZ, 0xc0, !PT ;  /* 0x00007c001d1e7812 */ /* 0x000fe400078ec0ff */
[----:B------:R-:W-:-:S03]  /*31a0*/  LOP3.LUT R31, R32, R31, RZ, 0xc0, !PT ;  /* 0x0000001f201f7212 */ /* 0x000fc600078ec0ff */
[----:B------:R-:W-:Y:S01]  /*31b0*/  IMAD.IADD R29, R7, 0x1, R30 ;  /* 0x00000001071d7824 */ /* 0x000fe200078e021e */
[----:B------:R-:W2:Y:S01]  /*31c0*/  FLO.U32 R32, R31 ;  /* 0x0000001f00207300 */ /* 0x000ea200000e0000 */
[----:B-1----:R-:W-:Y:S02]  /*31d0*/  LOP3.LUT R44, R14, R31, RZ, 0xc0, !PT ;  /* 0x0000001f0e2c7212 */ /* 0x002fe400078ec0ff */
[----:B--2---:R-:W-:-:S05]  /*31e0*/  ISETP.NE.AND P0, PT, R24, R32, PT ;  /* 0x000000201800720c */ /* 0x004fca0003f05270 */
[----:B------:R-:W1:Y:S08]  /*31f0*/  POPC R44, R44 ;  /* 0x0000002c002c7309 */ /* 0x000e700000000000 */
[----:B------:R-:W-:Y:S05]  /*3200*/  @P0 BRA `(.L_x_34) ;  /* 0x0000000000080947 */ /* 0x000fea0003800000 */
[----:B------:R-:W-:-:S06]  /*3210*/  IMAD R47, R28, 0x4, R29 ;  /* 0x000000041c2f7824 */ /* 0x000fcc00078e021d */
[----:B-1----:R2:W3:Y:S02]  /*3220*/  ATOMS.ADD R47, [R47], R44 ;  /* 0x0000002c2f2f738c */ /* 0x0024e40000000000 */
.L_x_34:
[----:B------:R-:W-:Y:S05]  /*3230*/  BSYNC.RECONVERGENT B0 ;  /* 0x0000000000007941 */ /* 0x000fea0003800200 */
.L_x_33:
[----:B------:R-:W-:Y:S01]  /*3240*/  R2P PR, R52, 0x7f ;  /* 0x0000007f34007804 */ /* 0x000fe20000000000 */
[----:B---3--:R3:W4:Y:S01]  /*3250*/  SHFL.IDX PT, R47, R47, R32, 0x1f ;  /* 0x00001f202f2f7589 */ /* 0x00872200000e0000 */
[----:B------:R-:W-:Y:S01]  /*3260*/  BSSY.RECONVERGENT B0, `(.L_x_35) ;  /* 0x0000021000007945 */ /* 0x000fe20003800200 */
[----:B------:R-:W-:-:S10]  /*3270*/  IMAD.MOV.U32 R49, RZ, RZ, RZ ;  /* 0x000000ffff317224 */ /* 0x000fd400078e00ff */
[----:B------:R-:W-:Y:S02]  /*3280*/  VOTE.ANY R28, PT, P0 ;  /* 0x00000000001c7806 */ /* 0x000fe400000e0100 */
[----:B------:R-:W-:Y:S02]  /*3290*/  VOTE.ANY R31, PT, P1 ;  /* 0x00000000001f7806 */ /* 0x000fe400008e0100 */
[----:B------:R-:W-:Y:S02]  /*32a0*/  @!P0 LOP3.LUT R28, RZ, R28, RZ, 0x33, !PT ;  /* 0x0000001cff1c8212 */ /* 0x000fe400078e33ff */
[----:B------:R-:W-:Y:S02]  /*32b0*/  VOTE.ANY R33, PT, P2 ;  /* 0x0000000000217806 */ /* 0x000fe400010e0100 */
[----:B------:R-:W-:Y:S02]  /*32c0*/  @!P1 LOP3.LUT R31, RZ, R31, RZ, 0x33, !PT ;  /* 0x0000001fff1f9212 */ /* 0x000fe400078e33ff */
[----:B------:R-:W-:-:S02]  /*32d0*/  @!P2 LOP3.LUT R33, RZ, R33, RZ, 0x33, !PT ;  /* 0x00000021ff21a212 */ /* 0x000fc400078e33ff */
[----:B------:R-:W-:Y:S02]  /*32e0*/  LOP3.LUT R28, R31, R28, RZ, 0xc0, !PT ;  /* 0x0000001c1f1c7212 */ /* 0x000fe400078ec0ff */
[----:B------:R-:W-:Y:S02]  /*32f0*/  VOTE.ANY R31, PT, P3 ;  /* 0x00000000001f7806 */ /* 0x000fe400018e0100 */
[----:B------:R-:W-:Y:S02]  /*3300*/  LOP3.LUT R28, R33, R28, RZ, 0xc0, !PT ;  /* 0x0000001c211c7212 */ /* 0x000fe400078ec0ff */
[----:B------:R-:W-:Y:S02]  /*3310*/  LOP3.LUT P0, RZ, R52, 0x80, RZ, 0xc0, !PT ;  /* 0x0000008034ff7812 */ /* 0x000fe4000780c0ff */
[----:B------:R-:W-:Y:S02]  /*3320*/  VOTE.ANY R33, PT, P4 ;  /* 0x0000000000217806 */ /* 0x000fe400020e0100 */
[----:B------:R-:W-:-:S02]  /*3330*/  @!P3 LOP3.LUT R31, RZ, R31, RZ, 0x33, !PT ;  /* 0x0000001fff1fb212 */ /* 0x000fc400078e33ff */
[----:B------:R-:W-:Y:S02]  /*3340*/  @!P4 LOP3.LUT R33, RZ, R33, RZ, 0x33, !PT ;  /* 0x00000021ff21c212 */ /* 0x000fe400078e33ff */
[----:B------:R-:W-:Y:S02]  /*3350*/  LOP3.LUT R28, R31, R28, RZ, 0xc0, !PT ;  /* 0x0000001c1f1c7212 */ /* 0x000fe400078ec0ff */
[----:B------:R-:W-:Y:S02]  /*3360*/  VOTE.ANY R31, PT, P5 ;  /* 0x00000000001f7806 */ /* 0x000fe400028e0100 */
[----:B------:R-:W-:Y:S02]  /*3370*/  LOP3.LUT R28, R33, R28, RZ, 0xc0, !PT ;  /* 0x0000001c211c7212 */ /* 0x000fe400078ec0ff */
[----:B------:R-:W-:Y:S02]  /*3380*/  VOTE.ANY R33, PT, P6 ;  /* 0x0000000000217806 */ /* 0x000fe400030e0100 */
[----:B------:R-:W-:-:S02]  /*3390*/  @!P5 LOP3.LUT R31, RZ, R31, RZ, 0x33, !PT ;  /* 0x0000001fff1fd212 */ /* 0x000fc400078e33ff */
[----:B------:R-:W-:Y:S02]  /*33a0*/  VOTE.ANY R35, PT, P0 ;  /* 0x0000000000237806 */ /* 0x000fe400000e0100 */
[----:B------:R-:W-:Y:S02]  /*33b0*/  @!P6 LOP3.LUT R33, RZ, R33, RZ, 0x33, !PT ;  /* 0x00000021ff21e212 */ /* 0x000fe400078e33ff */
[----:B------:R-:W-:Y:S02]  /*33c0*/  LOP3.LUT R28, R31, R28, RZ, 0xc0, !PT ;  /* 0x0000001c1f1c7212 */ /* 0x000fe400078ec0ff */
[----:B------:R-:W-:Y:S02]  /*33d0*/  @!P0 LOP3.LUT R35, RZ, R35, RZ, 0x33, !PT ;  /* 0x00000023ff238212 */ /* 0x000fe400078e33ff */
[----:B------:R-:W-:-:S04]  /*33e0*/  LOP3.LUT R28, R33, R28, RZ, 0xc0, !PT ;  /* 0x0000001c211c7212 */ /* 0x000fc800078ec0ff */
[----:B------:R-:W-:-:S04]  /*33f0*/  LOP3.LUT R35, R35, R28, RZ, 0xc0, !PT ;  /* 0x0000001c23237212 */ /* 0x000fc800078ec0ff */
[----:B------:R-:W5:Y:S01]  /*3400*/  FLO.U32 R30, R35 ;  /* 0x00000023001e7300 */ /* 0x000f6200000e0000 */
[----:B------:R-:W-:-:S07]  /*3410*/  LOP3.LUT R46, R14, R35, RZ, 0xc0, !PT ;  /* 0x000000230e2e7212 */ /* 0x000fce00078ec0ff */
[----:B------:R-:W0:Y:S01]  /*3420*/  POPC R46, R46 ;  /* 0x0000002e002e7309 */ /* 0x000e220000000000 */
[----:B-----5:R-:W-:-:S13]  /*3430*/  ISETP.NE.AND P0, PT, R24, R30, PT ;  /* 0x0000001e1800720c */ /* 0x020fda0003f05270 */
[----:B0--34-:R-:W-:Y:S05]  /*3440*/  @P0 BRA `(.L_x_36) ;  /* 0x0000000000080947 */ /* 0x019fea0003800000 */
[----:B------:R-:W-:-:S06]  /*3450*/  IMAD R49, R52, 0x4, R29 ;  /* 0x0000000434317824 */ /* 0x000fcc00078e021d */
[----:B------:R0:W3:Y:S02]  /*3460*/  ATOMS.ADD R49, [R49], R46 ;  /* 0x0000002e3131738c */ /* 0x0000e40000000000 */
.L_x_36:
[----:B------:R-:W-:Y:S05]  /*3470*/  BSYNC.RECONVERGENT B0 ;  /* 0x0000000000007941 */ /* 0x000fea0003800200 */
.L_x_35:
        /* <DEDUP_REMOVED lines=35> */
.L_x_38:
[----:B------:R-:W-:Y:S05]  /*36b0*/  BSYNC.RECONVERGENT B0 ;  /* 0x0000000000007941 */ /* 0x000fea0003800200 */
.L_x_37:
        /* <DEDUP_REMOVED lines=27> */
[----:B------:R-:W-:Y:S02]  /*3870*/  LOP3.LUT R35, R35, R28, RZ, 0xc0, !PT ;  /* 0x0000001c23237212 */ /* 0x000fe400078ec0ff */
[----:B------:R-:W-:Y:S02]  /*3880*/  SHF.R.U32.HI R28, RZ, UR5, R23 ;  /* 0x00000005ff1c7c19 */ /* 0x000fe40008011617 */
[----:B------:R-:W5:Y:S01]  /*3890*/  FLO.U32 R39, R35 ;  /* 0x0000002300277300 */ /* 0x000f6200000e0000 */
[----:B------:R-:W-:Y:S02]  /*38a0*/  LOP3.LUT R53, R14, R35, RZ, 0xc0, !PT ;  /* 0x000000230e357212 */ /* 0x000fe400078ec0ff */
[----:B------:R-:W-:-:S05]  /*38b0*/  LOP3.LUT R30, R28, UR4, RZ, 0x30, !PT ;  /* 0x000000041c1e7c12 */ /* 0x000fca000f8e30ff */
[----:B------:R-:W0:Y:S01]  /*38c0*/  POPC R53, R53 ;  /* 0x0000003500357309 */ /* 0x000e220000000000 */
[----:B-----5:R-:W-:-:S13]  /*38d0*/  ISETP.NE.AND P0, PT, R24, R39, PT ;  /* 0x000000271800720c */ /* 0x020fda0003f05270 */
[----:B0--34-:R-:W-:Y:S05]  /*38e0*/  @P0 BRA `(.L_x_40) ;  /* 0x0000000000080947 */ /* 0x019fea0003800000 */
[----:B------:R-:W-:-:S05]  /*38f0*/  IMAD R48, R48, 0x4, R29 ;  /* 0x0000000430307824 */ /* 0x000fca00078e021d */
[----:B------:R0:W3:Y:S02]  /*3900*/  ATOMS.ADD R56, [R48], R53 ;  /* 0x000000353038738c */ /* 0x0000e40000000000 */
.L_x_40:
[----:B------:R-:W-:Y:S05]  /*3910*/  BSYNC.RECONVERGENT B0 ;  /* 0x0000000000007941 */ /* 0x000fea0003800200 */
.L_x_39:
        /* <DEDUP_REMOVED lines=30> */
[----:B0-----:R-:W-:Y:S02]  /*3b00*/  LOP3.LUT R48, R14, R35, RZ, 0xc0, !PT ;  /* 0x000000230e307212 */ /* 0x001fe400078ec0ff */
[----:B------:R-:W-:-:S05]  /*3b10*/  LOP3.LUT R34, R28, UR4, RZ, 0x30, !PT ;  /* 0x000000041c227c12 */ /* 0x000fca000f8e30ff */
[----:B------:R-:W0:Y:S01]  /*3b20*/  POPC R48, R48 ;  /* 0x0000003000307309 */ /* 0x000e220000000000 */
[----:B-----5:R-:W-:-:S13]  /*3b30*/  ISETP.NE.AND P0, PT, R24, R32, PT ;  /* 0x000000201800720c */ /* 0x020fda0003f05270 */
[----:B0--34-:R-:W-:Y:S05]  /*3b40*/  @P0 BRA `(.L_x_42) ;  /* 0x0000000000080947 */ /* 0x019fea0003800000 */
[----:B------:R-:W-:-:S06]  /*3b50*/  IMAD R45, R30, 0x4, R29 ;  /* 0x000000041e2d7824 */ /* 0x000fcc00078e021d */
[----:B------:R0:W3:Y:S02]  /*3b60*/  ATOMS.ADD R45, [R45], R48 ;  /* 0x000000302d2d738c */ /* 0x0000e40000000000 */
.L_x_42:
[----:B------:R-:W-:Y:S05]  /*3b70*/  BSYNC.RECONVERGENT B0 ;  /* 0x0000000000007941 */ /* 0x000fea0003800200 */
.L_x_41:
        /* <DEDUP_REMOVED lines=35> */
[----:B------:R-:W-:-:S06]  /*3db0*/  IMAD R36, R34, 0x4, R29 ;  /* 0x0000000422247824 */ /* 0x000fcc00078e021d */
[----:B------:R0:W3:Y:S02]  /*3dc0*/  ATOMS.ADD R36, [R36], R37 ;  /* 0x000000252424738c */ /* 0x0000e40000000000 */
.L_x_44:
[----:B------:R-:W-:Y:S05]  /*3dd0*/  BSYNC.RECONVERGENT B0 ;  /* 0x0000000000007941 */ /* 0x000fea0003800200 */
.L_x_43:
        /* <DEDUP_REMOVED lines=37> */
.L_x_46:
[----:B------:R-:W-:Y:S05]  /*4030*/  BSYNC.RECONVERGENT B0 ;  /* 0x0000000000007941 */ /* 0x000fea0003800200 */
.L_x_45:
        /* <DEDUP_REMOVED lines=37> */
.L_x_48:
[----:B------:R-:W-:Y:S05]  /*4290*/  BSYNC.RECONVERGENT B0 ;  /* 0x0000000000007941 */ /* 0x000fea0003800200 */
.L_x_47:
[----:B------:R-:W-:Y:S01]  /*42a0*/  R2P PR, R40, 0x7f ;  /* 0x0000007f28007804 */ /* 0x000fe20000000000 */
[----:B---3--:R3:W4:Y:S01]  /*42b0*/  SHFL.IDX PT, R32, R32, R55, 0x1f ;  /* 0x00001f3720207589 */ /* 0x00872200000e0000 */
[----:B------:R-:W-:Y:S01]  /*42c0*/  SHF.R.U32.HI R38, RZ, UR5, R12 ;  /* 0x00000005ff267c19 */ /* 0x000fe2000801160c */
[----:B------:R-:W-:Y:S01]  /*42d0*/  BSSY.RECONVERGENT B0, `(.L_x_49) ;  /* 0x0000022000007945 */ /* 0x000fe20003800200 */
[----:B------:R-:W-:Y:S02]  /*42e0*/  IMAD.MOV.U32 R30, RZ, RZ, RZ ;  /* 0x000000ffff1e7224 */ /* 0x000fe400078e00ff */
[----:B------:R-:W-:-:S07]  /*42f0*/  LOP3.LUT R38, R38, UR4, RZ, 0x30, !PT ;  /* 0x0000000426267c12 */ /* 0x000fce000f8e30ff */
        /* <DEDUP_REMOVED lines=31> */
.L_x_50:
[----:B------:R-:W-:Y:S05]  /*44f0*/  BSYNC.RECONVERGENT B0 ;  /* 0x0000000000007941 */ /* 0x000fea0003800200 */
.L_x_49:
        /* <DEDUP_REMOVED lines=9> */
[----:B------:R-:W-:Y:S02]  /*4590*/  @!P1 LOP3.LUT R39, RZ, R39, RZ, 0x33, !PT ;  /* 0x00000027ff279212 */ /* 0x000fe400078e33ff */
[----:B------:R-:W-:Y:S02]  /*45a0*/  VOTE.ANY R55, PT, P2 ;  /* 0x0000000000377806 */ /* 0x000fe400010e0100 */
[----:B------:R-:W-:-:S02]  /*45b0*/  LOP3.LUT R28, R39, R28, RZ, 0xc0, !PT ;  /* 0x0000001c271c7212 */ /* 0x000fc400078ec0ff */
[----:B------:R-:W-:Y:S02]  /*45c0*/  VOTE.ANY R39, PT, P3 ;  /* 0x0000000000277806 */ /* 0x000fe400018e0100 */
[----:B------:R-:W-:Y:S02]  /*45d0*/  @!P2 LOP3.LUT R55, RZ, R55, RZ, 0x33, !PT ;  /* 0x00000037ff37a212 */ /* 0x000fe400078e33ff */
[----:B------:R-:W-:Y:S02]  /*45e0*/  @!P3 LOP3.LUT R39, RZ, R39, RZ, 0x33, !PT ;  /* 0x00000027ff27b212 */ /* 0x000fe400078e33ff */
[----:B------:R-:W-:Y:S02]  /*45f0*/  LOP3.LUT R28, R55, R28, RZ, 0xc0, !PT ;  /* 0x0000001c371c7212 */ /* 0x000fe400078ec0ff */
[----:B------:R-:W-:Y:S02]  /*4600*/  LOP3.LUT P0, RZ, R38, 0x80, RZ, 0xc0, !PT ;  /* 0x0000008026ff7812 */ /* 0x000fe4000780c0ff */
[----:B------:R-:W-:-:S02]  /*4610*/  VOTE.ANY R55, PT, P4 ;  /* 0x0000000000377806 */ /* 0x000fc400020e0100 */
[----:B------:R-:W-:Y:S02]  /*4620*/  LOP3.LUT R28, R39, R28, RZ, 0xc0, !PT ;  /* 0x0000001c271c7212 */ /* 0x000fe400078ec0ff */
[----:B------:R-:W-:Y:S02]  /*4630*/  VOTE.ANY R39, PT, P5 ;  /* 0x0000000000277806 */ /* 0x000fe400028e0100 */
[----:B------:R-:W-:Y:S02]  /*4640*/  @!P4 LOP3.LUT R55, RZ, R55, RZ, 0x33, !PT ;  /* 0x00000037ff37c212 */ /* 0x000fe400078e33ff */
[----:B------:R-:W-:Y:S02]  /*4650*/  @!P5 LOP3.LUT R39, RZ, R39, RZ, 0x33, !PT ;  /* 0x00000027ff27d212 */ /* 0x000fe400078e33ff */
[----:B------:R-:W-:Y:S02]  /*4660*/  LOP3.LUT R28, R55, R28, RZ, 0xc0, !PT ;  /* 0x0000001c371c7212 */ /* 0x000fe400078ec0ff */
[----:B------:R-:W-:-:S02]  /*4670*/  VOTE.ANY R55, PT, P6 ;  /* 0x0000000000377806 */ /* 0x000fc400030e0100 */
[----:B------:R-:W-:Y:S02]  /*4680*/  LOP3.LUT R28, R39, R28, RZ, 0xc0, !PT ;  /* 0x0000001c271c7212 */ /* 0x000fe400078ec0ff */
[----:B------:R-:W-:Y:S02]  /*4690*/  VOTE.ANY R39, PT, P0 ;  /* 0x0000000000277806 */ /* 0x000fe400000e0100 */
[----:B------:R-:W-:Y:S02]  /*46a0*/  @!P6 LOP3.LUT R55, RZ, R55, RZ, 0x33, !PT ;  /* 0x00000037ff37e212 */ /* 0x000fe400078e33ff */
        /* <DEDUP_REMOVED lines=8> */
[----:B------:R-:W-:-:S05]  /*4730*/  IMAD R43, R38, 0x4, R29 ;  /* 0x00000004262b7824 */ /* 0x000fca00078e021d */
[----:B------:R0:W3:Y:S02]  /*4740*/  ATOMS.ADD R60, [R43], R28 ;  /* 0x0000001c2b3c738c */ /* 0x0000e40000000000 */
.L_x_52:
[----:B------:R-:W-:Y:S05]  /*4750*/  BSYNC.RECONVERGENT B0 ;  /* 0x0000000000007941 */ /* 0x000fea0003800200 */
.L_x_51:
[----:B------:R-:W-:Y:S01]  /*4760*/  R2P PR, R40, 0x7f ;  /* 0x0000007f28007804 */ /* 0x000fe20000000000 */
[----:B---3--:R3:W4:Y:S01]  /*4770*/  SHFL.IDX PT, R39, R60, R39, 0x1f ;  /* 0x00001f273c277589 */ /* 0x00872200000e0000 */
[----:B------:R-:W-:Y:S01]  /*4780*/  SHF.R.U32.HI R58, RZ, UR5, R16 ;  /* 0x00000005ff3a7c19 */ /* 0x000fe20008011610 */
[----:B------:R-:W-:Y:S01]  /*4790*/  BSSY.RECONVERGENT B0, `(.L_x_53) ;  /* 0x0000022000007945 */ /* 0x000fe20003800200 */
[----:B------:R-:W-:Y:S02]  /*47a0*/  IMAD.MOV.U32 R64, RZ, RZ, RZ ;  /* 0x000000ffff407224 */ /* 0x000fe400078e00ff */
[----:B------:R-:W-:-:S07]  /*47b0*/  LOP3.LUT R58, R58, UR4, RZ, 0x30, !PT ;  /* 0x000000043a3a7c12 */ /* 0x000fce000f8e30ff */
[----:B------:R-:W-:Y:S02]  /*47c0*/  VOTE.ANY R38, PT, P0 ;  /* 0x0000000000267806 */ /* 0x000fe400000e0100 */
[----:B0-----:R-:W-:Y:S02]  /*47d0*/  VOTE.ANY R43, PT, P1 ;  /* 0x00000000002b7806 */ /* 0x001fe400008e0100 */
[----:B------:R-:W-:Y:S02]  /*47e0*/  @!P0 LOP3.LUT R38, RZ, R38, RZ, 0x33, !PT ;  /* 0x00000026ff268212 */ /* 0x000fe400078e33ff */
[----:B------:R-:W-:Y:S02]  /*47f0*/  @!P1 LOP3.LUT R43, RZ, R43, RZ, 0x33, !PT ;  /* 0x0000002bff2b9212 */ /* 0x000fe400078e33ff */
[----:B------:R-:W-:Y:S02]  /*4800*/  LOP3.LUT P0, RZ, R40, 0x80, RZ, 0xc0, !PT ;  /* 0x0000008028ff7812 */ /* 0x000fe4000780c0ff */
[----:B------:R-:W-:-:S02]  /*4810*/  LOP3.LUT R38, R43, R38, RZ, 0xc0, !PT ;  /* 0x000000262b267212 */ /* 0x000fc400078ec0ff */
[----:B------:R-:W-:-:S04]  /*4820*/  VOTE.ANY R43, PT, P2 ;  /* 0x00000000002b7806 */ /* 0x000fc800010e0100 */
[----:B------:R-:W-:-:S04]  /*4830*/  @!P2 LOP3.LUT R43, RZ, R43, RZ, 0x33, !PT ;  /* 0x0000002bff2ba212 */ /* 0x000fc800078e33ff */
[----:B------:R-:W-:Y:S02]  /*4840*/  LOP3.LUT R38, R43, R38, RZ, 0xc0, !PT ;  /* 0x000000262b267212 */ /* 0x000fe400078ec0ff */
        /* <DEDUP_REMOVED lines=14> */
[----:B------:R-:W-:-:S04]  /*4930*/  LOP3.LUT R55, R43, R38, RZ, 0xc0, !PT ;  /* 0x000000262b377212 */ /* 0x000fc800078ec0ff */
[----:B------:R-:W0:Y:S01]  /*4940*/  FLO.U32 R43, R55 ;  /* 0x00000037002b7300 */ /* 0x000e2200000e0000 */
[----:B------:R-:W-:-:S07]  /*4950*/  LOP3.LUT R38, R14, R55, RZ, 0xc0, !PT ;  /* 0x000000370e267212 */ /* 0x000fce00078ec0ff */
[----:B------:R-:W1:Y:S01]  /*4960*/  POPC R38, R38 ;  /* 0x0000002600267309 */ /* 0x000e620000000000 */
[----:B0-----:R-:W-:-:S13]  /*4970*/  ISETP.NE.AND P0, PT, R24, R43, PT ;  /* 0x0000002b1800720c */ /* 0x001fda0003f05270 */
[----:B-1-34-:R-:W-:Y:S05]  /*4980*/  @P0 BRA `(.L_x_54) ;  /* 0x0000000000080947 */ /* 0x01afea0003800000 */
[----:B------:R-:W-:-:S05]  /*4990*/  IMAD R55, R40, 0x4, R29 ;  /* 0x0000000428377824 */ /* 0x000fca00078e021d */
[----:B------:R0:W1:Y:S02]  /*49a0*/  ATOMS.ADD R64, [R55], R38 ;  /* 0x000000263740738c */ /* 0x0000640000000000 */
.L_x_54:
[----:B------:R-:W-:Y:S05]  /*49b0*/  BSYNC.RECONVERGENT B0 ;  /* 0x0000000000007941 */ /* 0x000fea0003800200 */
.L_x_53:
[----:B------:R-:W-:Y:S01]  /*49c0*/  R2P PR, R58, 0x7f ;  /* 0x0000007f3a007804 */ /* 0x000fe20000000000 */
[----:B-1----:R1:W3:Y:S01]  /*49d0*/  SHFL.IDX PT, R43, R64, R43, 0x1f ;  /* 0x00001f2b402b7589 */ /* 0x0022e200000e0000 */
        /* <DEDUP_REMOVED lines=30> */
[----:B------:R-:W4:Y:S01]  /*4bc0*/  POPC R40, R40 ;  /* 0x0000002800287309 */ /* 0x000f220000000000 */
[----:B0-----:R-:W-:-:S13]  /*4bd0*/  ISETP.NE.AND P0, PT, R24, R55, PT ;  /* 0x000000371800720c */ /* 0x001fda0003f05270 */
[----:B-1-34-:R-:W-:Y:S05]  /*4be0*/  @P0 BRA `(.L_x_56) ;  /* 0x0000000000080947 */ /* 0x01afea0003800000 */
[----:B------:R-:W-:-:S05]  /*4bf0*/  IMAD R59, R58, 0x4, R29 ;  /* 0x000000043a3b7824 */ /* 0x000fca00078e021d */
[----:B------:R0:W1:Y:S02]  /*4c00*/  ATOMS.ADD R62, [R59], R40 ;  /* 0x000000283b3e738c */ /* 0x0000640000000000 */
.L_x_56:
[----:B------:R-:W-:Y:S05]  /*4c10*/  BSYNC.RECONVERGENT B0 ;  /* 0x0000000000007941 */ /* 0x000fea0003800200 */
.L_x_55:
[----:B------:R-:W-:Y:S01]  /*4c20*/  R2P PR, R60, 0x7f ;  /* 0x0000007f3c007804 */ /* 0x000fe20000000000 */
[----:B--2---:R-:W-:Y:S01]  /*4c30*/  IMAD.IADD R44, R44, 0x1, R47 ;  /* 0x000000012c2c7824 */ /* 0x004fe200078e022f */
[----:B------:R-:W-:Y:S01]  /*4c40*/  BSSY.RECONVERGENT B0, `(.L_x_57) ;  /* 0x0000025000007945 */ /* 0x000fe20003800200 */
[----:B------:R-:W-:Y:S02]  /*4c50*/  IMAD.IADD R46, R46, 0x1, R49 ;  /* 0x000000012e2e7824 */ /* 0x000fe400078e0231 */
[----:B-1----:R1:W2:Y:S01]  /*4c60*/  SHFL.IDX PT, R49, R62, R55, 0x1f ;  /* 0x00001f373e317589 */ /* 0x0022a200000e0000 */
[----:B------:R-:W-:-:S07]  /*4c70*/  IMAD.MOV.U32 R64, RZ, RZ, RZ ;  /* 0x000000ffff407224 */ /* 0x000fce00078e00ff */
[----:B------:R-:W-:Y:S02]  /*4c80*/  VOTE.ANY R58, PT, P0 ;  /* 0x00000000003a7806 */ /* 0x000fe400000e0100 */
[----:B------:R-:W-:Y:S02]  /*4c90*/  VOTE.ANY R47, PT, P1 ;  /* 0x00000000002f7806 */ /* 0x000fe400008e0100 */
        /* <DEDUP_REMOVED lines=22> */
[----:B------:R-:W-:Y:S02]  /*4e00*/  SHF.R.U32.HI R58, RZ, UR5, R6 ;  /* 0x00000005ff3a7c19 */ /* 0x000fe40008011606 */
[----:B0-----:R-:W0:Y:S01]  /*4e10*/  FLO.U32 R59, R61 ;  /* 0x0000003d003b7300 */ /* 0x001e2200000e0000 */
[----:B------:R-:W-:Y:S02]  /*4e20*/  LOP3.LUT R47, R14, R61, RZ, 0xc0, !PT ;  /* 0x0000003d0e2f7212 */ /* 0x000fe400078ec0ff */
[----:B------:R-:W-:-:S05]  /*4e30*/  LOP3.LUT R58, R58, UR4, RZ, 0x30, !PT ;  /* 0x000000043a3a7c12 */ /* 0x000fca000f8e30ff */
[----:B------:R-:W3:Y:S01]  /*4e40*/  POPC R47, R47 ;  /* 0x0000002f002f7309 */ /* 0x000ee20000000000 */
[----:B0-----:R-:W-:-:S13]  /*4e50*/  ISETP.NE.AND P0, PT, R24, R59, PT ;  /* 0x0000003b1800720c */ /* 0x001fda0003f05270 */
[----:B-123--:R-:W-:Y:S05]  /*4e60*/  @P0 BRA `(.L_x_58) ;  /* 0x0000000000080947 */ /* 0x00efea0003800000 */
[----:B------:R-:W-:-:S05]  /*4e70*/  IMAD R60, R60, 0x4, R29 ;  /* 0x000000043c3c7824 */ /* 0x000fca00078e021d */
[----:B------:R0:W1:Y:S02]  /*4e80*/  ATOMS.ADD R64, [R60], R47 ;  /* 0x0000002f3c40738c */ /* 0x0000640000000000 */
.L_x_58:
[----:B------:R-:W-:Y:S05]  /*4e90*/  BSYNC.RECONVERGENT B0 ;  /* 0x0000000000007941 */ /* 0x000fea0003800200 */
.L_x_57:
[----:B------:R-:W-:Y:S01]  /*4ea0*/  R2P PR, R58, 0x7f ;  /* 0x0000007f3a007804 */ /* 0x000fe20000000000 */
[----:B------:R-:W-:Y:S01]  /*4eb0*/  IMAD.IADD R52, R51, 0x1, R52 ;  /* 0x0000000133347824 */ /* 0x000fe200078e0234 */
[----:B-1----:R1:W2:Y:S01]  /*4ec0*/  SHFL.IDX PT, R64, R64, R59, 0x1f ;  /* 0x00001f3b40407589 */ /* 0x0022a200000e0000 */
[----:B------:R-:W-:Y:S01]  /*4ed0*/  BSSY.RECONVERGENT B0, `(.L_x_59) ;  /* 0x0000024000007945 */ /* 0x000fe20003800200 */
[----:B------:R-:W-:Y:S02]  /*4ee0*/  IMAD.IADD R56, R53, 0x1, R56 ;  /* 0x0000000135387824 */ /* 0x000fe400078e0238 */
[----:B------:R-:W-:-:S07]  /*4ef0*/  IMAD.MOV.U32 R62, RZ, RZ, RZ ;  /* 0x000000ffff3e7224 */ /* 0x000fce00078e00ff */
        /* <DEDUP_REMOVED lines=25> */
[----:B------:R-:W0:Y:S01]  /*5090*/  FLO.U32 R55, R61 ;  /* 0x0000003d00377300 */ /* 0x000e2200000e0000 */
[----:B------:R-:W-:Y:S02]  /*50a0*/  LOP3.LUT R51, R14, R61, RZ, 0xc0, !PT ;  /* 0x0000003d0e337212 */ /* 0x000fe400078ec0ff */
[----:B------:R-:W-:-:S05]  /*50b0*/  LOP3.LUT R60, R60, UR4, RZ, 0x30, !PT ;  /* 0x000000043c3c7c12 */ /* 0x000fca000f8e30ff */
[----:B------:R-:W3:Y:S01]  /*50c0*/  POPC R51, R51 ;  /* 0x0000003300337309 */ /* 0x000ee20000000000 */
[----:B0-----:R-:W-:-:S13]  /*50d0*/  ISETP.NE.AND P0, PT, R24, R55, PT ;  /* 0x000000371800720c */ /* 0x001fda0003f05270 */
[----:B-123--:R-:W-:Y:S05]  /*50e0*/  @P0 BRA `(.L_x_60) ;  /* 0x0000000000080947 */ /* 0x00efea0003800000 */
[----:B------:R-:W-:-:S05]  /*50f0*/  IMAD R58, R58, 0x4, R29 ;  /* 0x000000043a3a7824 */ /* 0x000fca00078e021d */
[----:B------:R0:W1:Y:S02]  /*5100*/  ATOMS.ADD R62, [R58], R51 ;  /* 0x000000333a3e738c */ /* 0x0000640000000000 */
.L_x_60:
[----:B------:R-:W-:Y:S05]  /*5110*/  BSYNC.RECONVERGENT B0 ;  /* 0x0000000000007941 */ /* 0x000fea0003800200 */
.L_x_59:
[----:B------:R-:W-:Y:S01]  /*5120*/  R2P PR, R60, 0x7f ;  /* 0x0000007f3c007804 */ /* 0x000fe20000000000 */
[----:B------:R-:W-:Y:S01]  /*5130*/  IMAD.IADD R48, R48, 0x1, R45 ;  /* 0x0000000130307824 */ /* 0x000fe200078e022d */
[----:B-1----:R1:W2:Y:S01]  /*5140*/  SHFL.IDX PT, R62, R62, R55, 0x1f ;  /* 0x00001f373e3e7589 */ /* 0x0022a200000e0000 */
[----:B------:R-:W-:Y:S01]  /*5150*/  BSSY.RECONVERGENT B0, `(.L_x_61) ;  /* 0x0000024000007945 */ /* 0x000fe20003800200 */
[----:B------:R-:W-:-:S09]  /*5160*/  IMAD.MOV.U32 R66, RZ, RZ, RZ ;  /* 0x000000ffff427224 */ /* 0x000fd200078e00ff */
        /* <DEDUP_REMOVED lines=23> */
[----:B------:R-:W-:Y:S01]  /*52e0*/  LOP3.LUT R53, R58, R53, RZ, 0xc0, !PT ;  /* 0x000000353a357212 */ /* 0x000fe200078ec0ff */
[----:B------:R-:W-:Y:S01]  /*52f0*/  IMAD.IADD R58, R37, 0x1, R36 ;  /* 0x00000001253a7824 */ /* 0x000fe200078e0224 */
        /* <DEDUP_REMOVED lines=9> */
.L_x_62:
[----:B------:R-:W-:Y:S05]  /*5390*/  BSYNC.RECONVERGENT B0 ;  /* 0x0000000000007941 */ /* 0x000fea0003800200 */
.L_x_61:
[----:B------:R-:W-:Y:S01]  /*53a0*/  R2P PR, R36, 0x7f ;  /* 0x0000007f24007804 */ /* 0x000fe20000000000 */
[----:B------:R-:W-:Y:S01]  /*53b0*/  IMAD.IADD R34, R35, 0x1, R34 ;  /* 0x0000000123227824 */ /* 0x000fe200078e0222 */
[----:B------:R-:W-:Y:S01]  /*53c0*/  BSSY.RECONVERGENT B0, `(.L_x_63) ;  /* 0x0000022000007945 */ /* 0x000fe20003800200 */
[----:B------:R-:W-:-:S10]  /*53d0*/  IMAD.MOV.U32 R55, RZ, RZ, RZ ;  /* 0x000000ffff377224 */ /* 0x000fd400078e00ff */
        /* <DEDUP_REMOVED lines=24> */
[----:B-1----:R0:W1:Y:S02]  /*5560*/  SHFL.IDX PT, R60, R66, R45, 0x1f ;  /* 0x00001f2d423c7589 */ /* 0x00206400000e0000 */
[----:B------:R-:W2:Y:S01]  /*5570*/  FLO.U32 R59, R53 ;  /* 0x00000035003b7300 */ /* 0x000ea200000e0000 */
[----:B------:R-:W-:-:S07]  /*5580*/  LOP3.LUT R35, R14, R53, RZ, 0xc0, !PT ;  /* 0x000000350e237212 */ /* 0x000fce00078ec0ff */
[----:B------:R-:W3:Y:S01]  /*5590*/  POPC R35, R35 ;  /* 0x0000002300237309 */ /* 0x000ee20000000000 */
[----:B--2---:R-:W-:-:S13]  /*55a0*/  ISETP.NE.AND P0, PT, R24, R59, PT ;  /* 0x0000003b1800720c */ /* 0x004fda0003f05270 */
[----:B01-3--:R-:W-:Y:S05]  /*55b0*/  @P0 BRA `(.L_x_64) ;  /* 0x0000000000080947 */ /* 0x00bfea0003800000 */
[----:B------:R-:W-:-:S05]  /*55c0*/  IMAD R36, R36, 0x4, R29 ;  /* 0x0000000424247824 */ /* 0x000fca00078e021d */
[----:B------:R0:W1:Y:S02]  /*55d0*/  ATOMS.ADD R55, [R36], R35 ;  /* 0x000000232437738c */ /* 0x0000640000000000 */
.L_x_64:
[----:B------:R-:W-:Y:S05]  /*55e0*/  BSYNC.RECONVERGENT B0 ;  /* 0x0000000000007941 */ /* 0x000fea0003800200 */
.L_x_63:
[----:B------:R-:W-:Y:S01]  /*55f0*/  R2P PR, R26, 0x7f ;  /* 0x0000007f1a007804 */ /* 0x000fe20000000000 */
[----:B01----:R0:W1:Y:S01]  /*5600*/  SHFL.IDX PT, R36, R55, R59, 0x1f ;  /* 0x00001f3b37247589 */ /* 0x00306200000e0000 */
[----:B------:R-:W-:Y:S11]  /*5610*/  BSSY.RECONVERGENT B0, `(.L_x_65) ;  /* 0x0000021000007945 */ /* 0x000ff60003800200 */
[----:B------:R-:W-:-:S02]  /*5620*/  VOTE.ANY R45, PT, P0 ;  /* 0x00000000002d7806 */ /* 0x000fc400000e0100 */
[----:B------:R-:W-:Y:S02]  /*5630*/  VOTE.ANY R66, PT, P1 ;  /* 0x0000000000427806 */ /* 0x000fe400008e0100 */
[----:B------:R-:W-:Y:S02]  /*5640*/  @!P0 LOP3.LUT R45, RZ, R45, RZ, 0x33, !PT ;  /* 0x0000002dff2d8212 */ /* 0x000fe400078e33ff */
[----:B------:R-:W-:Y:S02]  /*5650*/  @!P1 LOP3.LUT R66, RZ, R66, RZ, 0x33, !PT ;  /* 0x00000042ff429212 */ /* 0x000fe400078e33ff */
[----:B------:R-:W-:Y:S02]  /*5660*/  LOP3.LUT P0, RZ, R26, 0x80, RZ, 0xc0, !PT ;  /* 0x000000801aff7812 */ /* 0x000fe4000780c0ff */
        /* <DEDUP_REMOVED lines=19> */
[----:B------:R-:W2:Y:S01]  /*57a0*/  FLO.U32 R53, R45 ;  /* 0x0000002d00357300 */ /* 0x000ea200000e0000 */
[----:B------:R-:W-:-:S07]  /*57b0*/  LOP3.LUT R14, R14, R45, RZ, 0xc0, !PT ;  /* 0x0000002d0e0e7212 */ /* 0x000fce00078ec0ff */
[----:B0-----:R0:W3:Y:S01]  /*57c0*/  POPC R55, R14 ;  /* 0x0000000e00377309 */ /* 0x0010e20000000000 */
[----:B--2---:R-:W-:Y:S01]  /*57d0*/  ISETP.NE.AND P0, PT, R24, R53, PT ;  /* 0x000000351800720c */ /* 0x004fe20003f05270 */
[----:B------:R-:W-:-:S12]  /*57e0*/  IMAD.MOV.U32 R24, RZ, RZ, RZ ;  /* 0x000000ffff187224 */ /* 0x000fd800078e00ff */
[----:B01-3--:R-:W-:Y:S05]  /*57f0*/  @P0 BRA `(.L_x_66) ;  /* 0x0000000000080947 */ /* 0x00bfea0003800000 */
[----:B------:R-:W-:-:S06]  /*5800*/  IMAD R24, R26, 0x4, R29 ;  /* 0x000000041a187824 */ /* 0x000fcc00078e021d */
[----:B------:R0:W1:Y:S02]  /*5810*/  ATOMS.ADD R24, [R24], R55 ;  /* 0x000000371818738c */ /* 0x0000640000000000 */
.L_x_66:
[----:B------:R-:W-:Y:S05]  /*5820*/  BSYNC.RECONVERGENT B0 ;  /* 0x0000000000007941 */ /* 0x000fea0003800200 */
.L_x_65:
[----:B------:R-:W-:Y:S01]  /*5830*/  BAR.SYNC.DEFER_BLOCKING 0x0 ;  /* 0x0000000000007b1d */ /* 0x000fe20000010000 */
[----:B------:R-:W-:Y:S01]  /*5840*/  IMAD.IADD R26, R40, 0x1, R49 ;  /* 0x00000001281a7824 */ /* 0x000fe200078e0231 */
[----:B------:R-:W-:Y:S01]  /*5850*/  ISETP.NE.AND P0, PT, R50, RZ, PT ;  /* 0x000000ff3200720c */ /* 0x000fe20003f05270 */
[----:B------:R-:W-:Y:S02]  /*5860*/  IMAD.IADD R28, R28, 0x1, R39 ;  /* 0x000000011c1c7824 */ /* 0x000fe400078e0227 */
[----:B------:R-:W-:Y:S01]  /*5870*/  IMAD R40, R44, 0x4, R7 ;  /* 0x000000042c287824 */ /* 0x000fe200078e0207 */
[----:B------:R-:W-:Y:S01]  /*5880*/  BSSY B1, `(.L_x_67) ;  /* 0x000005c000017945 */ /* 0x000fe20003800000 */
[----:B------:R-:W-:Y:S01]  /*5890*/  IMAD.IADD R14, R38, 0x1, R43 ;  /* 0x00000001260e7824 */ /* 0x000fe200078e022b */
[----:B-1----:R-:W1:Y:S01]  /*58a0*/  SHFL.IDX PT, R24, R24, R53, 0x1f ;  /* 0x00001f3518187589 */ /* 0x002e6200000e0000 */
[----:B------:R-:W-:Y:S02]  /*58b0*/  IMAD R39, R46, 0x4, R7 ;  /* 0x000000042e277824 */ /* 0x000fe400078e0207 */
[----:B------:R-:W-:-:S02]  /*58c0*/  IMAD.IADD R60, R37, 0x1, R60 ;  /* 0x00000001253c7824 */ /* 0x000fc400078e023c */
[--C-:B------:R-:W-:Y:S02]  /*58d0*/  IMAD R38, R52, 0x4, R7.reuse ;  /* 0x0000000434267824 */ /* 0x100fe400078e0207 */
[----:B------:R-:W-:Y:S02]  /*58e0*/  IMAD.IADD R32, R33, 0x1, R32 ;  /* 0x0000000121207824 */ /* 0x000fe400078e0220 */
[----:B------:R-:W-:Y:S02]  /*58f0*/  IMAD.IADD R44, R35, 0x1, R36 ;  /* 0x00000001232c7824 */ /* 0x000fe400078e0224 */
[--C-:B------:R-:W-:Y:S02]  /*5900*/  IMAD R37, R56, 0x4, R7.reuse ;  /* 0x0000000438257824 */ /* 0x100fe400078e0207 */
[----:B------:R-:W-:Y:S02]  /*5910*/  IMAD.IADD R30, R31, 0x1, R30 ;  /* 0x000000011f1e7824 */ /* 0x000fe400078e021e */
[--C-:B------:R-:W-:Y:S01]  /*5920*/  IMAD R36, R48, 0x4, R7.reuse ;  /* 0x0000000430247824 */ /* 0x100fe200078e0207 */
[----:B------:R2:W-:Y:S01]  /*5930*/  STS [R40+-0x4], R27 ;  /* 0xfffffc1b28007388 */ /* 0x0005e20000000800 */
[----:B------:R-:W-:-:S02]  /*5940*/  IMAD R35, R58, 0x4, R7 ;  /* 0x000000043a237824 */ /* 0x000fc400078e0207 */
[--C-:B------:R-:W-:Y:S01]  /*5950*/  IMAD R34, R34, 0x4, R7.reuse ;  /* 0x0000000422227824 */ /* 0x100fe200078e0207 */
[----:B------:R-:W-:Y:S01]  /*5960*/  STS [R39+-0x4], R22 ;  /* 0xfffffc1627007388 */ /* 0x000fe20000000800 */
[--C-:B------:R-:W-:Y:S02]  /*5970*/  IMAD R33, R32, 0x4, R7.reuse ;  /* 0x0000000420217824 */ /* 0x100fe400078e0207 */
[----:B------:R-:W-:Y:S01]  /*5980*/  IMAD.IADD R64, R47, 0x1, R64 ;  /* 0x000000012f407824 */ /* 0x000fe200078e0240 */
[----:B------:R-:W-:Y:S01]  /*5990*/  STS [R38+-0x4], R21 ;  /* 0xfffffc1526007388 */ /* 0x000fe20000000800 */
[--C-:B------:R-:W-:Y:S02]  /*59a0*/  IMAD R32, R30, 0x4, R7.reuse ;  /* 0x000000041e207824 */ /* 0x100fe400078e0207 */
[----:B------:R-:W-:Y:S01]  /*59b0*/  IMAD.IADD R62, R51, 0x1, R62 ;  /* 0x00000001333e7824 */ /* 0x000fe200078e023e */
[----:B------:R-:W-:Y:S01]  /*59c0*/  STS [R37+-0x4], R18 ;  /* 0xfffffc1225007388 */ /* 0x000fe20000000800 */
[----:B------:R-:W-:-:S02]  /*59d0*/  IMAD R31, R28, 0x4, R7 ;  /* 0x000000041c1f7824 */ /* 0x000fc400078e0207 */
[--C-:B------:R-:W-:Y:S01]  /*59e0*/  IMAD R30, R14, 0x4, R7.reuse ;  /* 0x000000040e1e7824 */ /* 0x100fe200078e0207 */
[----:B------:R-:W-:Y:S01]  /*59f0*/  STS [R36+-0x4], R23 ;  /* 0xfffffc1724007388 */ /* 0x000fe20000000800 */
[--C-:B------:R-:W-:Y:S02]  /*5a00*/  IMAD R29, R26, 0x4, R7.reuse ;  /* 0x000000041a1d7824 */ /* 0x100fe400078e0207 */
[----:B-1----:R-:W-:Y:S01]  /*5a10*/  IMAD.IADD R24, R55, 0x1, R24 ;  /* 0x0000000137187824 */ /* 0x002fe200078e0218 */
[----:B------:R-:W-:Y:S01]  /*5a20*/  STS [R35+-0x4], R20 ;  /* 0xfffffc1423007388 */ /* 0x000fe20000000800 */
[--C-:B------:R-:W-:Y:S02]  /*5a30*/  IMAD R28, R64, 0x4, R7.reuse ;  /* 0x00000004401c7824 */ /* 0x100fe400078e0207 */
[--C-:B--2---:R-:W-:Y:S01]  /*5a40*/  IMAD R27, R62, 0x4, R7.reuse ;  /* 0x000000043e1b7824 */ /* 0x104fe200078e0207 */
[----:B------:R1:W-:Y:S01]  /*5a50*/  STS [R34+-0x4], R25 ;  /* 0xfffffc1922007388 */ /* 0x0003e20000000800 */
[----:B------:R-:W-:-:S02]  /*5a60*/  IMAD R26, R60, 0x4, R7 ;  /* 0x000000043c1a7824 */ /* 0x000fc400078e0207 */
[--C-:B------:R-:W-:Y:S01]  /*5a70*/  IMAD R24, R24, 0x4, R7.reuse ;  /* 0x0000000418187824 */ /* 0x100fe200078e0207 */
[----:B------:R-:W-:Y:S04]  /*5a80*/  STS [R33+-0x4], R10 ;  /* 0xfffffc0a21007388 */ /* 0x000fe80000000800 */
[----:B------:R-:W-:Y:S01]  /*5a90*/  STS [R32+-0x4], R17 ;  /* 0xfffffc1120007388 */ /* 0x000fe20000000800 */
[----:B-1----:R-:W-:-:S03]  /*5aa0*/  IMAD R25, R44, 0x4, R7 ;  /* 0x000000042c197824 */ /* 0x002fc600078e0207 */
[----:B------:R-:W-:Y:S04]  /*5ab0*/  STS [R31+-0x4], R12 ;  /* 0xfffffc0c1f007388 */ /* 0x000fe80000000800 */
[----:B------:R1:W-:Y:S04]  /*5ac0*/  STS [R30+-0x4], R19 ;  /* 0xfffffc131e007388 */ /* 0x0003e80000000800 */
[----:B------:R2:W-:Y:S04]  /*5ad0*/  STS [R29+-0x4], R16 ;  /* 0xfffffc101d007388 */ /* 0x0005e80000000800 */
[----:B------:R2:W-:Y:S01]  /*5ae0*/  STS [R28+-0x4], R9 ;  /* 0xfffffc091c007388 */ /* 0x0005e20000000800 */
[----:B-1----:R-:W-:-:S03]  /*5af0*/  IMAD R19, R3, 0x8, R7 ;  /* 0x0000000803137824 */ /* 0x002fc600078e0207 */
[----:B------:R2:W-:Y:S04]  /*5b00*/  STS [R27+-0x4], R6 ;  /* 0xfffffc061b007388 */ /* 0x0005e80000000800 */
[----:B------:R2:W-:Y:S04]  /*5b10*/  STS [R26+-0x4], R11 ;  /* 0xfffffc0b1a007388 */ /* 0x0005e80000000800 */
[----:B------:R2:W-:Y:S04]  /*5b20*/  STS [R25+-0x4], R8 ;  /* 0xfffffc0819007388 */ /* 0x0005e80000000800 */
[----:B------:R2:W-:Y:S01]  /*5b30*/  STS [R24+-0x4], R13 ;  /* 0xfffffc0d18007388 */ /* 0x0005e20000000800 */
[----:B------:R-:W-:Y:S05]  /*5b40*/  @P0 BRA `(.L_x_68) ;  /* 0x0000000000bc0947 */ /* 0x000fea0003800000 */
[----:B------:R-:W1:Y:S02]  /*5b50*/  LDCU.64 UR8, c[0x0][0x398] ;  /* 0x00007300ff0877ac */ /* 0x000e640008000a00 */
[----:B-1----:R-:W-:-:S04]  /*5b60*/  LEA R10, P0, R3, UR8, 0x3 ;  /* 0x00000008030a7c11 */ /* 0x002fc8000f8018ff */
[----:B--2---:R-:W-:-:S05]  /*5b70*/  LEA.HI.X R11, R3, UR9, RZ, 0x3, P0 ;  /* 0x00000009030b7c11 */ /* 0x004fca00080f1cff */
[----:B------:R-:W2:Y:S01]  /*5b80*/  LDG.E.64 R8, desc[UR6][R10.64] ;  /* 0x000000060a087981 */ /* 0x000ea2000c1e1b00 */
[----:B------:R-:W-:Y:S02]  /*5b90*/  SHF.R.S32.HI R13, RZ, 0x1f, R15 ;  /* 0x0000001fff0d7819 */ /* 0x000fe4000001140f */
[----:B--2---:R-:W-:-:S05]  /*5ba0*/  IADD3 R8, P0, PT, -R15, R8, RZ ;  /* 0x000000080f087210 */ /* 0x004fca0007f1e1ff */
[----:B------:R-:W-:Y:S01]  /*5bb0*/  IMAD.X R9, R9, 0x1, ~R13, P0 ;  /* 0x0000000109097824 */ /* 0x000fe200000e0e0d */
[----:B------:R-:W-:Y:S01]  /*5bc0*/  ISETP.GE.AND P0, PT, R42, 0x1, PT ;  /* 0x000000012a00780c */ /* 0x000fe20003f06270 */
[----:B------:R-:W-:-:S03]  /*5bd0*/  IMAD.MOV.U32 R13, RZ, RZ, R0 ;  /* 0x000000ffff0d7224 */ /* 0x000fc600078e0000 */
[----:B------:R1:W-:Y:S09]  /*5be0*/  STS.64 [R19+0x6600], R8 ;  /* 0x0066000813007388 */ /* 0x0003f20000000a00 */
[----:B------:R-:W-:Y:S05]  /*5bf0*/  @!P0 BRA `(.L_x_69) ;  /* 0x00000000006c8947 */ /* 0x000fea0003800000 */
[----:B------:R-:W-:Y:S01]  /*5c00*/  BSSY B0, `(.L_x_70) ;  /* 0x0000019000007945 */ /* 0x000fe20003800000 */
[----:B------:R-:W-:Y:S02]  /*5c10*/  IMAD.MOV.U32 R6, RZ, RZ, -0x1 ;  /* 0xffffffffff067424 */ /* 0x000fe400078e00ff */
[----:B------:R-:W-:Y:S02]  /*5c20*/  IMAD.MOV.U32 R10, RZ, RZ, R42 ;  /* 0x000000ffff0a7224 */ /* 0x000fe400078e002a */
[----:B------:R-:W-:-:S07]  /*5c30*/  IMAD.MOV.U32 R13, RZ, RZ, R0 ;  /* 0x000000ffff0d7224 */ /* 0x000fce00078e0000 */
.L_x_74:
[----:B-1----:R-:W1:Y:S01]  /*5c40*/  LDC.64 R8, c[0x0][0x380] ;  /* 0x0000e000ff087b82 */ /* 0x002e620000000a00 */
[----:B------:R-:W-:Y:S01]  /*5c50*/  VIADD R17, R10, 0xffffffff ;  /* 0xffffffff0a117836 */ /* 0x000fe20000000000 */
[----:B------:R-:W-:Y:S03]  /*5c60*/  BSSY B2, `(.L_x_71) ;  /* 0x0000008000027945 */ /* 0x000fe60003800000 */
[----:B------:R-:W-:-:S04]  /*5c70*/  IMAD R11, R17, 0x100, R3 ;  /* 0x00000100110b7824 */ /* 0x000fc800078e0203 */
[----:B-1----:R-:W-:-:S07]  /*5c80*/  IMAD.WIDE R8, R11, 0x4, R8 ;  /* 0x000000040b087825 */ /* 0x002fce00078e0208 */
.L_x_72:
[----:B------:R-:W-:Y:S05]  /*5c90*/  YIELD ;  /* 0x0000000000007946 */ /* 0x000fea0003800000 */
[----:B------:R1:W-:Y:S06]  /*5ca0*/  MEMBAR.SC.CTA ;  /* 0x0000000000007992 */ /* 0x0003ec0000000000 */
[----:B-1----:R-:W2:Y:S02]  /*5cb0*/  LDG.E.STRONG.SYS R11, desc[UR6][R8.64] ;  /* 0x00000006080b7981 */ /* 0x002ea4000c1f5900 */
[----:B--2---:R-:W-:-:S13]  /*5cc0*/  ISETP.NE.AND P0, PT, R11, RZ, PT ;  /* 0x000000ff0b00720c */ /* 0x004fda0003f05270 */
[----:B------:R-:W-:Y:S05]  /*5cd0*/  @!P0 BRA `(.L_x_72) ;  /* 0xfffffffc00ec8947 */ /* 0x000fea000383ffff */
[----:B------:R-:W-:Y:S05]  /*5ce0*/  BSYNC B2 ;  /* 0x0000000000027941 */ /* 0x000fea0003800000 */
.L_x_71:
[----:B------:R-:W-:Y:S01]  /*5cf0*/  BSSY.RECONVERGENT B2, `(.L_x_73) ;  /* 0x0000006000027945 */ /* 0x000fe20003800200 */
[C---:B------:R-:W-:Y:S02]  /*5d00*/  ISETP.GT.AND P0, PT, R11.reuse, -0x1, PT ;  /* 0xffffffff0b00780c */ /* 0x040fe40003f04270 */
[----:B------:R-:W-:Y:S01]  /*5d10*/  LOP3.LUT R8, R11, 0x3fffffff, RZ, 0xc0, !PT ;  /* 0x3fffffff0b087812 */ /* 0x000fe200078ec0ff */
[----:B------:R-:W-:Y:S05]  /*5d20*/  WARPSYNC.EXCLUSIVE R6 ;  /* 0x0000000006007348 */ /* 0x000fea0003a00000 */
[----:B------:R-:W-:-:S05]  /*5d30*/  IMAD.IADD R13, R8, 0x1, R13 ;  /* 0x00000001080d7824 */ /* 0x000fca00078e020d */
[----:B------:R-:W-:-:S07]  /*5d40*/  VOTE.ANY R6, PT, P0 ;  /* 0x0000000000067806 */ /* 0x000fce00000e0100 */
[----:B------:R-:W-:Y:S05]  /*5d50*/  BSYNC.RECONVERGENT B2 ;  /* 0x0000000000027941 */ /* 0x000fea0003800200 */
.L_x_73:
[----:B------:R-:W-:Y:S01]  /*5d60*/  ISETP.GT.U32.AND P1, PT, R10, 0x1, PT ;  /* 0x000000010a00780c */ /* 0x000fe20003f24070 */
[----:B------:R-:W-:-:S12]  /*5d70*/  IMAD.MOV.U32 R10, RZ, RZ, R17 ;  /* 0x000000ffff0a7224 */ /* 0x000fd800078e0011 */
[----:B------:R-:W-:Y:S05]  /*5d80*/  @P0 BRA P1, `(.L_x_74) ;  /* 0xfffffffc00ac0947 */ /* 0x000fea000083ffff */
[----:B------:R-:W-:Y:S05]  /*5d90*/  BSYNC B0 ;  /* 0x0000000000007941 */ /* 0x000fea0003800000 */
.L_x_70:
[----:B------:R2:W3:Y:S02]  /*5da0*/  LDS.64 R8, [R19+0x6600] ;  /* 0x0066000013087984 */ /* 0x0004e40000000a00 */
.L_x_69:
[----:B------:R-:W4:Y:S01]  /*5db0*/  LDC.64 R10, c[0x0][0x380] ;  /* 0x0000e000ff0a7b82 */ /* 0x000f220000000a00 */
[C---:B------:R-:W-:Y:S01]  /*5dc0*/  IMAD.IADD R17, R13.reuse, 0x1, -R0 ;  /* 0x000000010d117824 */ /* 0x040fe200078e0a00 */
[----:B------:R-:W-:Y:S01]  /*5dd0*/  LOP3.LUT R13, R13, 0x80000000, RZ, 0xfc, !PT ;  /* 0x800000000d0d7812 */ /* 0x000fe200078efcff */
[----:B------:R-:W-:-:S03]  /*5de0*/  IMAD R21, R42, 0x100, R3 ;  /* 0x000001002a157824 */ /* 0x000fc600078e0203 */
[----:B-1-3--:R-:W-:-:S04]  /*5df0*/  IADD3 R8, P0, PT, R17, R8, RZ ;  /* 0x0000000811087210 */ /* 0x00afc80007f1e0ff */
[----:B------:R-:W-:-:S05]  /*5e00*/  LEA.HI.X.SX32 R9, R17, R9, 0x1, P0 ;  /* 0x0000000911097211 */ /* 0x000fca00000f0eff */
[----:B------:R1:W-:Y:S01]  /*5e10*/  STS.64 [R19+0x6600], R8 ;  /* 0x0066000813007388 */ /* 0x0003e20000000a00 */
[----:B----4-:R-:W-:-:S05]  /*5e20*/  IMAD.WIDE R10, R21, 0x4, R10 ;  /* 0x00000004150a7825 */ /* 0x010fca00078e020a */
[----:B------:R1:W-:Y:S02]  /*5e30*/  STG.E.STRONG.SYS desc[UR6][R10.64], R13 ;  /* 0x0000000d0a007986 */ /* 0x0003e4000c115906 */
.L_x_68:
[----:B------:R-:W-:Y:S05]  /*5e40*/  BSYNC B1 ;  /* 0x0000000000017941 */ /* 0x000fea0003800000 */
.L_x_67:
[----:B------:R-:W3:Y:S01]  /*5e50*/  LDC R23, c[0x0][0x3c0] ;  /* 0x0000f000ff177b82 */ /* 0x000ee20000000800 */
[----:B--2---:R-:W-:-:S07]  /*5e60*/  VIADD R6, R54, 0x1980 ;  /* 0x0000198036067836 */ /* 0x004fce0000000000 */
[----:B-1----:R-:W1:Y:S01]  /*5e70*/  LDC.64 R10, c[0x0][0x390] ;  /* 0x0000e400ff0a7b82 */ /* 0x002e620000000a00 */
[----:B---3--:R-:W-:Y:S02]  /*5e80*/  ISETP.GE.AND P0, PT, R6, R23, PT ;  /* 0x000000170600720c */ /* 0x008fe40003f06270 */
[----:B-1----:R-:W-:-:S04]  /*5e90*/  ISETP.EQ.U32.AND P1, PT, R10, RZ, PT ;  /* 0x000000ff0a00720c */ /* 0x002fc80003f22070 */
[----:B------:R-:W-:-:S04]  /*5ea0*/  ISETP.EQ.OR.EX P0, PT, R11, RZ, !P0, P1 ;  /* 0x000000ff0b00720c */ /* 0x000fc80004702710 */
[----:B------:R-:W-:-:S13]  /*5eb0*/  ISETP.GT.U32.OR P0, PT, R3, 0xff, P0 ;  /* 0x000000ff0300780c */ /* 0x000fda0000704470 */
[----:B------:R-:W-:Y:S05]  /*5ec0*/  @P0 BRA `(.L_x_75) ;  /* 0x0000000000200947 */ /* 0x000fea0003800000 */
[----:B------:R-:W1:Y:S01]  /*5ed0*/  LDS.64 R8, [R19+0x6600] ;  /* 0x0066000013087984 */ /* 0x000e620000000a00 */
[C---:B------:R-:W-:Y:S02]  /*5ee0*/  LEA R10, P2, R3.reuse, R10, 0x3 ;  /* 0x0000000a030a7211 */ /* 0x040fe400078418ff */
[--C-:B------:R-:W-:Y:S02]  /*5ef0*/  SHF.R.S32.HI R13, RZ, 0x1f, R0.reuse ;  /* 0x0000001fff0d7819 */ /* 0x100fe40000011400 */
[----:B------:R-:W-:Y:S02]  /*5f00*/  LEA.HI.X R11, R3, R11, RZ, 0x3, P2 ;  /* 0x0000000b030b7211 */ /* 0x000fe400010f1cff */
[----:B-1----:R-:W-:Y:S02]  /*5f10*/  IADD3 R8, P0, P1, R8, R15, R0 ;  /* 0x0000000f08087210 */ /* 0x002fe4000791e000 */
[----:B------:R-:W-:-:S04]  /*5f20*/  SHF.R.S32.HI R15, RZ, 0x1f, R15 ;  /* 0x0000001fff0f7819 */ /* 0x000fc8000001140f */
[----:B------:R-:W-:-:S05]  /*5f30*/  IADD3.X R9, PT, PT, R9, R15, R13, P0, P1 ;  /* 0x0000000f09097210 */ /* 0x000fca00007e240d */
[----:B------:R1:W-:Y:S02]  /*5f40*/  STG.E.64 desc[UR6][R10.64], R8 ;  /* 0x000000080a007986 */ /* 0x0003e4000c101b06 */
.L_x_75:
[----:B------:R-:W-:Y:S01]  /*5f50*/  ISETP.GT.AND P0, PT, R6, R23, PT ;  /* 0x000000170600720c */ /* 0x000fe20003f04270 */
[----:B------:R-:W-:Y:S05]  /*5f60*/  WARPSYNC.ALL ;  /* 0x0000000000007948 */ /* 0x000fea0003800000 */
[----:B------:R-:W-:Y:S01]  /*5f70*/  BAR.SYNC.DEFER_BLOCKING 0x0 ;  /* 0x0000000000007b1d */ /* 0x000fe20000010000 */
[----:B------:R-:W-:-:S06]  /*5f80*/  IMAD R22, R3, 0x4, R7 ;  /* 0x0000000403167824 */ /* 0x000fcc00078e0207 */
[----:B------:R-:W-:Y:S05]  /*5f90*/  @P0 BRA `(.L_x_76) ;  /* 0x0000000c003c0947 */ /* 0x000fea0003800000 */
[----:B------:R-:W2:Y:S01]  /*5fa0*/  LDS R0, [R22] ;  /* 0x0000000016007984 */ /* 0x000ea20000000800 */
[----:B------:R-:W2:Y:S01]  /*5fb0*/  LDCU UR5, c[0x0][0x3c4] ;  /* 0x00007880ff0577ac */ /* 0x000ea20008000800 */
[----:B------:R-:W3:Y:S01]  /*5fc0*/  LDCU.64 UR8, c[0x0][0x3a0] ;  /* 0x00007400ff0877ac */ /* 0x000ee20008000a00 */
[----:B--2---:R-:W-:Y:S02]  /*5fd0*/  SHF.R.U32.HI R6, RZ, UR5, R0 ;  /* 0x00000005ff067c19 */ /* 0x004fe40008011600 */
[----:B------:R-:W-:Y:S02]  /*5fe0*/  LOP3.LUT R15, R0, 0x80000000, RZ, 0x3c, !PT ;  /* 0x80000000000f7812 */ /* 0x000fe400078e3cff */
[----:B------:R-:W-:-:S05]  /*5ff0*/  LOP3.LUT R6, R6, UR4, RZ, 0x30, !PT ;  /* 0x0000000406067c12 */ /* 0x000fca000f8e30ff */
[----:B-1----:R-:W-:-:S06]  /*6000*/  IMAD R8, R6, 0x8, R7 ;  /* 0x0000000806087824 */ /* 0x002fcc00078e0207 */
[----:B------:R-:W1:Y:S02]  /*6010*/  LDS.64 R8, [R8+0x6600] ;  /* 0x0066000008087984 */ /* 0x000e640000000a00 */
[----:B-1----:R-:W-:-:S05]  /*6020*/  IADD3 R6, P1, PT, R8, R3, RZ ;  /* 0x0000000308067210 */ /* 0x002fca0007f3e0ff */
[----:B------:R-:W-:Y:S01]  /*6030*/  IMAD.X R9, RZ, RZ, R9, P1 ;  /* 0x000000ffff097224 */ /* 0x000fe200008e0609 */
[----:B---3--:R-:W-:-:S04]  /*6040*/  LEA R10, P1, R6, UR8, 0x2 ;  /* 0x00000008060a7c11 */ /* 0x008fc8000f8210ff */
[----:B------:R-:W-:-:S05]  /*6050*/  LEA.HI.X R11, R6, UR9, R9, 0x2, P1 ;  /* 0x00000009060b7c11 */ /* 0x000fca00088f1409 */
[----:B------:R-:W-:Y:S01]  /*6060*/  STG.E desc[UR6][R10.64], R15 ;  /* 0x0000000f0a007986 */ /* 0x000fe2000c101906 */
[----:B------:R-:W-:-:S03]  /*6070*/  NOP ;  /* 0x0000000000007918 */ /* 0x000fc60000000000 */
[----:B------:R-:W1:Y:S02]  /*6080*/  LDS R0, [R22+0x600] ;  /* 0x0006000016007984 */ /* 0x000e640000000800 */
[----:B-1----:R-:W-:Y:S02]  /*6090*/  SHF.R.U32.HI R6, RZ, UR5, R0 ;  /* 0x00000005ff067c19 */ /* 0x002fe40008011600 */
[----:B------:R-:W-:Y:S02]  /*60a0*/  LOP3.LUT R15, R0, 0x80000000, RZ, 0x3c, !PT ;  /* 0x80000000000f7812 */ /* 0x000fe400078e3cff */
[----:B------:R-:W-:-:S05]  /*60b0*/  LOP3.LUT R6, R6, UR4, RZ, 0x30, !PT ;  /* 0x0000000406067c12 */ /* 0x000fca000f8e30ff */
[----:B------:R-:W-:-:S06]  /*60c0*/  IMAD R8, R6, 0x8, R7 ;  /* 0x0000000806087824 */ /* 0x000fcc00078e0207 */
[----:B------:R-:W1:Y:S02]  /*60d0*/  LDS.64 R8, [R8+0x6600] ;  /* 0x0066000008087984 */ /* 0x000e640000000a00 */
[----:B-1----:R-:W-:-:S05]  /*60e0*/  IADD3 R6, P1, PT, R8, R3, RZ ;  /* 0x0000000308067210 */ /* 0x002fca0007f3e0ff */
[----:B------:R-:W-:Y:S01]  /*60f0*/  IMAD.X R9, RZ, RZ, R9, P1 ;  /* 0x000000ffff097224 */ /* 0x000fe200008e0609 */
[----:B------:R-:W-:-:S04]  /*6100*/  LEA R12, P1, R6, UR8, 0x2 ;  /* 0x00000008060c7c11 */ /* 0x000fc8000f8210ff */
        /* <DEDUP_REMOVED lines=163> */
[----:B------:R-:W-:-:S05]  /*6b40*/  IMAD R12, R6, 0x8, R7 ;  /* 0x00000008060c7824 */ /* 0x000fca00078e0207 */
        /* <DEDUP_REMOVED lines=17> */
[----:B------:R1:W-:Y:S01]  /*6c60*/  STG.E desc[UR6][R6.64+0x6000], R9 ;  /* 0x0060000906007986 */ /* 0x0003e2000c101906 */
[----:B------:R-:W-:Y:S01]  /*6c70*/  NOP ;  /* 0x0000000000007918 */ /* 0x000fe20000000000 */
[----:B------:R-:W-:Y:S05]  /*6c80*/  BRA `(.L_x_77) ;  /* 0x00000014000c7947 */ /* 0x000fea0003800000 */
.L_x_76:
[----:B-1----:R-:W-:Y:S01]  /*6c90*/  IMAD R9, R42, -0x1980, R23 ;  /* 0xffffe6802a097824 */ /* 0x002fe200078e0217 */
[----:B------:R-:W-:Y:S01]  /*6ca0*/  BSSY.RECONVERGENT B0, `(.L_x_78) ;  /* 0x000001b000007945 */ /* 0x000fe20003800200 */
[C---:B------:R-:W-:Y:S02]  /*6cb0*/  VIADD R0, R3.reuse, 0x180 ;  /* 0x0000018003007836 */ /* 0x040fe40000000000 */
[C---:B------:R-:W-:Y:S01]  /*6cc0*/  VIADD R6, R3.reuse, 0x300 ;  /* 0x0000030003067836 */ /* 0x040fe20000000000 */
[CC--:B------:R-:W-:Y:S01]  /*6cd0*/  ISETP.GE.AND P1, PT, R3.reuse, R9.reuse, PT ;  /* 0x000000090300720c */ /* 0x0c0fe20003f26270 */
[C---:B------:R-:W-:Y:S01]  /*6ce0*/  VIADD R8, R3.reuse, 0x480 ;  /* 0x0000048003087836 */ /* 0x040fe20000000000 */
[-C--:B------:R-:W-:Y:S01]  /*6cf0*/  ISETP.GE.AND P2, PT, R0, R9.reuse, PT ;  /* 0x000000090000720c */ /* 0x080fe20003f46270 */
[C---:B------:R-:W-:Y:S01]  /*6d00*/  VIADD R0, R3.reuse, 0x600 ;  /* 0x0000060003007836 */ /* 0x040fe20000000000 */
[-C--:B------:R-:W-:Y:S01]  /*6d10*/  ISETP.GE.AND P3, PT, R6, R9.reuse, PT ;  /* 0x000000090600720c */ /* 0x080fe20003f66270 */
[C---:B------:R-:W-:Y:S01]  /*6d20*/  VIADD R6, R3.reuse, 0x780 ;  /* 0x0000078003067836 */ /* 0x040fe20000000000 */
[-C--:B------:R-:W-:Y:S01]  /*6d30*/  ISETP.GE.AND P4, PT, R8, R9.reuse, PT ;  /* 0x000000090800720c */ /* 0x080fe20003f86270 */
[----:B------:R-:W-:Y:S01]  /*6d40*/  VIADD R8, R3, 0x900 ;  /* 0x0000090003087836 */ /* 0x000fe20000000000 */
[----:B------:R-:W-:-:S02]  /*6d50*/  ISETP.GE.AND P5, PT, R0, R9, PT ;  /* 0x000000090000720c */ /* 0x000fc40003fa6270 */
[----:B------:R-:W-:-:S03]  /*6d60*/  ISETP.GE.AND P6, PT, R6, R9, PT ;  /* 0x000000090600720c */ /* 0x000fc60003fc6270 */
[----:B------:R-:W-:Y:S10]  /*6d70*/  @P1 BRA `(.L_x_79) ;  /* 0x0000000000341947 */ /* 0x000ff40003800000 */
[----:B------:R-:W1:Y:S01]  /*6d80*/  LDS R0, [R22] ;  /* 0x0000000016007984 */ /* 0x000e620000000800 */
[----:B------:R-:W1:Y:S01]  /*6d90*/  LDCU UR5, c[0x0][0x3c4] ;  /* 0x00007880ff0577ac */ /* 0x000e620008000800 */
[----:B------:R-:W2:Y:S01]  /*6da0*/  LDCU.64 UR8, c[0x0][0x3a0] ;  /* 0x00007400ff0877ac */ /* 0x000ea20008000a00 */
[----:B-1----:R-:W-:Y:S02]  /*6db0*/  SHF.R.U32.HI R6, RZ, UR5, R0 ;  /* 0x00000005ff067c19 */ /* 0x002fe40008011600 */
[----:B------:R-:W-:Y:S02]  /*6dc0*/  LOP3.LUT R13, R0, 0x80000000, RZ, 0x3c, !PT ;  /* 0x80000000000d7812 */ /* 0x000fe400078e3cff */
[----:B------:R-:W-:-:S05]  /*6dd0*/  LOP3.LUT R6, R6, UR4, RZ, 0x30, !PT ;  /* 0x0000000406067c12 */ /* 0x000fca000f8e30ff */
[----:B------:R-:W-:-:S05]  /*6de0*/  IMAD R6, R6, 0x8, R7 ;  /* 0x0000000806067824 */ /* 0x000fca00078e0207 */
[----:B------:R-:W1:Y:S02]  /*6df0*/  LDS.64 R10, [R6+0x6600] ;  /* 0x00660000060a7984 */ /* 0x000e640000000a00 */
[----:B-1----:R-:W-:-:S05]  /*6e00*/  IADD3 R12, P1, PT, R10, R3, RZ ;  /* 0x000000030a0c7210 */ /* 0x002fca0007f3e0ff */
[----:B------:R-:W-:Y:S01]  /*6e10*/  IMAD.X R11, RZ, RZ, R11, P1 ;  /* 0x000000ffff0b7224 */ /* 0x000fe200008e060b */
[----:B--2---:R-:W-:-:S04]  /*6e20*/  LEA R10, P1, R12, UR8, 0x2 ;  /* 0x000000080c0a7c11 */ /* 0x004fc8000f8210ff */
[----:B------:R-:W-:-:S05]  /*6e30*/  LEA.HI.X R11, R12, UR9, R11, 0x2, P1 ;  /* 0x000000090c0b7c11 */ /* 0x000fca00088f140b */
[----:B------:R1:W-:Y:S04]  /*6e40*/  STG.E desc[UR6][R10.64], R13 ;  /* 0x0000000d0a007986 */ /* 0x0003e8000c101906 */
.L_x_79:
[----:B------:R-:W-:Y:S05]  /*6e50*/  BSYNC.RECONVERGENT B0 ;  /* 0x0000000000007941 */ /* 0x000fea0003800200 */
.L_x_78:
[----:B------:R-:W-:Y:S01]  /*6e60*/  NOP ;  /* 0x0000000000007918 */ /* 0x000fe20000000000 */
[----:B------:R-:W-:Y:S01]  /*6e70*/  BSSY.RECONVERGENT B0, `(.L_x_80) ;  /* 0x0000011000007945 */ /* 0x000fe20003800200 */
[----:B------:R-:W-:Y:S01]  /*6e80*/  ISETP.GE.AND P1, PT, R8, R9, PT ;  /* 0x000000090800720c */ /* 0x000fe20003f26270 */
[----:B------:R-:W-:Y:S02]  /*6e90*/  VIADD R8, R3, 0xa80 ;  /* 0x00000a8003087836 */ /* 0x000fe40000000000 */
[----:B------:R-:W-:Y:S10]  /*6ea0*/  @P2 BRA `(.L_x_81) ;  /* 0x0000000000342947 */ /* 0x000ff40003800000 */
[----:B------:R-:W2:Y:S01]  /*6eb0*/  LDS R0, [R22+0x600] ;  /* 0x0006000016007984 */ /* 0x000ea20000000800 */
[----:B------:R-:W2:Y:S01]  /*6ec0*/  LDCU UR5, c[0x0][0x3c4] ;  /* 0x00007880ff0577ac */ /* 0x000ea20008000800 */
[----:B------:R-:W3:Y:S01]  /*6ed0*/  LDCU.64 UR8, c[0x0][0x3a0] ;  /* 0x00007400ff0877ac */ /* 0x000ee20008000a00 */
[----:B--2---:R-:W-:Y:S02]  /*6ee0*/  SHF.R.U32.HI R6, RZ, UR5, R0 ;  /* 0x00000005ff067c19 */ /* 0x004fe40008011600 */
[----:B-1----:R-:W-:Y:S02]  /*6ef0*/  LOP3.LUT R13, R0, 0x80000000, RZ, 0x3c, !PT ;  /* 0x80000000000d7812 */ /* 0x002fe400078e3cff */
[----:B------:R-:W-:-:S05]  /*6f00*/  LOP3.LUT R6, R6, UR4, RZ, 0x30, !PT ;  /* 0x0000000406067c12 */ /* 0x000fca000f8e30ff */
[----:B------:R-:W-:-:S05]  /*6f10*/  IMAD R6, R6, 0x8, R7 ;  /* 0x0000000806067824 */ /* 0x000fca00078e0207 */
[----:B------:R-:W1:Y:S02]  /*6f20*/  LDS.64 R10, [R6+0x6600] ;  /* 0x00660000060a7984 */ /* 0x000e640000000a00 */
[----:B-1----:R-:W-:-:S05]  /*6f30*/  IADD3 R12, P2, PT, R10, R3, RZ ;  /* 0x000000030a0c7210 */ /* 0x002fca0007f5e0ff */
[----:B------:R-:W-:Y:S01]  /*6f40*/  IMAD.X R11, RZ, RZ, R11, P2 ;  /* 0x000000ffff0b7224 */ /* 0x000fe200010e060b */
[----:B---3--:R-:W-:-:S04]  /*6f50*/  LEA R10, P2, R12, UR8, 0x2 ;  /* 0x000000080c0a7c11 */ /* 0x008fc8000f8410ff */
[----:B------:R-:W-:-:S05]  /*6f60*/  LEA.HI.X R11, R12, UR9, R11, 0x2, P2 ;  /* 0x000000090c0b7c11 */ /* 0x000fca00090f140b */
[----:B------:R2:W-:Y:S04]  /*6f70*/  STG.E desc[UR6][R10.64+0x600], R13 ;  /* 0x0006000d0a007986 */ /* 0x0005e8000c101906 */
.L_x_81:
[----:B------:R-:W-:Y:S05]  /*6f80*/  BSYNC.RECONVERGENT B0 ;  /* 0x0000000000007941 */ /* 0x000fea0003800200 */
.L_x_80:
[----:B------:R-:W-:Y:S01]  /*6f90*/  NOP ;  /* 0x0000000000007918 */ /* 0x000fe20000000000 */
[----:B------:R-:W-:Y:S01]  /*6fa0*/  BSSY.RECONVERGENT B0, `(.L_x_82) ;  /* 0x0000011000007945 */ /* 0x000fe20003800200 */
[----:B------:R-:W-:Y:S02]  /*6fb0*/  ISETP.GE.AND P2, PT, R8, R9, PT ;  /* 0x000000090800720c */ /* 0x000fe40003f46270 */
[----:B------:R-:W-:Y:S01]  /*6fc0*/  LOP3.LUT R8, R3, 0xc00, RZ, 0xfc, !PT ;  /* 0x00000c0003087812 */ /* 0x000fe200078efcff */
[----:B------:R-:W-:Y:S10]  /*6fd0*/  @P3 BRA `(.L_x_83) ;  /* 0x0000000000343947 */ /* 0x000ff40003800000 */
[----:B------:R-:W3:Y:S01]  /*6fe0*/  LDS R0, [R22+0xc00] ;  /* 0x000c000016007984 */ /* 0x000ee20000000800 */
[----:B------:R-:W3:Y:S01]  /*6ff0*/  LDCU UR5, c[0x0][0x3c4] ;  /* 0x00007880ff0577ac */ /* 0x000ee20008000800 */
[----:B------:R-:W4:Y:S01]  /*7000*/  LDCU.64 UR8, c[0x0][0x3a0] ;  /* 0x00007400ff0877ac */ /* 0x000f220008000a00 */
[----:B---3--:R-:W-:Y:S02]  /*7010*/  SHF.R.U32.HI R6, RZ, UR5, R0 ;  /* 0x00000005ff067c19 */ /* 0x008fe40008011600 */
[----:B-12---:R-:W-:Y:S02]  /*7020*/  LOP3.LUT R13, R0, 0x80000000, RZ, 0x3c, !PT ;  /* 0x80000000000d7812 */ /* 0x006fe400078e3cff */
[----:B------:R-:W-:-:S05]  /*7030*/  LOP3.LUT R6, R6, UR4, RZ, 0x30, !PT ;  /* 0x0000000406067c12 */ /* 0x000fca000f8e30ff */
[----:B------:R-:W-:-:S05]  /*7040*/  IMAD R6, R6, 0x8, R7 ;  /* 0x0000000806067824 */ /* 0x000fca00078e0207 */
[----:B------:R-:W1:Y:S02]  /*7050*/  LDS.64 R10, [R6+0x6600] ;  /* 0x00660000060a7984 */ /* 0x000e640000000a00 */
[----:B-1----:R-:W-:-:S05]  /*7060*/  IADD3 R12, P3, PT, R10, R3, RZ ;  /* 0x000000030a0c7210 */ /* 0x002fca0007f7e0ff */
[----:B------:R-:W-:Y:S01]  /*7070*/  IMAD.X R11, RZ, RZ, R11, P3 ;  /* 0x000000ffff0b7224 */ /* 0x000fe200018e060b */
[----:B----4-:R-:W-:-:S04]  /*7080*/  LEA R10, P3, R12, UR8, 0x2 ;  /* 0x000000080c0a7c11 */ /* 0x010fc8000f8610ff */
[----:B------:R-:W-:-:S05]  /*7090*/  LEA.HI.X R11, R12, UR9, R11, 0x2, P3 ;  /* 0x000000090c0b7c11 */ /* 0x000fca00098f140b */
[----:B------:R3:W-:Y:S04]  /*70a0*/  STG.E desc[UR6][R10.64+0xc00], R13 ;  /* 0x000c000d0a007986 */ /* 0x0007e8000c101906 */
.L_x_83:
[----:B------:R-:W-:Y:S05]  /*70b0*/  BSYNC.RECONVERGENT B0 ;  /* 0x0000000000007941 */ /* 0x000fea0003800200 */
.L_x_82:
[----:B------:R-:W-:Y:S01]  /*70c0*/  NOP ;  /* 0x0000000000007918 */ /* 0x000fe20000000000 */
[----:B------:R-:W-:Y:S01]  /*70d0*/  BSSY.RECONVERGENT B0, `(.L_x_84) ;  /* 0x0000011000007945 */ /* 0x000fe20003800200 */
[----:B------:R-:W-:Y:S01]  /*70e0*/  ISETP.GE.AND P3, PT, R8, R9, PT ;  /* 0x000000090800720c */ /* 0x000fe20003f66270 */
[----:B------:R-:W-:Y:S02]  /*70f0*/  VIADD R8, R3, 0xd80 ;  /* 0x00000d8003087836 */ /* 0x000fe40000000000 */
[----:B------:R-:W-:Y:S10]  /*7100*/  @P4 BRA `(.L_x_85) ;  /* 0x0000000000344947 */ /* 0x000ff40003800000 */
[----:B------:R-:W4:Y:S01]  /*7110*/  LDS R0, [R22+0x1200] ;  /* 0x0012000016007984 */ /* 0x000f220000000800 */
[----:B------:R-:W4:Y:S01]  /*7120*/  LDCU UR5, c[0x0][0x3c4] ;  /* 0x00007880ff0577ac */ /* 0x000f220008000800 */
[----:B------:R-:W5:Y:S01]  /*7130*/  LDCU.64 UR8, c[0x0][0x3a0] ;  /* 0x00007400ff0877ac */ /* 0x000f620008000a00 */
[----:B----4-:R-:W-:Y:S02]  /*7140*/  SHF.R.U32.HI R6, RZ, UR5, R0 ;  /* 0x00000005ff067c19 */ /* 0x010fe40008011600 */
[----:B-123--:R-:W-:Y:S02]  /*7150*/  LOP3.LUT R13, R0, 0x80000000, RZ, 0x3c, !PT ;  /* 0x80000000000d7812 */ /* 0x00efe400078e3cff */
[----:B------:R-:W-:-:S05]  /*7160*/  LOP3.LUT R6, R6, UR4, RZ, 0x30, !PT ;  /* 0x0000000406067c12 */ /* 0x000fca000f8e30ff */
[----:B------:R-:W-:-:S05]  /*7170*/  IMAD R6, R6, 0x8, R7 ;  /* 0x0000000806067824 */ /* 0x000fca00078e0207 */
[----:B------:R-:W1:Y:S02]  /*7180*/  LDS.64 R10, [R6+0x6600] ;  /* 0x00660000060a7984 */ /* 0x000e640000000a00 */
[----:B-1----:R-:W-:-:S05]  /*7190*/  IADD3 R12, P4, PT, R10, R3, RZ ;  /* 0x000000030a0c7210 */ /* 0x002fca0007f9e0ff */
[----:B------:R-:W-:Y:S01]  /*71a0*/  IMAD.X R11, RZ, RZ, R11, P4 ;  /* 0x000000ffff0b7224 */ /* 0x000fe200020e060b */
[----:B-----5:R-:W-:-:S04]  /*71b0*/  LEA R10, P4, R12, UR8, 0x2 ;  /* 0x000000080c0a7c11 */ /* 0x020fc8000f8810ff */
[----:B------:R-:W-:-:S05]  /*71c0*/  LEA.HI.X R11, R12, UR9, R11, 0x2, P4 ;  /* 0x000000090c0b7c11 */ /* 0x000fca000a0f140b */
[----:B------:R4:W-:Y:S04]  /*71d0*/  STG.E desc[UR6][R10.64+0x1200], R13 ;  /* 0x0012000d0a007986 */ /* 0x0009e8000c101906 */
.L_x_85:
[----:B------:R-:W-:Y:S05]  /*71e0*/  BSYNC.RECONVERGENT B0 ;  /* 0x0000000000007941 */ /* 0x000fea0003800200 */
.L_x_84:
[----:B------:R-:W-:Y:S01]  /*71f0*/  NOP ;  /* 0x0000000000007918 */ /* 0x000fe20000000000 */
[----:B------:R-:W-:Y:S01]  /*7200*/  BSSY.RECONVERGENT B0, `(.L_x_86) ;  /* 0x0000011000007945 */ /* 0x000fe20003800200 */
[----:B------:R-:W-:Y:S01]  /*7210*/  ISETP.GE.AND P4, PT, R8, R9, PT ;  /* 0x000000090800720c */ /* 0x000fe20003f86270 */
[----:B------:R-:W-:Y:S02]  /*7220*/  VIADD R8, R3, 0xf00 ;  /* 0x00000f0003087836 */ /* 0x000fe40000000000 */
[----:B------:R-:W-:Y:S10]  /*7230*/  @P5 BRA `(.L_x_87) ;  /* 0x0000000000345947 */ /* 0x000ff40003800000 */
[----:B------:R-:W5:Y:S01]  /*7240*/  LDS R0, [R22+0x1800] ;  /* 0x0018000016007984 */ /* 0x000f620000000800 */
[----:B------:R-:W5:Y:S01]  /*7250*/  LDCU UR5, c[0x0][0x3c4] ;  /* 0x00007880ff0577ac */ /* 0x000f620008000800 */
[----:B------:R-:W0:Y:S01]  /*7260*/  LDCU.64 UR8, c[0x0][0x3a0] ;  /* 0x00007400ff0877ac */ /* 0x000e220008000a00 */
[----:B-----5:R-:W-:Y:S02]  /*7270*/  SHF.R.U32.HI R6, RZ, UR5, R0 ;  /* 0x00000005ff067c19 */ /* 0x020fe40008011600 */
[----:B-1234-:R-:W-:Y:S02]  /*7280*/  LOP3.LUT R13, R0, 0x80000000, RZ, 0x3c, !PT ;  /* 0x80000000000d7812 */ /* 0x01efe400078e3cff */
[----:B------:R-:W-:-:S05]  /*7290*/  LOP3.LUT R6, R6, UR4, RZ, 0x30, !PT ;  /* 0x0000000406067c12 */ /* 0x000fca000f8e30ff */
[----:B------:R-:W-:-:S05]  /*72a0*/  IMAD R6, R6, 0x8, R7 ;  /* 0x0000000806067824 */ /* 0x000fca00078e0207 */
[----:B------:R-:W1:Y:S02]  /*72b0*/  LDS.64 R10, [R6+0x6600] ;  /* 0x00660000060a7984 */ /* 0x000e640000000a00 */
[----:B-1----:R-:W-:-:S05]  /*72c0*/  IADD3 R12, P5, PT, R10, R3, RZ ;  /* 0x000000030a0c7210 */ /* 0x002fca0007fbe0ff */
[----:B------:R-:W-:Y:S01]  /*72d0*/  IMAD.X R11, RZ, RZ, R11, P5 ;  /* 0x000000ffff0b7224 */ /* 0x000fe200028e060b */
[----:B0-----:R-:W-:-:S04]  /*72e0*/  LEA R10, P5, R12, UR8, 0x2 ;  /* 0x000000080c0a7c11 */ /* 0x001fc8000f8a10ff */
[----:B------:R-:W-:-:S05]  /*72f0*/  LEA.HI.X R11, R12, UR9, R11, 0x2, P5 ;  /* 0x000000090c0b7c11 */ /* 0x000fca000a8f140b */
[----:B------:R0:W-:Y:S04]  /*7300*/  STG.E desc[UR6][R10.64+0x1800], R13 ;  /* 0x0018000d0a007986 */ /* 0x0001e8000c101906 */
.L_x_87:
[----:B------:R-:W-:Y:S05]  /*7310*/  BSYNC.RECONVERGENT B0 ;  /* 0x0000000000007941 */ /* 0x000fea0003800200 */
.L_x_86:
        /* <DEDUP_REMOVED lines=9> */
[----:B01234-:R-:W-:Y:S02]  /*73b0*/  LOP3.LUT R13, R0, 0x80000000, RZ, 0x3c, !PT ;  /* 0x80000000000d7812 */ /* 0x01ffe400078e3cff */
[----:B------:R-:W-:-:S05]  /*73c0*/  LOP3.LUT R6, R6, UR4, RZ, 0x30, !PT ;  /* 0x0000000406067c12 */ /* 0x000fca000f8e30ff */
[----:B------:R-:W-:-:S05]  /*73d0*/  IMAD R6, R6, 0x8, R7 ;  /* 0x0000000806067824 */ /* 0x000fca00078e0207 */
[----:B------:R-:W0:Y:S02]  /*73e0*/  LDS.64 R10, [R6+0x6600] ;  /* 0x00660000060a7984 */ /* 0x000e240000000a00 */
[----:B0-----:R-:W-:-:S05]  /*73f0*/  IADD3 R12, P6, PT, R10, R3, RZ ;  /* 0x000000030a0c7210 */ /* 0x001fca0007fde0ff */
[----:B------:R-:W-:Y:S01]  /*7400*/  IMAD.X R11, RZ, RZ, R11, P6 ;  /* 0x000000ffff0b7224 */ /* 0x000fe200030e060b */
[----:B------:R-:W-:-:S04]  /*7410*/  LEA R10, P6, R12, UR8, 0x2 ;  /* 0x000000080c0a7c11 */ /* 0x000fc8000f8c10ff */
[----:B------:R-:W-:-:S05]  /*7420*/  LEA.HI.X R11, R12, UR9, R11, 0x2, P6 ;  /* 0x000000090c0b7c11 */ /* 0x000fca000b0f140b */
[----:B------:R0:W-:Y:S04]  /*7430*/  STG.E desc[UR6][R10.64+0x1e00], R13 ;  /* 0x001e000d0a007986 */ /* 0x0001e8000c101906 */
.L_x_89:
[----:B------:R-:W-:Y:S05]  /*7440*/  BSYNC.RECONVERGENT B0 ;  /* 0x0000000000007941 */ /* 0x000fea0003800200 */
.L_x_88:
        /* <DEDUP_REMOVED lines=18> */
.L_x_91:
[----:B------:R-:W-:Y:S05]  /*7570*/  BSYNC.RECONVERGENT B0 ;  /* 0x0000000000007941 */ /* 0x000fea0003800200 */
.L_x_90:
        /* <DEDUP_REMOVED lines=18> */
.L_x_93:
[----:B------:R-:W-:Y:S05]  /*76a0*/  BSYNC.RECONVERGENT B0 ;  /* 0x0000000000007941 */ /* 0x000fea0003800200 */
.L_x_92:
        /* <DEDUP_REMOVED lines=18> */
.L_x_95:
[----:B------:R-:W-:Y:S05]  /*77d0*/  BSYNC.RECONVERGENT B0 ;  /* 0x0000000000007941 */ /* 0x000fea0003800200 */
.L_x_94:
        /* <DEDUP_REMOVED lines=18> */
.L_x_97:
[----:B------:R-:W-:Y:S05]  /*7900*/  BSYNC.RECONVERGENT B0 ;  /* 0x0000000000007941 */ /* 0x000fea0003800200 */
.L_x_96:
[----:B------:R-:W-:Y:S01]  /*7910*/  NOP ;  /* 0x0000000000007918 */ /* 0x000fe20000000000 */
[----:B------:R-:W-:Y:S01]  /*7920*/  BSSY.RECONVERGENT B0, `(.L_x_98) ;  /* 0x0000011000007945 */ /* 0x000fe20003800200 */
[----:B------:R-:W-:Y:S02]  /*7930*/  ISETP.GE.AND P4, PT, R8, R9, PT ;  /* 0x000000090800720c */ /* 0x000fe40003f86270 */
[----:B------:R-:W-:Y:S01]  /*7940*/  LOP3.LUT R8, R3, 0x1800, RZ, 0xfc, !PT ;  /* 0x0000180003087812 */ /* 0x000fe200078efcff */
        /* <DEDUP_REMOVED lines=14> */
.L_x_99:
[----:B------:R-:W-:Y:S05]  /*7a30*/  BSYNC.RECONVERGENT B0 ;  /* 0x0000000000007941 */ /* 0x000fea0003800200 */
.L_x_98:
[----:B------:R-:W-:Y:S01]  /*7a40*/  NOP ;  /* 0x0000000000007918 */ /* 0x000fe20000000000 */
[----:B------:R-:W-:Y:S01]  /*7a50*/  BSSY.RECONVERGENT B0, `(.L_x_100) ;  /* 0x0000010000007945 */ /* 0x000fe20003800200 */
[----:B------:R-:W-:-:S03]  /*7a60*/  ISETP.GE.AND P5, PT, R8, R9, PT ;  /* 0x000000090800720c */ /* 0x000fc60003fa6270 */
        /* <DEDUP_REMOVED lines=14> */
.L_x_101:
[----:B------:R-:W-:Y:S05]  /*7b50*/  BSYNC.RECONVERGENT B0 ;  /* 0x0000000000007941 */ /* 0x000fea0003800200 */
.L_x_100:
[----:B------:R-:W-:Y:S01]  /*7b60*/  NOP ;  /* 0x0000000000007918 */ /* 0x000fe20000000000 */
[----:B------:R-:W-:Y:S04]  /*7b70*/  BSSY.RECONVERGENT B0, `(.L_x_102) ;  /* 0x000000f000007945 */ /* 0x000fe80003800200 */
[----:B------:R-:W-:Y:S05]  /*7b80*/  @P1 BRA `(.L_x_103) ;  /* 0x0000000000341947 */ /* 0x000fea0003800000 */
        /* <DEDUP_REMOVED lines=13> */
.L_x_103:
[----:B------:R-:W-:Y:S05]  /*7c60*/  BSYNC.RECONVERGENT B0 ;  /* 0x0000000000007941 */ /* 0x000fea0003800200 */
.L_x_102:
        /* <DEDUP_REMOVED lines=16> */
.L_x_105:
[----:B------:R-:W-:Y:S05]  /*7d70*/  BSYNC.RECONVERGENT B0 ;  /* 0x0000000000007941 */ /* 0x000fea0003800200 */
.L_x_104:
        /* <DEDUP_REMOVED lines=16> */
.L_x_107:
[----:B------:R-:W-:Y:S05]  /*7e80*/  BSYNC.RECONVERGENT B0 ;  /* 0x0000000000007941 */ /* 0x000fea0003800200 */
.L_x_106:
        /* <DEDUP_REMOVED lines=16> */
.L_x_109:
[----:B------:R-:W-:Y:S05]  /*7f90*/  BSYNC.RECONVERGENT B0 ;  /* 0x0000000000007941 */ /* 0x000fea0003800200 */
.L_x_108:
[----:B------:R-:W-:Y:S01]  /*7fa0*/  NOP ;  /* 0x0000000000007918 */ /* 0x000fe20000000000 */
[----:B------:R-:W-:Y:S04]  /*7fb0*/  BSSY.RECONVERGENT B0, `(.L_x_110) ;  /* 0x000000f000007945 */ /* 0x000fe80003800200 */
[----:B------:R-:W-:Y:S05]  /*7fc0*/  @P5 BRA `(.L_x_111) ;  /* 0x0000000000345947 */ /* 0x000fea0003800000 */
[----:B------:R-:W5:Y:S01]  /*7fd0*/  LDS R0, [R22+0x6000] ;  /* 0x0060000016007984 */ /* 0x000f620000000800 */
[----:B------:R-:W5:Y:S01]  /*7fe0*/  LDCU UR5, c[0x0][0x3c4] ;  /* 0x00007880ff0577ac */ /* 0x000f620008000800 */
[----:B------:R-:W1:Y:S01]  /*7ff0*/  LDCU.64 UR8, c[0x0][0x3a0] ;  /* 0x00007400ff0877ac */ /* 0x000e620008000a00 */
[----:B-----5:R-:W-:-:S04]  /*8000*/  SHF.R.U32.HI R6, RZ, UR5, R0 ;  /* 0x00000005ff067c19 */ /* 0x020fc80008011600 */
[----:B------:R-:W-:-:S05]  /*8010*/  LOP3.LUT R6, R6, UR4, RZ, 0x30, !PT ;  /* 0x0000000406067c12 */ /* 0x000fca000f8e30ff */
[----:B0-----:R-:W-:-:S05]  /*8020*/  IMAD R8, R6, 0x8, R7 ;  /* 0x0000000806087824 */ /* 0x001fca00078e0207 */
[----:B------:R-:W0:Y:S02]  /*8030*/  LDS.64 R6, [R8+0x6600] ;  /* 0x0066000008067984 */ /* 0x000e240000000a00 */
[----:B0-----:R-:W-:-:S05]  /*8040*/  IADD3 R9, P1, PT, R6, R3, RZ ;  /* 0x0000000306097210 */ /* 0x001fca0007f3e0ff */
[----:B-1234-:R-:W-:Y:S01]  /*8050*/  IMAD.X R10, RZ, RZ, R7, P1 ;  /* 0x000000ffff0a7224 */ /* 0x01efe200008e0607 */
[----:B------:R-:W-:-:S04]  /*8060*/  LEA R6, P1, R9, UR8, 0x2 ;  /* 0x0000000809067c11 */ /* 0x000fc8000f8210ff */
[----:B------:R-:W-:Y:S02]  /*8070*/  LEA.HI.X R7, R9, UR9, R10, 0x2, P1 ;  /* 0x0000000909077c11 */ /* 0x000fe400088f140a */
[----:B------:R-:W-:-:S05]  /*8080*/  LOP3.LUT R9, R0, 0x80000000, RZ, 0x3c, !PT ;  /* 0x8000000000097812 */ /* 0x000fca00078e3cff */
[----:B------:R0:W-:Y:S02]  /*8090*/  STG.E desc[UR6][R6.64+0x6000], R9 ;  /* 0x0060000906007986 */ /* 0x0001e4000c101906 */
.L_x_111:
[----:B------:R-:W-:Y:S05]  /*80a0*/  BSYNC.RECONVERGENT B0 ;  /* 0x0000000000007941 */ /* 0x000fea0003800200 */
.L_x_110:
[----:B------:R-:W-:Y:S01]  /*80b0*/  NOP ;  /* 0x0000000000007918 */ /* 0x000fe20000000000 */
.L_x_77:
[----:B------:R-:W5:Y:S01]  /*80c0*/  LDS R0, [R22] ;  /* 0x0000000016007984 */ /* 0x000f620000000800 */
[----:B------:R-:W5:Y:S03]  /*80d0*/  LDCU UR5, c[0x0][0x3c4] ;  /* 0x00007880ff0577ac */ /* 0x000f660008000800 */
[----:B01----:R-:W0:Y:S04]  /*80e0*/  LDS R6, [R22+0x600] ;  /* 0x0006000016067984 */ /* 0x003e280000000800 */
[----:B------:R-:W1:Y:S04]  /*80f0*/  LDS R7, [R22+0xc00] ;  /* 0x000c000016077984 */ /* 0x000e680000000800 */
[----:B------:R-:W1:Y:S04]  /*8100*/  LDS R8, [R22+0x1200] ;  /* 0x0012000016087984 */ /* 0x000e680000000800 */
[----:B------:R-:W1:Y:S04]  /*8110*/  LDS R9, [R22+0x1800] ;  /* 0x0018000016097984 */ /* 0x000e680000000800 */
[----:B--234-:R-:W2:Y:S04]  /*8120*/  LDS R10, [R22+0x1e00] ;  /* 0x001e0000160a7984 */ /* 0x01cea80000000800 */
[----:B------:R-:W3:Y:S04]  /*8130*/  LDS R11, [R22+0x2400] ;  /* 0x00240000160b7984 */ /* 0x000ee80000000800 */
[----:B------:R-:W4:Y:S04]  /*8140*/  LDS R12, [R22+0x2a00] ;  /* 0x002a0000160c7984 */ /* 0x000f280000000800 */
[----:B------:R-:W4:Y:S04]  /*8150*/  LDS R13, [R22+0x3000] ;  /* 0x00300000160d7984 */ /* 0x000f280000000800 */
[----:B------:R-:W4:Y:S04]  /*8160*/  LDS R14, [R22+0x3600] ;  /* 0x00360000160e7984 */ /* 0x000f280000000800 */
[----:B------:R-:W4:Y:S01]  /*8170*/  LDS R15, [R22+0x3c00] ;  /* 0x003c0000160f7984 */ /* 0x000f220000000800 */
[----:B-----5:R-:W-:-:S03]  /*8180*/  SHF.R.U32.HI R0, RZ, UR5, R0 ;  /* 0x00000005ff007c19 */ /* 0x020fc60008011600 */
[----:B------:R-:W5:Y:S01]  /*8190*/  LDS R16, [R22+0x4200] ;  /* 0x0042000016107984 */ /* 0x000f620000000800 */
[----:B0-----:R-:W-:-:S03]  /*81a0*/  SHF.R.U32.HI R6, RZ, UR5, R6 ;  /* 0x00000005ff067c19 */ /* 0x001fc60008011606 */
[----:B------:R-:W0:Y:S01]  /*81b0*/  LDS R17, [R22+0x4800] ;  /* 0x0048000016117984 */ /* 0x000e220000000800 */
[----:B-1----:R-:W-:-:S03]  /*81c0*/  SHF.R.U32.HI R7, RZ, UR5, R7 ;  /* 0x00000005ff077c19 */ /* 0x002fc60008011607 */
[----:B------:R-:W1:Y:S01]  /*81d0*/  LDS R18, [R22+0x4e00] ;  /* 0x004e000016127984 */ /* 0x000e620000000800 */
[----:B------:R-:W-:-:S03]  /*81e0*/  SHF.R.U32.HI R8, RZ, UR5, R8 ;  /* 0x00000005ff087c19 */ /* 0x000fc60008011608 */
[----:B------:R-:W1:Y:S01]  /*81f0*/  LDS R19, [R22+0x5400] ;  /* 0x0054000016137984 */ /* 0x000e620000000800 */
[----:B------:R-:W-:-:S03]  /*8200*/  SHF.R.U32.HI R9, RZ, UR5, R9 ;  /* 0x00000005ff097c19 */ /* 0x000fc60008011609 */
[----:B------:R-:W1:Y:S01]  /*8210*/  LDS R20, [R22+0x5a00] ;  /* 0x005a000016147984 */ /* 0x000e620000000800 */
[----:B--2---:R-:W-:-:S03]  /*8220*/  SHF.R.U32.HI R10, RZ, UR5, R10 ;  /* 0x00000005ff0a7c19 */ /* 0x004fc6000801160a */
[----:B------:R-:W2:Y:S01]  /*8230*/  LDS R21, [R22+0x6000] ;  /* 0x0060000016157984 */ /* 0x000ea20000000800 */
[----:B---3--:R-:W-:Y:S02]  /*8240*/  SHF.R.U32.HI R11, RZ, UR5, R11 ;  /* 0x00000005ff0b7c19 */ /* 0x008fe4000801160b */
[----:B----4-:R-:W-:Y:S02]  /*8250*/  SHF.R.U32.HI R12, RZ, UR5, R12 ;  /* 0x00000005ff0c7c19 */ /* 0x010fe4000801160c */
[----:B------:R-:W-:Y:S02]  /*8260*/  SHF.R.U32.HI R13, RZ, UR5, R13 ;  /* 0x00000005ff0d7c19 */ /* 0x000fe4000801160d */
[----:B------:R-:W-:Y:S02]  /*8270*/  SHF.R.U32.HI R43, RZ, UR5, R14 ;  /* 0x00000005ff2b7c19 */ /* 0x000fe4000801160e */
[----:B------:R-:W-:Y:S02]  /*8280*/  LOP3.LUT R14, R12, UR4, RZ, 0x30, !PT ;  /* 0x000000040c0e7c12 */ /* 0x000fe4000f8e30ff */
[----:B------:R-:W-:-:S02]  /*8290*/  SHF.R.U32.HI R44, RZ, UR5, R15 ;  /* 0x00000005ff2c7c19 */ /* 0x000fc4000801160f */
[----:B------:R-:W-:Y:S02]  /*82a0*/  LOP3.LUT R15, R11, UR4, RZ, 0x30, !PT ;  /* 0x000000040b0f7c12 */ /* 0x000fe4000f8e30ff */
[----:B-----5:R-:W-:Y:S02]  /*82b0*/  SHF.R.U32.HI R45, RZ, UR5, R16 ;  /* 0x00000005ff2d7c19 */ /* 0x020fe40008011610 */
[----:B------:R-:W-:Y:S02]  /*82c0*/  LOP3.LUT R16, R10, UR4, RZ, 0x30, !PT ;  /* 0x000000040a107c12 */ /* 0x000fe4000f8e30ff */
[----:B0-----:R-:W-:Y:S02]  /*82d0*/  SHF.R.U32.HI R46, RZ, UR5, R17 ;  /* 0x00000005ff2e7c19 */ /* 0x001fe40008011611 */
[----:B------:R-:W-:Y:S02]  /*82e0*/  LOP3.LUT R17, R9, UR4, RZ, 0x30, !PT ;  /* 0x0000000409117c12 */ /* 0x000fe4000f8e30ff */
[----:B-1----:R-:W-:-:S02]  /*82f0*/  SHF.R.U32.HI R47, RZ, UR5, R18 ;  /* 0x00000005ff2f7c19 */ /* 0x002fc40008011612 */
[----:B------:R-:W-:Y:S02]  /*8300*/  LOP3.LUT R18, R8, UR4, RZ, 0x30, !PT ;  /* 0x0000000408127c12 */ /* 0x000fe4000f8e30ff */
[----:B------:R-:W-:Y:S02]  /*8310*/  SHF.R.U32.HI R48, RZ, UR5, R19 ;  /* 0x00000005ff307c19 */ /* 0x000fe40008011613 */
[----:B------:R-:W-:Y:S02]  /*8320*/  LOP3.LUT R19, R7, UR4, RZ, 0x30, !PT ;  /* 0x0000000407137c12 */ /* 0x000fe4000f8e30ff */
[----:B------:R-:W-:Y:S02]  /*8330*/  SHF.R.U32.HI R49, RZ, UR5, R20 ;  /* 0x00000005ff317c19 */ /* 0x000fe40008011614 */
[----:B------:R-:W-:Y:S02]  /*8340*/  LOP3.LUT R20, R6, UR4, RZ, 0x30, !PT ;  /* 0x0000000406147c12 */ /* 0x000fe4000f8e30ff */
[----:B--2---:R-:W-:-:S02]  /*8350*/  SHF.R.U32.HI R50, RZ, UR5, R21 ;  /* 0x00000005ff327c19 */ /* 0x004fc40008011615 */
[----:B------:R-:W-:Y:S02]  /*8360*/  LOP3.LUT R21, R0, UR4, RZ, 0x30, !PT ;  /* 0x0000000400157c12 */ /* 0x000fe4000f8e30ff */
[----:B------:R-:W-:Y:S02]  /*8370*/  LOP3.LUT R13, R13, UR4, RZ, 0x30, !PT ;  /* 0x000000040d0d7c12 */ /* 0x000fe4000f8e30ff */
[----:B------:R-:W-:Y:S02]  /*8380*/  LOP3.LUT R12, R43, UR4, RZ, 0x30, !PT ;  /* 0x000000042b0c7c12 */ /* 0x000fe4000f8e30ff */
[----:B------:R-:W-:Y:S02]  /*8390*/  LOP3.LUT R11, R44, UR4, RZ, 0x30, !PT ;  /* 0x000000042c0b7c12 */ /* 0x000fe4000f8e30ff */
[----:B------:R-:W-:Y:S02]  /*83a0*/  LOP3.LUT R10, R45, UR4, RZ, 0x30, !PT ;  /* 0x000000042d0a7c12 */ /* 0x000fe4000f8e30ff */
[----:B------:R-:W-:-:S02]  /*83b0*/  LOP3.LUT R9, R46, UR4, RZ, 0x30, !PT ;  /* 0x000000042e097c12 */ /* 0x000fc4000f8e30ff */
[----:B------:R-:W-:Y:S02]  /*83c0*/  LOP3.LUT R8, R47, UR4, RZ, 0x30, !PT ;  /* 0x000000042f087c12 */ /* 0x000fe4000f8e30ff */
[----:B------:R-:W-:Y:S02]  /*83d0*/  LOP3.LUT R7, R48, UR4, RZ, 0x30, !PT ;  /* 0x0000000430077c12 */ /* 0x000fe4000f8e30ff */
[----:B------:R-:W-:Y:S02]  /*83e0*/  LOP3.LUT R6, R49, UR4, RZ, 0x30, !PT ;  /* 0x0000000431067c12 */ /* 0x000fe4000f8e30ff */
[----:B------:R-:W-:Y:S01]  /*83f0*/  LOP3.LUT R0, R50, UR4, RZ, 0x30, !PT ;  /* 0x0000000432007c12 */ /* 0x000fe2000f8e30ff */
[----:B------:R-:W-:Y:S06]  /*8400*/  @P0 BRA `(.L_x_112) ;  /* 0x0000000000640947 */ /* 0x000fec0003800000 */
[----:B------:R-:W0:Y:S01]  /*8410*/  LDCU.64 UR4, c[0x0][0x3b8] ;  /* 0x00007700ff0477ac */ /* 0x000e220008000a00 */
[----:B------:R-:W-:Y:S01]  /*8420*/  IMAD R5, R42, 0x1980, RZ ;  /* 0x000019802a057824 */ /* 0x000fe200078e02ff */
[----:B------:R-:W-:-:S04]  /*8430*/  LOP3.LUT R2, R41, 0x1f, R3, 0xf8, !PT ;  /* 0x0000001f29027812 */ /* 0x000fc800078ef803 */
[----:B------:R-:W-:-:S04]  /*8440*/  IADD3 R3, P1, PT, R5, R2, RZ ;  /* 0x0000000205037210 */ /* 0x000fc80007f3e0ff */
[----:B------:R-:W-:Y:S02]  /*8450*/  LEA.HI.X.SX32 R4, R5, RZ, 0x1, P1 ;  /* 0x000000ff05047211 */ /* 0x000fe400008f0eff */
[----:B0-----:R-:W-:-:S04]  /*8460*/  LEA R2, P1, R3, UR4, 0x2 ;  /* 0x0000000403027c11 */ /* 0x001fc8000f8210ff */
        /* <DEDUP_REMOVED lines=19> */
.L_x_112:
[----:B------:R-:W-:Y:S01]  /*85a0*/  IMAD.IADD R60, R23, 0x1, -R54 ;  /* 0x00000001173c7824 */ /* 0x000fe200078e0a36 */
[----:B------:R-:W0:Y:S01]  /*85b0*/  LDCU.64 UR4, c[0x0][0x3b8] ;  /* 0x00007700ff0477ac */ /* 0x000e220008000a00 */
[----:B------:R-:W-:-:S03]  /*85c0*/  VIADD R3, R57, 0x20 ;  /* 0x0000002039037836 */ /* 0x000fc60000000000 */
[-C--:B------:R-:W-:Y:S02]  /*85d0*/  ISETP.GE.AND P2, PT, R57, R60.reuse, PT ;  /* 0x0000003c3900720c */ /* 0x080fe40003f46270 */
[----:B------:R-:W-:Y:S01]  /*85e0*/  ISETP.GE.AND P1, PT, R3, R60, PT ;  /* 0x0000003c0300720c */ /* 0x000fe20003f26270 */
[----:B------:R-:W-:-:S05]  /*85f0*/  VIADD R3, R57, 0x40 ;  /* 0x0000004039037836 */ /* 0x000fca0000000000 */
[----:B------:R-:W-:Y:S01]  /*8600*/  ISETP.GE.AND P5, PT, R3, R60, PT ;  /* 0x0000003c0300720c */ /* 0x000fe20003fa6270 */
[----:B------:R-:W-:-:S05]  /*8610*/  VIADD R3, R57, 0x60 ;  /* 0x0000006039037836 */ /* 0x000fca0000000000 */
[----:B------:R-:W-:Y:S01]  /*8620*/  ISETP.GE.AND P4, PT, R3, R60, PT ;  /* 0x0000003c0300720c */ /* 0x000fe20003f86270 */
[----:B------:R-:W-:Y:S01]  /*8630*/  VIADD R3, R57, 0x80 ;  /* 0x0000008039037836 */ /* 0x000fe20000000000 */
[----:B0-----:R-:W-:Y:S01]  /*8640*/  IADD3 R2, P6, PT, R5, UR4, RZ ;  /* 0x0000000405027c10 */ /* 0x001fe2000ffde0ff */
[----:B------:R-:W-:-:S03]  /*8650*/  VIADD R5, R57, 0xa0 ;  /* 0x000000a039057836 */ /* 0x000fc60000000000 */
[-C--:B------:R-:W-:Y:S02]  /*8660*/  ISETP.GE.AND P3, PT, R3, R60.reuse, PT ;  /* 0x0000003c0300720c */ /* 0x080fe40003f66270 */
[----:B------:R-:W-:Y:S02]  /*8670*/  IADD3.X R3, PT, PT, R4, UR5, RZ, P6, !PT ;  /* 0x0000000504037c10 */ /* 0x000fe4000b7fe4ff */
[-C--:B------:R-:W-:Y:S01]  /*8680*/  ISETP.GE.AND P6, PT, R5, R60.reuse, PT ;  /* 0x0000003c0500720c */ /* 0x080fe20003fc6270 */
[----:B------:R-:W-:Y:S02]  /*8690*/  VIADD R5, R57, 0xc0 ;  /* 0x000000c039057836 */ /* 0x000fe40000000000 */
[----:B------:R-:W5:Y:S03]  /*86a0*/  @!P2 LDG.E R41, desc[UR6][R2.64] ;  /* 0x000000060229a981 */ /* 0x000f66000c1e1900 */
[-C--:B------:R-:W-:Y:S01]  /*86b0*/  ISETP.GE.AND P2, PT, R5, R60.reuse, PT ;  /* 0x0000003c0500720c */ /* 0x080fe20003f46270 */
[----:B------:R-:W-:Y:S01]  /*86c0*/  VIADD R5, R57, 0xe0 ;  /* 0x000000e039057836 */ /* 0x000fe20000000000 */
[----:B------:R-:W5:Y:S04]  /*86d0*/  @!P1 LDG.E R44, desc[UR6][R2.64+0x80] ;  /* 0x00008006022c9981 */ /* 0x000f68000c1e1900 */
[----:B------:R-:W-:Y:S01]  /*86e0*/  ISETP.GE.AND P1, PT, R5, R60, PT ;  /* 0x0000003c0500720c */ /* 0x000fe20003f26270 */
[----:B------:R-:W-:Y:S01]  /*86f0*/  VIADD R59, R57, 0x100 ;  /* 0x00000100393b7836 */ /* 0x000fe20000000000 */
[----:B------:R-:W5:Y:S04]  /*8700*/  @!P5 LDG.E R43, desc[UR6][R2.64+0x100] ;  /* 0x00010006022bd981 */ /* 0x000f68000c1e1900 */
[----:B------:R-:W5:Y:S04]  /*8710*/  @!P4 LDG.E R46, desc[UR6][R2.64+0x180] ;  /* 0x00018006022ec981 */ /* 0x000f68000c1e1900 */
[----:B------:R-:W5:Y:S03]  /*8720*/  @!P2 LDG.E R47, desc[UR6][R2.64+0x300] ;  /* 0x00030006022fa981 */ /* 0x000f66000c1e1900 */
[C---:B------:R-:W-:Y:S01]  /*8730*/  @!P1 IADD3 R5, P2, PT, R54.reuse, R57, RZ ;  /* 0x0000003936059210 */ /* 0x040fe20007f5e0ff */
[----:B------:R-:W5:Y:S03]  /*8740*/  @!P3 LDG.E R45, desc[UR6][R2.64+0x200] ;  /* 0x00020006022db981 */ /* 0x000f66000c1e1900 */
[----:B------:R-:W-:Y:S01]  /*8750*/  @!P1 LEA.HI.X.SX32 R62, R54, RZ, 0x1, P2 ;  /* 0x000000ff363e9211 */ /* 0x000fe200010f0eff */
[----:B------:R0:W5:Y:S01]  /*8760*/  @!P6 LDG.E R48, desc[UR6][R2.64+0x280] ;  /* 0x000280060230e981 */ /* 0x000162000c1e1900 */
[----:B------:R-:W-:-:S04]  /*8770*/  @!P1 LEA R4, P2, R5, UR4, 0x2 ;  /* 0x0000000405049c11 */ /* 0x000fc8000f8410ff */
[----:B------:R-:W-:-:S05]  /*8780*/  @!P1 LEA.HI.X R5, R5, UR5, R62, 0x2, P2 ;  /* 0x0000000505059c11 */ /* 0x000fca00090f143e */
[----:B------:R1:W5:Y:S01]  /*8790*/  @!P1 LDG.E R50, desc[UR6][R4.64+0x380] ;  /* 0x0003800604329981 */ /* 0x000362000c1e1900 */
[----:B------:R-:W-:-:S13]  /*87a0*/  ISETP.GE.AND P1, PT, R59, R60, PT ;  /* 0x0000003c3b00720c */ /* 0x000fda0003f26270 */
[----:B------:R-:W-:-:S04]  /*87b0*/  @!P1 IADD3 R59, P2, PT, R54, R57, RZ ;  /* 0x00000039363b9210 */ /* 0x000fc80007f5e0ff */
[----:B------:R-:W-:Y:S02]  /*87c0*/  @!P1 LEA.HI.X.SX32 R62, R54, RZ, 0x1, P2 ;  /* 0x000000ff363e9211 */ /* 0x000fe400010f0eff */
[----:B0-----:R-:W-:-:S04]  /*87d0*/  @!P1 LEA R2, P2, R59, UR4, 0x2 ;  /* 0x000000043b029c11 */ /* 0x001fc8000f8410ff */
[----:B------:R-:W-:Y:S01]  /*87e0*/  @!P1 LEA.HI.X R3, R59, UR5, R62, 0x2, P2 ;  /* 0x000000053b039c11 */ /* 0x000fe200090f143e */
[----:B------:R-:W-:-:S04]  /*87f0*/  VIADD R59, R57, 0x120 ;  /* 0x00000120393b7836 */ /* 0x000fc80000000000 */
[----:B------:R0:W5:Y:S01]  /*8800*/  @!P1 LDG.E R49, desc[UR6][R2.64+0x400] ;  /* 0x0004000602319981 */ /* 0x000162000c1e1900 */
[----:B------:R-:W-:-:S13]  /*8810*/  ISETP.GE.AND P1, PT, R59, R60, PT ;  /* 0x0000003c3b00720c */ /* 0x000fda0003f26270 */
[----:B------:R-:W-:-:S04]  /*8820*/  @!P1 IADD3 R59, P2, PT, R54, R57, RZ ;  /* 0x00000039363b9210 */ /* 0x000fc80007f5e0ff */
[----:B------:R-:W-:Y:S02]  /*8830*/  @!P1 LEA.HI.X.SX32 R62, R54, RZ, 0x1, P2 ;  /* 0x000000ff363e9211 */ /* 0x000fe400010f0eff */
[----:B-1----:R-:W-:-:S04]  /*8840*/  @!P1 LEA R4, P2, R59, UR4, 0x2 ;  /* 0x000000043b049c11 */ /* 0x002fc8000f8410ff */
[----:B------:R-:W-:Y:S01]  /*8850*/  @!P1 LEA.HI.X R5, R59, UR5, R62, 0x2, P2 ;  /* 0x000000053b059c11 */ /* 0x000fe200090f143e */
[----:B------:R-:W-:-:S04]  /*8860*/  VIADD R59, R57, 0x140 ;  /* 0x00000140393b7836 */ /* 0x000fc80000000000 */
        /* <DEDUP_REMOVED lines=9> */
[----:B------:R-:W-:-:S05]  /*8900*/  @!P1 IMAD R62, R42, 0x1980, RZ ;  /* 0x000019802a3e9824 */ /* 0x000fca00078e02ff */
[----:B-1----:R-:W-:-:S04]  /*8910*/  @!P1 IADD3 R5, P2, PT, R62, R57, RZ ;  /* 0x000000393e059210 */ /* 0x002fc80007f5e0ff */
[----:B------:R-:W-:Y:S02]  /*8920*/  @!P1 LEA.HI.X.SX32 R62, R62, RZ, 0x1, P2 ;  /* 0x000000ff3e3e9211 */ /* 0x000fe400010f0eff */
[----:B------:R-:W-:Y:S01]  /*8930*/  @!P1 LEA R4, P2, R5, UR4, 0x2 ;  /* 0x0000000405049c11 */ /* 0x000fe2000f8410ff */
[----:B------:R-:W-:-:S03]  /*8940*/  VIADD R59, R57, 0x180 ;  /* 0x00000180393b7836 */ /* 0x000fc60000000000 */
[----:B------:R-:W-:-:S05]  /*8950*/  @!P1 LEA.HI.X R5, R5, UR5, R62, 0x2, P2 ;  /* 0x0000000505059c11 */ /* 0x000fca00090f143e */
[----:B------:R1:W5:Y:S01]  /*8960*/  @!P1 LDG.E R56, desc[UR6][R4.64+0x580] ;  /* 0x0005800604389981 */ /* 0x000362000c1e1900 */
[----:B------:R-:W-:-:S13]  /*8970*/  ISETP.GE.AND P1, PT, R59, R60, PT ;  /* 0x0000003c3b00720c */ /* 0x000fda0003f26270 */
[----:B0-----:R-:W-:-:S05]  /*8980*/  @!P1 IMAD R2, R42, 0x1980, RZ ;  /* 0x000019802a029824 */ /* 0x001fca00078e02ff */
[----:B------:R-:W-:-:S04]  /*8990*/  @!P1 IADD3 R3, P2, PT, R2, R57, RZ ;  /* 0x0000003902039210 */ /* 0x000fc80007f5e0ff */
[----:B------:R-:W-:Y:S02]  /*89a0*/  @!P1 LEA.HI.X.SX32 R62, R2, RZ, 0x1, P2 ;  /* 0x000000ff023e9211 */ /* 0x000fe400010f0eff */
[----:B------:R-:W-:Y:S01]  /*89b0*/  @!P1 LEA R2, P2, R3, UR4, 0x2 ;  /* 0x0000000403029c11 */ /* 0x000fe2000f8410ff */
[----:B------:R-:W-:-:S03]  /*89c0*/  VIADD R59, R57, 0x1a0 ;  /* 0x000001a0393b7836 */ /* 0x000fc60000000000 */
[----:B------:R-:W-:-:S05]  /*89d0*/  @!P1 LEA.HI.X R3, R3, UR5, R62, 0x2, P2 ;  /* 0x0000000503039c11 */ /* 0x000fca00090f143e */
[----:B------:R0:W5:Y:S01]  /*89e0*/  @!P1 LDG.E R53, desc[UR6][R2.64+0x600] ;  /* 0x0006000602359981 */ /* 0x000162000c1e1900 */
[----:B------:R-:W-:-:S13]  /*89f0*/  ISETP.GE.AND P1, PT, R59, R60, PT ;  /* 0x0000003c3b00720c */ /* 0x000fda0003f26270 */
[----:B-1----:R-:W-:-:S05]  /*8a00*/  @!P1 IMAD R4, R42, 0x1980, RZ ;  /* 0x000019802a049824 */ /* 0x002fca00078e02ff */
[----:B------:R-:W-:-:S04]  /*8a10*/  @!P1 IADD3 R5, P2, PT, R4, R57, RZ ;  /* 0x0000003904059210 */ /* 0x000fc80007f5e0ff */
[----:B------:R-:W-:Y:S02]  /*8a20*/  @!P1 LEA.HI.X.SX32 R62, R4, RZ, 0x1, P2 ;  /* 0x000000ff043e9211 */ /* 0x000fe400010f0eff */
[----:B------:R-:W-:Y:S01]  /*8a30*/  @!P1 LEA R4, P2, R5, UR4, 0x2 ;  /* 0x0000000405049c11 */ /* 0x000fe2000f8410ff */
[----:B------:R-:W-:-:S03]  /*8a40*/  VIADD R59, R57, 0x1c0 ;  /* 0x000001c0393b7836 */ /* 0x000fc60000000000 */
[----:B------:R-:W-:-:S05]  /*8a50*/  @!P1 LEA.HI.X R5, R5, UR5, R62, 0x2, P2 ;  /* 0x0000000505059c11 */ /* 0x000fca00090f143e */
[----:B------:R1:W5:Y:S01]  /*8a60*/  @!P1 LDG.E R54, desc[UR6][R4.64+0x680] ;  /* 0x0006800604369981 */ /* 0x000362000c1e1900 */
[----:B------:R-:W-:Y:S01]  /*8a70*/  ISETP.GE.AND P1, PT, R59, R60, PT ;  /* 0x0000003c3b00720c */ /* 0x000fe20003f26270 */
[----:B------:R-:W-:-:S05]  /*8a80*/  VIADD R59, R57, 0x200 ;  /* 0x00000200393b7836 */ /* 0x000fca0000000000 */
[----:B------:R-:W-:-:S07]  /*8a90*/  ISETP.GE.AND P3, PT, R59, R60, PT ;  /* 0x0000003c3b00720c */ /* 0x000fce0003f66270 */
[----:B0-----:R-:W-:-:S05]  /*8aa0*/  @!P1 IMAD R2, R42, 0x1980, RZ ;  /* 0x000019802a029824 */ /* 0x001fca00078e02ff */
[C---:B------:R-:W-:Y:S01]  /*8ab0*/  @!P1 IADD3 R3, P2, PT, R2.reuse, R57, RZ ;  /* 0x0000003902039210 */ /* 0x040fe20007f5e0ff */
[----:B------:R-:W0:Y:S03]  /*8ac0*/  @!P3 S2R R59, SR_TID.X ;  /* 0x00000000003bb919 */ /* 0x000e260000002100 */
[----:B------:R-:W-:Y:S02]  /*8ad0*/  @!P1 LEA.HI.X.SX32 R62, R2, RZ, 0x1, P2 ;  /* 0x000000ff023e9211 */ /* 0x000fe400010f0eff */
[----:B------:R-:W-:Y:S01]  /*8ae0*/  @!P1 LEA R2, P2, R3, UR4, 0x2 ;  /* 0x0000000403029c11 */ /* 0x000fe2000f8410ff */
[----:B-1----:R-:W-:-:S03]  /*8af0*/  VIADD R5, R57, 0x1e0 ;  /* 0x000001e039057836 */ /* 0x002fc60000000000 */
[----:B------:R-:W-:-:S05]  /*8b00*/  @!P1 LEA.HI.X R3, R3, UR5, R62, 0x2, P2 ;  /* 0x0000000503039c11 */ /* 0x000fca00090f143e */
[----:B------:R0:W5:Y:S01]  /*8b10*/  @!P1 LDG.E R51, desc[UR6][R2.64+0x700] ;  /* 0x0007000602339981 */ /* 0x000162000c1e1900 */
[----:B------:R-:W-:-:S13]  /*8b20*/  ISETP.GE.AND P1, PT, R5, R60, PT ;  /* 0x0000003c0500720c */ /* 0x000fda0003f26270 */
[----:B------:R-:W-:-:S05]  /*8b30*/  @!P1 IMAD R4, R42, 0x1980, RZ ;  /* 0x000019802a049824 */ /* 0x000fca00078e02ff */
[C---:B------:R-:W-:Y:S02]  /*8b40*/  @!P1 IADD3 R5, P2, PT, R4.reuse, R57, RZ ;  /* 0x0000003904059210 */ /* 0x040fe40007f5e0ff */
[----:B0-----:R-:W-:Y:S02]  /*8b50*/  @!P3 LOP3.LUT R2, R59, 0x3e0, RZ, 0xc0, !PT ;  /* 0x000003e03b02b812 */ /* 0x001fe400078ec0ff */
[----:B------:R-:W-:Y:S02]  /*8b60*/  @!P1 LEA.HI.X.SX32 R60, R4, RZ, 0x1, P2 ;  /* 0x000000ff043c9211 */ /* 0x000fe400010f0eff */
[----:B------:R-:W-:Y:S02]  /*8b70*/  @!P1 LEA R4, P2, R5, UR4, 0x2 ;  /* 0x0000000405049c11 */ /* 0x000fe4000f8410ff */
[----:B------:R-:W-:Y:S01]  /*8b80*/  @!P3 LOP3.LUT R59, R59, 0x1f, RZ, 0xc0, !PT ;  /* 0x0000001f3b3bb812 */ /* 0x000fe200078ec0ff */
[----:B------:R-:W-:Y:S01]  /*8b90*/  @!P3 IMAD R3, R42, 0x1980, RZ ;  /* 0x000019802a03b824 */ /* 0x000fe200078e02ff */
[----:B------:R-:W-:-:S03]  /*8ba0*/  @!P1 LEA.HI.X R5, R5, UR5, R60, 0x2, P2 ;  /* 0x0000000505059c11 */ /* 0x000fc600090f143c */
[----:B------:R-:W-:Y:S02]  /*8bb0*/  @!P3 IMAD R2, R2, 0x11, R59 ;  /* 0x000000110202b824 */ /* 0x000fe400078e023b */
[----:B------:R1:W5:Y:S03]  /*8bc0*/  @!P1 LDG.E R58, desc[UR6][R4.64+0x780] ;  /* 0x00078006043a9981 */ /* 0x000366000c1e1900 */
[----:B------:R-:W-:-:S04]  /*8bd0*/  @!P3 IADD3 R59, P1, PT, R3, R2, RZ ;  /* 0x00000002033bb210 */ /* 0x000fc80007f3e0ff */
[----:B------:R-:W-:Y:S02]  /*8be0*/  @!P3 LEA.HI.X.SX32 R60, R3, RZ, 0x1, P1 ;  /* 0x000000ff033cb211 */ /* 0x000fe400008f0eff */
[----:B------:R-:W-:-:S04]  /*8bf0*/  @!P3 LEA R2, P1, R59, UR4, 0x2 ;  /* 0x000000043b02bc11 */ /* 0x000fc8000f8210ff */
[----:B------:R-:W-:-:S05]  /*8c00*/  @!P3 LEA.HI.X R3, R59, UR5, R60, 0x2, P1 ;  /* 0x000000053b03bc11 */ /* 0x000fca00088f143c */
[----:B------:R1:W5:Y:S04]  /*8c10*/  @!P3 LDG.E R57, desc[UR6][R2.64+0x800] ;  /* 0x000800060239b981 */ /* 0x000368000c1e1900 */
.L_x_113:
[----:B------:R-:W-:Y:S08]  /*8c20*/  BAR.SYNC.DEFER_BLOCKING 0x0 ;  /* 0x0000000000007b1d */ /* 0x000ff00000010000 */
[----:B------:R-:W2:Y:S01]  /*8c30*/  S2UR UR5, SR_CgaCtaId ;  /* 0x00000000000579c3 */ /* 0x000ea20000008800 */
[----:B------:R-:W-:Y:S01]  /*8c40*/  UMOV UR4, 0x400 ;  /* 0x0000040000047882 */ /* 0x000fe20000000000 */
[----:B01----:R-:W0:Y:S01]  /*8c50*/  S2R R2, SR_TID.X ;  /* 0x0000000000027919 */ /* 0x003e220000002100 */
[----:B-----5:R1:W-:Y:S04]  /*8c60*/  STS [R40+-0x4], R41 ;  /* 0xfffffc2928007388 */ /* 0x0203e80000000800 */
[----:B------:R1:W-:Y:S01]  /*8c70*/  STS [R39+-0x4], R44 ;  /* 0xfffffc2c27007388 */ /* 0x0003e20000000800 */
[----:B--2---:R-:W-:-:S03]  /*8c80*/  ULEA UR4, UR5, UR4, 0x18 ;  /* 0x0000000405047291 */ /* 0x004fc6000f8ec0ff */
[----:B------:R1:W-:Y:S04]  /*8c90*/  STS [R38+-0x4], R43 ;  /* 0xfffffc2b26007388 */ /* 0x0003e80000000800 */
        /* <DEDUP_REMOVED lines=13> */
[----:B------:R1:W-:Y:S01]  /*8d70*/  STS [R24+-0x4], R57 ;  /* 0xfffffc3918007388 */ /* 0x0003e20000000800 */
[----:B------:R-:W-:Y:S06]  /*8d80*/  BAR.SYNC.DEFER_BLOCKING 0x0 ;  /* 0x0000000000007b1d */ /* 0x000fec0000010000 */
[----:B0-----:R-:W-:Y:S05]  /*8d90*/  @P0 BRA `(.L_x_114) ;  /* 0x00000008006c0947 */ /* 0x001fea0003800000 */
[----:B------:R-:W-:Y:S01]  /*8da0*/  LEA R21, R21, UR4, 0x3 ;  /* 0x0000000415157c11 */ /* 0x000fe2000f8e18ff */
[----:B------:R-:W-:Y:S01]  /*8db0*/  LDS R3, [R22] ;  /* 0x0000000016037984 */ /* 0x000fe20000000800 */
[----:B------:R-:W0:Y:S01]  /*8dc0*/  LDCU.64 UR8, c[0x0][0x3b0] ;  /* 0x00007600ff0877ac */ /* 0x000e220008000a00 */
[----:B-1----:R-:W-:Y:S02]  /*8dd0*/  LEA R26, R20, UR4, 0x3 ;  /* 0x00000004141a7c11 */ /* 0x002fe4000f8e18ff */
[----:B------:R-:W1:Y:S01]  /*8de0*/  LDS.64 R4, [R21+0x6600] ;  /* 0x0066000015047984 */ /* 0x000e620000000a00 */
[----:B------:R-:W-:Y:S02]  /*8df0*/  LEA R19, R19, UR4, 0x3 ;  /* 0x0000000413137c11 */ /* 0x000fe4000f8e18ff */
[----:B------:R-:W-:Y:S02]  /*8e00*/  LEA R17, R17, UR4, 0x3 ;  /* 0x0000000411117c11 */ /* 0x000fe4000f8e18ff */
[----:B------:R-:W-:-:S02]  /*8e10*/  LEA R15, R15, UR4, 0x3 ;  /* 0x000000040f0f7c11 */ /* 0x000fc4000f8e18ff */
[----:B------:R-:W-:Y:S02]  /*8e20*/  LEA R13, R13, UR4, 0x3 ;  /* 0x000000040d0d7c11 */ /* 0x000fe4000f8e18ff */
[----:B------:R-:W-:Y:S02]  /*8e30*/  LEA R11, R11, UR4, 0x3 ;  /* 0x000000040b0b7c11 */ /* 0x000fe4000f8e18ff */
[----:B------:R-:W-:Y:S02]  /*8e40*/  LEA R9, R9, UR4, 0x3 ;  /* 0x0000000409097c11 */ /* 0x000fe4000f8e18ff */
[----:B------:R-:W-:Y:S02]  /*8e50*/  LEA R7, R7, UR4, 0x3 ;  /* 0x0000000407077c11 */ /* 0x000fe4000f8e18ff */
[----:B-1----:R-:W-:-:S05]  /*8e60*/  IADD3 R4, P0, PT, R4, R2, RZ ;  /* 0x0000000204047210 */ /* 0x002fca0007f1e0ff */
[----:B------:R-:W-:Y:S01]  /*8e70*/  IMAD.X R5, RZ, RZ, R5, P0 ;  /* 0x000000ffff057224 */ /* 0x000fe200000e0605 */
[----:B0-----:R-:W-:-:S04]  /*8e80*/  LEA R24, P0, R4, UR8, 0x2 ;  /* 0x0000000804187c11 */ /* 0x001fc8000f8010ff */
[----:B------:R-:W-:-:S05]  /*8e90*/  LEA.HI.X R25, R4, UR9, R5, 0x2, P0 ;  /* 0x0000000904197c11 */ /* 0x000fca00080f1405 */
[----:B------:R-:W-:Y:S01]  /*8ea0*/  STG.E desc[UR6][R24.64], R3 ;  /* 0x0000000318007986 */ /* 0x000fe2000c101906 */
[----:B------:R-:W-:-:S03]  /*8eb0*/  NOP ;  /* 0x0000000000007918 */ /* 0x000fc60000000000 */
[----:B------:R0:W1:Y:S04]  /*8ec0*/  LDS.64 R4, [R26+0x6600] ;  /* 0x006600001a047984 */ /* 0x0000680000000a00 */
[----:B------:R-:W2:Y:S01]  /*8ed0*/  LDS R23, [R22+0x600] ;  /* 0x0006000016177984 */ /* 0x000ea20000000800 */
[----:B0-----:R-:W-:Y:S02]  /*8ee0*/  LEA R26, R18, UR4, 0x3 ;  /* 0x00000004121a7c11 */ /* 0x001fe4000f8e18ff */
[----:B-1----:R-:W-:-:S05]  /*8ef0*/  IADD3 R4, P0, PT, R4, R2, RZ ;  /* 0x0000000204047210 */ /* 0x002fca0007f1e0ff */
[----:B------:R-:W-:Y:S01]  /*8f00*/  IMAD.X R5, RZ, RZ, R5, P0 ;  /* 0x000000ffff057224 */ /* 0x000fe200000e0605 */
[----:B------:R-:W-:-:S04]  /*8f10*/  LEA R20, P0, R4, UR8, 0x2 ;  /* 0x0000000804147c11 */ /* 0x000fc8000f8010ff */
[----:B------:R-:W-:-:S05]  /*8f20*/  LEA.HI.X R21, R4, UR9, R5, 0x2, P0 ;  /* 0x0000000904157c11 */ /* 0x000fca00080f1405 */
[----:B--2---:R-:W-:Y:S01]  /*8f30*/  STG.E desc[UR6][R20.64+0x600], R23 ;  /* 0x0006001714007986 */ /* 0x004fe2000c101906 */
[----:B------:R-:W-:-:S03]  /*8f40*/  NOP ;  /* 0x0000000000007918 */ /* 0x000fc60000000000 */
[----:B------:R-:W0:Y:S04]  /*8f50*/  LDS.64 R4, [R19+0x6600] ;  /* 0x0066000013047984 */ /* 0x000e280000000a00 */
[----:B------:R-:W1:Y:S01]  /*8f60*/  LDS R3, [R22+0xc00] ;  /* 0x000c000016037984 */ /* 0x000e620000000800 */
[----:B0-----:R-:W-:-:S05]  /*8f70*/  IADD3 R4, P0, PT, R4, R2, RZ ;  /* 0x0000000204047210 */ /* 0x001fca0007f1e0ff */
[----:B------:R-:W-:Y:S01]  /*8f80*/  IMAD.X R5, RZ, RZ, R5, P0 ;  /* 0x000000ffff057224 */ /* 0x000fe200000e0605 */
[----:B------:R-:W-:-:S04]  /*8f90*/  LEA R24, P0, R4, UR8, 0x2 ;  /* 0x0000000804187c11 */ /* 0x000fc8000f8010ff */
[----:B------:R-:W-:-:S05]  /*8fa0*/  LEA.HI.X R25, R4, UR9, R5, 0x2, P0 ;  /* 0x0000000904197c11 */ /* 0x000fca00080f1405 */
[----:B-1----:R0:W-:Y:S01]  /*8fb0*/  STG.E desc[UR6][R24.64+0xc00], R3 ;  /* 0x000c000318007986 */ /* 0x0021e2000c101906 */
[----:B------:R-:W-:-:S03]  /*8fc0*/  NOP ;  /* 0x0000000000007918 */ /* 0x000fc60000000000 */
[----:B------:R-:W1:Y:S04]  /*8fd0*/  LDS.64 R4, [R26+0x6600] ;  /* 0x006600001a047984 */ /* 0x000e680000000a00 */
        /* <DEDUP_REMOVED lines=99> */
[----:B-1----:R-:W-:Y:S01]  /*9610*/  STG.E desc[UR6][R10.64+0x5400], R3 ;  /* 0x005400030a007986 */ /* 0x002fe2000c101906 */
[----:B------:R-:W-:-:S03]  /*9620*/  NOP ;  /* 0x0000000000007918 */ /* 0x000fc60000000000 */
[----:B------:R-:W0:Y:S04]  /*9630*/  LDS.64 R4, [R12+0x6600] ;  /* 0x006600000c047984 */ /* 0x000e280000000a00 */
[----:B------:R-:W1:Y:S01]  /*9640*/  LDS R9, [R22+0x5a00] ;  /* 0x005a000016097984 */ /* 0x000e620000000800 */
[----:B0-----:R-:W-:-:S05]  /*9650*/  IADD3 R4, P0, PT, R4, R2, RZ ;  /* 0x0000000204047210 */ /* 0x001fca0007f1e0ff */
[----:B------:R-:W-:Y:S01]  /*9660*/  IMAD.X R5, RZ, RZ, R5, P0 ;  /* 0x000000ffff057224 */ /* 0x000fe200000e0605 */
[----:B------:R-:W-:-:S04]  /*9670*/  LEA R6, P0, R4, UR8, 0x2 ;  /* 0x0000000804067c11 */ /* 0x000fc8000f8010ff */
[----:B------:R-:W-:Y:S02]  /*9680*/  LEA.HI.X R7, R4, UR9, R5, 0x2, P0 ;  /* 0x0000000904077c11 */ /* 0x000fe400080f1405 */
[----:B------:R-:W-:-:S03]  /*9690*/  LEA R4, R0, UR4, 0x3 ;  /* 0x0000000400047c11 */ /* 0x000fc6000f8e18ff */
[----:B-1----:R-:W-:Y:S01]  /*96a0*/  STG.E desc[UR6][R6.64+0x5a00], R9 ;  /* 0x005a000906007986 */ /* 0x002fe2000c101906 */
        /* <DEDUP_REMOVED lines=8> */
[----:B------:R-:W-:Y:S01]  /*9730*/  NOP ;  /* 0x0000000000007918 */ /* 0x000fe20000000000 */
[----:B------:R-:W-:Y:S05]  /*9740*/  EXIT ;  /* 0x000000000000794d */ /* 0x000fea0003800000 */
.L_x_114:
[----:B------:R-:W-:Y:S01]  /*9750*/  LEA R21, R21, UR4, 0x3 ;  /* 0x0000000415157c11 */ /* 0x000fe2000f8e18ff */
[----:B------:R-:W-:Y:S01]  /*9760*/  IMAD R23, R42, -0x1980, R23 ;  /* 0xffffe6802a177824 */ /* 0x000fe200078e0217 */
[----:B-1----:R-:W-:Y:S01]  /*9770*/  LEA R26, R20, UR4, 0x3 ;  /* 0x00000004141a7c11 */ /* 0x002fe2000f8e18ff */
[C---:B------:R-:W-:Y:S01]  /*9780*/  VIADD R20, R2.reuse, 0x180 ;  /* 0x0000018002147836 */ /* 0x040fe20000000000 */
[----:B------:R-:W-:Y:S01]  /*9790*/  LEA R19, R19, UR4, 0x3 ;  /* 0x0000000413137c11 */ /* 0x000fe2000f8e18ff */
[----:B------:R-:W0:Y:S01]  /*97a0*/  LDS.64 R4, [R21+0x6600] ;  /* 0x0066000015047984 */ /* 0x000e220000000a00 */
[----:B------:R-:W-:Y:S02]  /*97b0*/  ISETP.GE.AND P1, PT, R2, R23, PT ;  /* 0x000000170200720c */ /* 0x000fe40003f26270 */
[----:B------:R-:W-:Y:S02]  /*97c0*/  LEA R17, R17, UR4, 0x3 ;  /* 0x0000000411117c11 */ /* 0x000fe4000f8e18ff */
[----:B------:R-:W-:-:S02]  /*97d0*/  LEA R15, R15, UR4, 0x3 ;  /* 0x000000040f0f7c11 */ /* 0x000fc4000f8e18ff */
[----:B------:R-:W-:Y:S02]  /*97e0*/  LEA R13, R13, UR4, 0x3 ;  /* 0x000000040d0d7c11 */ /* 0x000fe4000f8e18ff */
[----:B------:R-:W-:Y:S02]  /*97f0*/  LEA R11, R11, UR4, 0x3 ;  /* 0x000000040b0b7c11 */ /* 0x000fe4000f8e18ff */
[----:B------:R-:W-:Y:S02]  /*9800*/  LEA R9, R9, UR4, 0x3 ;  /* 0x0000000409097c11 */ /* 0x000fe4000f8e18ff */
[----:B------:R-:W-:Y:S01]  /*9810*/  LEA R7, R7, UR4, 0x3 ;  /* 0x0000000407077c11 */ /* 0x000fe2000f8e18ff */
[----:B------:R-:W1:Y:S01]  /*9820*/  @!P1 LDS R3, [R22] ;  /* 0x0000000016039984 */ /* 0x000e620000000800 */
[----:B------:R-:W2:Y:S01]  /*9830*/  @!P1 LDC.64 R24, c[0x0][0x3b0] ;  /* 0x0000ec00ff189b82 */ /* 0x000ea20000000a00 */
[----:B0-----:R-:W-:-:S05]  /*9840*/  @!P1 IADD3 R4, P0, PT, R4, R2, RZ ;  /* 0x0000000204049210 */ /* 0x001fca0007f1e0ff */
[----:B------:R-:W-:Y:S01]  /*9850*/  @!P1 IMAD.X R5, RZ, RZ, R5, P0 ;  /* 0x000000ffff059224 */ /* 0x000fe200000e0605 */
[----:B--2---:R-:W-:-:S04]  /*9860*/  @!P1 LEA R24, P0, R4, R24, 0x2 ;  /* 0x0000001804189211 */ /* 0x004fc800078010ff */
[----:B------:R-:W-:-:S05]  /*9870*/  @!P1 LEA.HI.X R25, R4, R25, R5, 0x2, P0 ;  /* 0x0000001904199211 */ /* 0x000fca00000f1405 */
[----:B-1----:R0:W-:Y:S01]  /*9880*/  @!P1 STG.E desc[UR6][R24.64], R3 ;  /* 0x0000000318009986 */ /* 0x0021e2000c101906 */
[----:B------:R-:W-:-:S03]  /*9890*/  NOP ;  /* 0x0000000000007918 */ /* 0x000fc60000000000 */
[----:B------:R1:W2:Y:S01]  /*98a0*/  LDS.64 R4, [R26+0x6600] ;  /* 0x006600001a047984 */ /* 0x0002a20000000a00 */
[----:B------:R-:W-:Y:S01]  /*98b0*/  ISETP.GE.AND P1, PT, R20, R23, PT ;  /* 0x000000171400720c */ /* 0x000fe20003f26270 */
[----:B0-----:R-:W-:Y:S01]  /*98c0*/  VIADD R24, R2, 0x300 ;  /* 0x0000030002187836 */ /* 0x001fe20000000000 */
[----:B-1----:R-:W-:Y:S01]  /*98d0*/  LEA R26, R18, UR4, 0x3 ;  /* 0x00000004121a7c11 */ /* 0x002fe2000f8e18ff */
[----:B------:R-:W-:-:S10]  /*98e0*/  VIADD R18, R2, 0x480 ;  /* 0x0000048002127836 */ /* 0x000fd40000000000 */
[----:B------:R-:W0:Y:S01]  /*98f0*/  @!P1 LDS R27, [R22+0x600] ;  /* 0x00060000161b9984 */ /* 0x000e220000000800 */
[----:B------:R-:W1:Y:S01]  /*9900*/  @!P1 LDC.64 R20, c[0x0][0x3b0] ;  /* 0x0000ec00ff149b82 */ /* 0x000e620000000a00 */
[----:B--2---:R-:W-:-:S05]  /*9910*/  @!P1 IADD3 R4, P0, PT, R4, R2, RZ ;  /* 0x0000000204049210 */ /* 0x004fca0007f1e0ff */
[----:B------:R-:W-:Y:S01]  /*9920*/  @!P1 IMAD.X R5, RZ, RZ, R5, P0 ;  /* 0x000000ffff059224 */ /* 0x000fe200000e0605 */
[----:B-1----:R-:W-:-:S04]  /*9930*/  @!P1 LEA R20, P0, R4, R20, 0x2 ;  /* 0x0000001404149211 */ /* 0x002fc800078010ff */
[----:B------:R-:W-:-:S05]  /*9940*/  @!P1 LEA.HI.X R21, R4, R21, R5, 0x2, P0 ;  /* 0x0000001504159211 */ /* 0x000fca00000f1405 */
[----:B0-----:R0:W-:Y:S01]  /*9950*/  @!P1 STG.E desc[UR6][R20.64+0x600], R27 ;  /* 0x0006001b14009986 */ /* 0x0011e2000c101906 */
[----:B------:R-:W-:-:S03]  /*9960*/  NOP ;  /* 0x0000000000007918 */ /* 0x000fc60000000000 */
[----:B------:R-:W1:Y:S01]  /*9970*/  LDS.64 R4, [R19+0x6600] ;  /* 0x0066000013047984 */ /* 0x000e620000000a00 */
[----:B------:R-:W-:Y:S01]  /*9980*/  ISETP.GE.AND P1, PT, R24, R23, PT ;  /* 0x000000171800720c */ /* 0x000fe20003f26270 */
[----:B0-----:R-:W-:-:S12]  /*9990*/  VIADD R20, R2, 0x600 ;  /* 0x0000060002147836 */ /* 0x001fd80000000000 */
[----:B------:R-:W0:Y:S01]  /*99a0*/  @!P1 LDS R3, [R22+0xc00] ;  /* 0x000c000016039984 */ /* 0x000e220000000800 */
[----:B------:R-:W2:Y:S01]  /*99b0*/  @!P1 LDC.64 R24, c[0x0][0x3b0] ;  /* 0x0000ec00ff189b82 */ /* 0x000ea20000000a00 */
[----:B-1----:R-:W-:-:S05]  /*99c0*/  @!P1 IADD3 R4, P0, PT, R4, R2, RZ ;  /* 0x0000000204049210 */ /* 0x002fca0007f1e0ff */
[----:B------:R-:W-:Y:S01]  /*99d0*/  @!P1 IMAD.X R5, RZ, RZ, R5, P0 ;  /* 0x000000ffff059224 */ /* 0x000fe200000e0605 */
[----:B--2---:R-:W-:-:S04]  /*99e0*/  @!P1 LEA R24, P0, R4, R24, 0x2 ;  /* 0x0000001804189211 */ /* 0x004fc800078010ff */
[----:B------:R-:W-:-:S05]  /*99f0*/  @!P1 LEA.HI.X R25, R4, R25, R5, 0x2, P0 ;  /* 0x0000001904199211 */ /* 0x000fca00000f1405 */
[----:B0-----:R0:W-:Y:S01]  /*9a00*/  @!P1 STG.E desc[UR6][R24.64+0xc00], R3 ;  /* 0x000c000318009986 */ /* 0x0011e2000c101906 */
[----:B------:R-:W-:-:S03]  /*9a10*/  NOP ;  /* 0x0000000000007918 */ /* 0x000fc60000000000 */
[----:B------:R-:W1:Y:S01]  /*9a20*/  LDS.64 R4, [R26+0x6600] ;  /* 0x006600001a047984 */ /* 0x000e620000000a00 */
[----:B------:R-:W-:Y:S02]  /*9a30*/  ISETP.GE.AND P1, PT, R18, R23, PT ;  /* 0x000000171200720c */ /* 0x000fe40003f26270 */
[----:B0-----:R-:W-:Y:S01]  /*9a40*/  LEA R24, R16, UR4, 0x3 ;  /* 0x0000000410187c11 */ /* 0x001fe2000f8e18ff */
[----:B------:R-:W-:-:S10]  /*9a50*/  VIADD R16, R2, 0x780 ;  /* 0x0000078002107836 */ /* 0x000fd40000000000 */
        /* <DEDUP_REMOVED lines=33> */
[----:B0-----:R-:W-:-:S11]  /*9c70*/  LOP3.LUT R16, R2, 0xc00, RZ, 0xfc, !PT ;  /* 0x00000c0002107812 */ /* 0x001fd600078efcff */
        /* <DEDUP_REMOVED lines=87> */
[----:B0-----:R-:W-:Y:S01]  /*a1f0*/  @!P1 STG.E desc[UR6][R8.64+0x4e00], R15 ;  /* 0x004e000f08009986 */ /* 0x001fe2000c101906 */
[----:B------:R-:W-:-:S03]  /*a200*/  NOP ;  /* 0x0000000000007918 */ /* 0x000fc60000000000 */
[----:B------:R-:W0:Y:S01]  /*a210*/  LDS.64 R4, [R7+0x6600] ;  /* 0x0066000007047984 */ /* 0x000e220000000a00 */
[----:B------:R-:W-:-:S13]  /*a220*/  ISETP.GE.AND P1, PT, R10, R23, PT ;  /* 0x000000170a00720c */ /* 0x000fda0003f26270 */
[----:B------:R-:W1:Y:S01]  /*a230*/  @!P1 LDS R3, [R22+0x5400] ;  /* 0x0054000016039984 */ /* 0x000e620000000800 */
[----:B------:R-:W2:Y:S01]  /*a240*/  @!P1 LDC.64 R10, c[0x0][0x3b0] ;  /* 0x0000ec00ff0a9b82 */ /* 0x000ea20000000a00 */
[----:B0-----:R-:W-:-:S05]  /*a250*/  @!P1 IADD3 R4, P0, PT, R4, R2, RZ ;  /* 0x0000000204049210 */ /* 0x001fca0007f1e0ff */
[----:B------:R-:W-:Y:S01]  /*a260*/  @!P1 IMAD.X R5, RZ, RZ, R5, P0 ;  /* 0x000000ffff059224 */ /* 0x000fe200000e0605 */
[----:B--2---:R-:W-:-:S04]  /*a270*/  @!P1 LEA R10, P0, R4, R10, 0x2 ;  /* 0x0000000a040a9211 */ /* 0x004fc800078010ff */
[----:B------:R-:W-:-:S05]  /*a280*/  @!P1 LEA.HI.X R11, R4, R11, R5, 0x2, P0 ;  /* 0x0000000b040b9211 */ /* 0x000fca00000f1405 */
[----:B-1----:R-:W-:Y:S01]  /*a290*/  @!P1 STG.E desc[UR6][R10.64+0x5400], R3 ;  /* 0x005400030a009986 */ /* 0x002fe2000c101906 */
        /* <DEDUP_REMOVED lines=8> */
[----:B------:R-:W-:Y:S02]  /*a320*/  @!P1 LEA.HI.X R7, R4, R7, R5, 0x2, P0 ;  /* 0x0000000704079211 */ /* 0x000fe400000f1405 */
[----:B------:R-:W-:Y:S02]  /*a330*/  LEA R5, R0, UR4, 0x3 ;  /* 0x0000000400057c11 */ /* 0x000fe4000f8e18ff */
[----:B------:R-:W-:Y:S01]  /*a340*/  LOP3.LUT R0, R2, 0x1800, RZ, 0xfc, !PT ;  /* 0x0000180002007812 */ /* 0x000fe200078efcff */
[----:B-1----:R-:W-:Y:S01]  /*a350*/  @!P1 STG.E desc[UR6][R6.64+0x5a00], R9 ;  /* 0x005a000906009986 */ /* 0x002fe2000c101906 */
[----:B------:R-:W-:-:S03]  /*a360*/  NOP ;  /* 0x0000000000007918 */ /* 0x000fc60000000000 */
[----:B------:R-:W0:Y:S01]  /*a370*/  LDS.64 R4, [R5+0x6600] ;  /* 0x0066000005047984 */ /* 0x000e220000000a00 */
[----:B------:R-:W-:-:S13]  /*a380*/  ISETP.GE.AND P1, PT, R0, R23, PT ;  /* 0x000000170000720c */ /* 0x000fda0003f26270 */
[----:B------:R-:W1:Y:S01]  /*a390*/  @!P1 LDS R11, [R22+0x6000] ;  /* 0x00600000160b9984 */ /* 0x000e620000000800 */
[----:B------:R-:W2:Y:S01]  /*a3a0*/  @!P1 LDC.64 R12, c[0x0][0x3b0] ;  /* 0x0000ec00ff0c9b82 */ /* 0x000ea20000000a00 */
[----:B0-----:R-:W-:-:S05]  /*a3b0*/  IADD3 R0, P0, PT, R4, R2, RZ ;  /* 0x0000000204007210 */ /* 0x001fca0007f1e0ff */
[----:B------:R-:W-:Y:S01]  /*a3c0*/  IMAD.X R4, RZ, RZ, R5, P0 ;  /* 0x000000ffff047224 */ /* 0x000fe200000e0605 */
[----:B--2---:R-:W-:-:S04]  /*a3d0*/  @!P1 LEA R2, P0, R0, R12, 0x2 ;  /* 0x0000000c00029211 */ /* 0x004fc800078010ff */
[----:B------:R-:W-:-:S05]  /*a3e0*/  @!P1 LEA.HI.X R3, R0, R13, R4, 0x2, P0 ;  /* 0x0000000d00039211 */ /* 0x000fca00000f1404 */
[----:B-1----:R-:W-:Y:S01]  /*a3f0*/  @!P1 STG.E desc[UR6][R2.64+0x6000], R11 ;  /* 0x0060000b02009986 */ /* 0x002fe2000c101906 */
[----:B------:R-:W-:Y:S01]  /*a400*/  NOP ;  /* 0x0000000000007918 */ /* 0x000fe20000000000 */
[----:B------:R-:W-:Y:S05]  /*a410*/  EXIT ;  /* 0x000000000000794d */ /* 0x000fea0003800000 */
.L_x_30:
[----:B------:R-:W-:Y:S02]  /*a420*/  IMAD.MOV.U32 R58, RZ, RZ, R39 ;  /* 0x000000ffff3a7224 */ /* 0x000fe400078e0027 */
[----:B------:R-:W-:Y:S02]  /*a430*/  IMAD.MOV.U32 R49, RZ, RZ, 0x1 ;  /* 0x00000001ff317424 */ /* 0x000fe400078e00ff */
[----:B------:R-:W-:Y:S02]  /*a440*/  IMAD.MOV.U32 R60, RZ, RZ, RZ ;  /* 0x000000ffff3c7224 */ /* 0x000fe400078e00ff */
[----:B------:R-:W-:-:S07]  /*a450*/  IMAD.MOV.U32 R47, RZ, RZ, -0x1 ;  /* 0xffffffffff2f7424 */ /* 0x000fce00078e00ff */
[----:B------:R-:W-:Y:S05]  /*a460*/  WARPSYNC.COLLECTIVE R47, `(.L_x_115) ;  /* 0x000000002f087348 */ /* 0x000fea0003c00000 */
[----:B------:R0:W1:Y:S02]  /*a470*/  SHFL.UP P0, R46, R58, R49, R60 ;  /* 0x040000313a2e7389 */ /* 0x000064000000003c */
[----:B01----:R-:W-:Y:S05]  /*a480*/  ENDCOLLECTIVE ;  /* 0x000000000000791b */ /* 0x003fea0003800000 */
.L_x_115:
[----:B------:R-:W-:Y:S02]  /*a490*/  IMAD.MOV.U32 R49, RZ, RZ, 0x2 ;  /* 0x00000002ff317424 */ /* 0x000fe400078e00ff */
[----:B------:R-:W-:-:S04]  /*a4a0*/  IMAD.MOV.U32 R40, RZ, RZ, R46 ;  /* 0x000000ffff287224 */ /* 0x000fc800078e002e */
[----:B------:R-:W-:-:S04]  /*a4b0*/  @P0 IMAD.IADD R40, R39, 0x1, R40 ;  /* 0x0000000127280824 */ /* 0x000fc800078e0228 */
[----:B------:R-:W-:-:S07]  /*a4c0*/  IMAD.MOV.U32 R58, RZ, RZ, R40 ;  /* 0x000000ffff3a7224 */ /* 0x000fce00078e0028 */
[----:B------:R-:W-:Y:S05]  /*a4d0*/  WARPSYNC.COLLECTIVE R47, `(.L_x_116) ;  /* 0x000000002f087348 */ /* 0x000fea0003c00000 */
[----:B------:R0:W1:Y:S02]  /*a4e0*/  SHFL.UP P0, R46, R58, R49, R60 ;  /* 0x040000313a2e7389 */ /* 0x000064000000003c */
[----:B01----:R-:W-:Y:S05]  /*a4f0*/  ENDCOLLECTIVE ;  /* 0x000000000000791b */ /* 0x003fea0003800000 */
.L_x_116:
[----:B------:R-:W-:Y:S02]  /*a500*/  IMAD.MOV.U32 R49, RZ, RZ, 0x4 ;  /* 0x00000004ff317424 */ /* 0x000fe400078e00ff */
[----:B------:R-:W-:-:S04]  /*a510*/  IMAD.MOV.U32 R43, RZ, RZ, R46 ;  /* 0x000000ffff2b7224 */ /* 0x000fc800078e002e */
[----:B------:R-:W-:-:S04]  /*a520*/  @P0 IMAD.IADD R43, R40, 0x1, R43 ;  /* 0x00000001282b0824 */ /* 0x000fc800078e022b */
[----:B------:R-:W-:-:S07]  /*a530*/  IMAD.MOV.U32 R58, RZ, RZ, R43 ;  /* 0x000000ffff3a7224 */ /* 0x000fce00078e002b */
[----:B------:R-:W-:Y:S05]  /*a540*/  WARPSYNC.COLLECTIVE R47, `(.L_x_117) ;  /* 0x000000002f087348 */ /* 0x000fea0003c00000 */
[----:B------:R0:W1:Y:S02]  /*a550*/  SHFL.UP P0, R46, R58, R49, R60 ;  /* 0x040000313a2e7389 */ /* 0x000064000000003c */
[----:B01----:R-:W-:Y:S05]  /*a560*/  ENDCOLLECTIVE ;  /* 0x000000000000791b */ /* 0x003fea0003800000 */
.L_x_117:
[----:B------:R-:W-:Y:S02]  /*a570*/  IMAD.MOV.U32 R49, RZ, RZ, 0x8 ;  /* 0x00000008ff317424 */ /* 0x000fe400078e00ff */
[----:B------:R-:W-:-:S04]  /*a580*/  IMAD.MOV.U32 R44, RZ, RZ, R46 ;  /* 0x000000ffff2c7224 */ /* 0x000fc800078e002e */
[----:B------:R-:W-:-:S04]  /*a590*/  @P0 IMAD.IADD R44, R43, 0x1, R44 ;  /* 0x000000012b2c0824 */ /* 0x000fc800078e022c */
[----:B------:R-:W-:-:S07]  /*a5a0*/  IMAD.MOV.U32 R58, RZ, RZ, R44 ;  /* 0x000000ffff3a7224 */ /* 0x000fce00078e002c */
[----:B------:R-:W-:Y:S05]  /*a5b0*/  WARPSYNC.COLLECTIVE R47, `(.L_x_118) ;  /* 0x000000002f087348 */ /* 0x000fea0003c00000 */
[----:B------:R0:W1:Y:S02]  /*a5c0*/  SHFL.UP P0, R46, R58, R49, R60 ;  /* 0x040000313a2e7389 */ /* 0x000064000000003c */
[----:B01----:R-:W-:Y:S05]  /*a5d0*/  ENDCOLLECTIVE ;  /* 0x000000000000791b */ /* 0x003fea0003800000 */
.L_x_118:
[----:B------:R-:W-:Y:S02]  /*a5e0*/  IMAD.MOV.U32 R49, RZ, RZ, 0x10 ;  /* 0x00000010ff317424 */ /* 0x000fe400078e00ff */
[----:B------:R-:W-:-:S04]  /*a5f0*/  IMAD.MOV.U32 R45, RZ, RZ, R46 ;  /* 0x000000ffff2d7224 */ /* 0x000fc800078e002e */
[----:B------:R-:W-:-:S04]  /*a600*/  @P0 IMAD.IADD R45, R44, 0x1, R45 ;  /* 0x000000012c2d0824 */ /* 0x000fc800078e022d */
[----:B------:R-:W-:-:S07]  /*a610*/  IMAD.MOV.U32 R58, RZ, RZ, R45 ;  /* 0x000000ffff3a7224 */ /* 0x000fce00078e002d */
[----:B------:R-:W-:Y:S05]  /*a620*/  WARPSYNC.COLLECTIVE R47, `(.L_x_119) ;  /* 0x000000002f087348 */ /* 0x000fea0003c00000 */
[----:B------:R0:W1:Y:S02]  /*a630*/  SHFL.UP P0, R46, R58, R49, R60 ;  /* 0x040000313a2e7389 */ /* 0x000064000000003c */
[----:B01----:R-:W-:Y:S05]  /*a640*/  ENDCOLLECTIVE ;  /* 0x000000000000791b */ /* 0x003fea0003800000 */
.L_x_119:
[----:B------:R-:W-:Y:S05]  /*a650*/  BRA `(.L_x_120) ;  /* 0xffffff8400407947 */ /* 0x000fea000383ffff */
.L_x_121:
[----:B------:R-:W-:-:S00]  /*a660*/  BRA `(.L_x_121) ;  /* 0xfffffffc00fc7947 */ /* 0x000fc0000383ffff */
[----:B------:R-:W-:-:S00]  /*a670*/  NOP ;  /* 0x0000000000007918 */ /* 0x000fc00000000000 */
        /* <DEDUP_REMOVED lines=8> */
.L_x_728:


//--------------------- .text._ZN3cub18CUB_300001_SM_10006detail10radix_sort33DeviceRadixSortExclusiveSumKernelINS1_5radix10policy_hubIiiyE10Policy1000EyEEvPT0_ --------------------------
	.section	.text._ZN3cub18CUB_300001_SM_10006detail10radix_sort33DeviceRadixSortExclusiveSumKernelINS1_5radix10policy_hubIiiyE10Policy1000EyEEvPT0_,"ax",@progbits
	.align	128
        .global         _ZN3cub18CUB_300001_SM_10006detail10radix_sort33DeviceRadixSortExclusiveSumKernelINS1_5radix10policy_hubIiiyE10Policy1000EyEEvPT0_
        .type           _ZN3cub18CUB_300001_SM_10006detail10radix_sort33DeviceRadixSortExclusiveSumKernelINS1_5radix10policy_hubIiiyE10Policy1000EyEEvPT0_,@function
        .size           _ZN3cub18CUB_300001_SM_10006detail10radix_sort33DeviceRadixSortExclusiveSumKernelINS1_5radix10policy_hubIiiyE10Policy1000EyEEvPT0_,(.L_x_729 - _ZN3cub18CUB_300001_SM_10006detail10radix_sort33DeviceRadixSortExclusiveSumKernelINS1_5radix10policy_hubIiiyE10Policy1000EyEEvPT0_)
        .other          _ZN3cub18CUB_300001_SM_10006detail10radix_sort33DeviceRadixSortExclusiveSumKernelINS1_5radix10policy_hubIiiyE10Policy1000EyEEvPT0_,@"STO_CUDA_ENTRY STV_DEFAULT"
_ZN3cub18CUB_300001_SM_10006detail10radix_sort33DeviceRadixSortExclusiveSumKernelINS1_5radix10policy_hubIiiyE10Policy1000EyEEvPT0_:
.text._ZN3cub18CUB_300001_SM_10006detail10radix_sort33DeviceRadixSortExclusiveSumKernelINS1_5radix10policy_hubIiiyE10Policy1000EyEEvPT0_:
[----:B------:R-:W-:Y:S01]  /*0000*/  LDC R1, c[0x0][0x37c] ;  /* 0x0000df00ff017b82 */ /* 0x000fe20000000800 */
[----:B------:R-:W0:Y:S07]  /*0010*/  S2R R18, SR_TID.X ;  /* 0x0000000000127919 */ /* 0x000e2e0000002100 */
[----:B------:R-:W1:Y:S01]  /*0020*/  LDC.64 R16, c[0x0][0x380] ;  /* 0x0000e000ff107b82 */ /* 0x000e620000000a00 */
[----:B------:R-:W2:Y:S01]  /*0030*/  LDCU.64 UR4, c[0x0][0x358] ;  /* 0x00006b00ff0477ac */ /* 0x000ea20008000a00 */
[----:B------:R-:W3:Y:S01]  /*0040*/  S2R R5, SR_CTAID.X ;  /* 0x0000000000057919 */ /* 0x000ee20000002500 */
[----:B0-----:R-:W-:Y:S01]  /*0050*/  ISETP.GT.U32.AND P1, PT, R18, 0xff, PT ;  /* 0x000000ff1200780c */ /* 0x001fe20003f24070 */
[----:B---3--:R-:W-:-:S04]  /*0060*/  IMAD R5, R5, 0x100, R18 ;  /* 0x0000010005057824 */ /* 0x008fc800078e0212 */
[----:B-1----:R-:W-:-:S08]  /*0070*/  IMAD.WIDE R16, R5, 0x8, R16 ;  /* 0x0000000805107825 */ /* 0x002fd000078e0210 */
[----:B--2---:R-:W2:Y:S01]  /*0080*/  @!P1 LDG.E.64 R2, desc[UR4][R16.64] ;  /* 0x0000000410029981 */ /* 0x004ea2000c1e1b00 */
[----:B------:R-:W-:Y:S02]  /*0090*/  MOV R0, 0x400 ;  /* 0x0000040000007802 */ /* 0x000fe40000000f00 */
[C---:B------:R-:W-:Y:S01]  /*00a0*/  ISETP.GT.U32.AND P0, PT, R18.reuse, 0x1f, PT ;  /* 0x0000001f1200780c */ /* 0x040fe20003f04070 */
[----:B------:R-:W0:Y:S02]  /*00b0*/  S2R R5, SR_CgaCtaId ;  /* 0x0000000000057919 */ /* 0x000e240000008800 */
[----:B0-----:R-:W-:Y:S02]  /*00c0*/  LEA R5, R5, R0, 0x18 ;  /* 0x0000000005057211 */ /* 0x001fe400078ec0ff */
[----:B------:R-:W-:-:S05]  /*00d0*/  LEA.HI R0, R18, R18, RZ, 0x1d ;  /* 0x0000001212007211 */ /* 0x000fca00078fe8ff */
[----:B------:R-:W-:-:S05]  /*00e0*/  IMAD R0, R0, 0x8, R5 ;  /* 0x0000000800007824 */ /* 0x000fca00078e0205 */
[----:B--2---:R0:W-:Y:S01]  /*00f0*/  STS.64 [R0+0x10], R2 ;  /* 0x0000100200007388 */ /* 0x0041e20000000a00 */
[----:B------:R-:W-:Y:S06]  /*0100*/  BAR.SYNC.DEFER_BLOCKING 0x0 ;  /* 0x0000000000007b1d */ /* 0x000fec0000010000 */
[----:B------:R-:W-:Y:S05]  /*0110*/  @P0 BRA `(.L_x_122) ;  /* 0x0000000400240947 */ /* 0x000fea0003800000 */
[----:B------:R-:W-:Y:S01]  /*0120*/  IMAD R18, R18, 0x48, R5 ;  /* 0x0000004812127824 */ /* 0x000fe200078e0205 */
[----:B------:R-:W-:-:S04]  /*0130*/  UMOV UR6, 0xffffffff ;  /* 0xffffffff00067882 */ /* 0x000fc80000000000 */
[----:B------:R-:W-:Y:S04]  /*0140*/  LDS.64 R14, [R18+0x10] ;  /* 0x00001000120e7984 */ /* 0x000fe80000000a00 */
[----:B------:R-:W-:Y:S04]  /*0150*/  LDS.64 R12, [R18+0x18] ;  /* 0x00001800120c7984 */ /* 0x000fe80000000a00 */
[----:B------:R-:W1:Y:S04]  /*0160*/  LDS.64 R10, [R18+0x20] ;  /* 0x00002000120a7984 */ /* 0x000e680000000a00 */
[----:B------:R-:W-:Y:S04]  /*0170*/  LDS.64 R8, [R18+0x28] ;  /* 0x0000280012087984 */ /* 0x000fe80000000a00 */
[----:B------:R-:W2:Y:S04]  /*0180*/  LDS.64 R6, [R18+0x30] ;  /* 0x0000300012067984 */ /* 0x000ea80000000a00 */
[----:B------:R-:W-:Y:S04]  /*0190*/  LDS.64 R4, [R18+0x38] ;  /* 0x0000380012047984 */ /* 0x000fe80000000a00 */
[----:B0-----:R-:W0:Y:S04]  /*01a0*/  LDS.64 R2, [R18+0x40] ;  /* 0x0000400012027984 */ /* 0x001e280000000a00 */
[----:B------:R-:W3:Y:S01]  /*01b0*/  LDS.64 R20, [R18+0x48] ;  /* 0x0000480012147984 */ /* 0x000ee20000000a00 */
[----:B-1----:R-:W-:-:S04]  /*01c0*/  IADD3 R19, P3, P4, R10, R12, R14 ;  /* 0x0000000c0a137210 */ /* 0x002fc80007c7e00e */
[----:B------:R-:W-:Y:S02]  /*01d0*/  IADD3.X R23, PT, PT, R11, R13, R15, P3, P4 ;  /* 0x0000000d0b177210 */ /* 0x000fe40001fe840f */
[----:B--2---:R-:W-:-:S04]  /*01e0*/  IADD3 R19, P0, P2, R6, R19, R8 ;  /* 0x0000001306137210 */ /* 0x004fc80007a1e008 */
[----:B------:R-:W-:Y:S02]  /*01f0*/  IADD3.X R23, PT, PT, R7, R23, R9, P0, P2 ;  /* 0x0000001707177210 */ /* 0x000fe400007e4409 */
[----:B0-----:R-:W-:-:S04]  /*0200*/  IADD3 R19, P3, P4, R2, R19, R4 ;  /* 0x0000001302137210 */ /* 0x001fc80007c7e004 */
[----:B---3--:R-:W-:Y:S02]  /*0210*/  IADD3 R20, P0, PT, R20, R19, RZ ;  /* 0x0000001314147210 */ /* 0x008fe40007f1e0ff */
[----:B------:R-:W-:-:S05]  /*0220*/  IADD3.X R19, PT, PT, R3, R23, R5, P3, P4 ;  /* 0x0000001703137210 */ /* 0x000fca0001fe8405 */
[----:B------:R-:W-:Y:S01]  /*0230*/  IMAD.X R19, R21, 0x1, R19, P0 ;  /* 0x0000000115137824 */ /* 0x000fe200000e0613 */
[----:B------:R-:W-:Y:S06]  /*0240*/  BRA.DIV UR6, `(.L_x_123) ;  /* 0x0000000206f07947 */ /* 0x000fec000b800000 */
[----:B------:R-:W0:Y:S04]  /*0250*/  SHFL.UP PT, R27, R20, 0x1, RZ ;  /* 0x04200000141b7989 */ /* 0x000e2800000e00ff */
[----:B------:R-:W1:Y:S01]  /*0260*/  SHFL.UP P0, R25, R19, 0x1, RZ ;  /* 0x0420000013197989 */ /* 0x000e6200000000ff */
[----:B0-----:R-:W-:-:S04]  /*0270*/  IADD3 R22, P2, PT, R27, R20, RZ ;  /* 0x000000141b167210 */ /* 0x001fc80007f5e0ff */
[----:B-1----:R-:W-:Y:S01]  /*0280*/  SEL R27, R22, R27, P0 ;  /* 0x0000001b161b7207 */ /* 0x002fe20000000000 */
[----:B------:R-:W-:-:S04]  /*0290*/  IMAD.X R26, R25, 0x1, R19, P2 ;  /* 0x00000001191a7824 */ /* 0x000fc800010e0613 */
[----:B------:R-:W0:Y:S01]  /*02a0*/  SHFL.UP PT, R28, R27, 0x2, RZ ;  /* 0x044000001b1c7989 */ /* 0x000e2200000e00ff */
[----:B------:R-:W-:-:S05]  /*02b0*/  SEL R26, R26, R25, P0 ;  /* 0x000000191a1a7207 */ /* 0x000fca0000000000 */
[----:B------:R-:W1:Y:S01]  /*02c0*/  SHFL.UP P0, R25, R26, 0x2, RZ ;  /* 0x044000001a197989 */ /* 0x000e6200000000ff */
[----:B0-----:R-:W-:-:S05]  /*02d0*/  IADD3 R21, P2, PT, R28, R27, RZ ;  /* 0x0000001b1c157210 */ /* 0x001fca0007f5e0ff */
[----:B-1----:R-:W-:Y:S01]  /*02e0*/  IMAD.X R22, R25, 0x1, R26, P2 ;  /* 0x0000000119167824 */ /* 0x002fe200010e061a */
[----:B------:R-:W-:-:S04]  /*02f0*/  SEL R28, R21, R28, P0 ;  /* 0x0000001c151c7207 */ /* 0x000fc80000000000 */
[----:B------:R-:W-:Y:S01]  /*0300*/  SEL R29, R22, R25, P0 ;  /* 0x00000019161d7207 */ /* 0x000fe20000000000 */
        /* <DEDUP_REMOVED lines=12> */
[----:B------:R0:W1:Y:S04]  /*03d0*/  SHFL.UP PT, R28, R27, 0x10, RZ ;  /* 0x060000001b1c7989 */ /* 0x00006800000e00ff */
[----:B------:R0:W2:Y:S02]  /*03e0*/  SHFL.UP P0, R25, R26, 0x10, RZ ;  /* 0x060000001a197989 */ /* 0x0000a400000000ff */
.L_x_134:
[----:B-1----:R-:W-:-:S04]  /*03f0*/  IADD3 R21, P2, PT, R28, R27, RZ ;  /* 0x0000001b1c157210 */ /* 0x002fc80007f5e0ff */
[----:B--2---:R-:W-:Y:S01]  /*0400*/  SEL R21, R21, R28, P0 ;  /* 0x0000001c15157207 */ /* 0x004fe20000000000 */
[----:B------:R-:W-:-:S05]  /*0410*/  IMAD.X R22, R25, 0x1, R26, P2 ;  /* 0x0000000119167824 */ /* 0x000fca00010e061a */
[----:B------:R-:W-:Y:S02]  /*0420*/  SEL R22, R22, R25, P0 ;  /* 0x0000001916167207 */ /* 0x000fe40000000000 */
[----:B------:R-:W-:-:S05]  /*0430*/  IADD3 R20, P0, PT, R21, -R20, RZ ;  /* 0x8000001415147210 */ /* 0x000fca0007f1e0ff */
[----:B------:R-:W-:Y:S01]  /*0440*/  IMAD.X R21, R22, 0x1, ~R19, P0 ;  /* 0x0000000116157824 */ /* 0x000fe200000e0e13 */
[----:B------:R-:W-:-:S04]  /*0450*/  IADD3 R14, P0, PT, R14, R20, RZ ;  /* 0x000000140e0e7210 */ /* 0x000fc80007f1e0ff */
[----:B------:R1:W-:Y:S01]  /*0460*/  STS.64 [R18+0x10], R20 ;  /* 0x0000101412007388 */ /* 0x0003e20000000a00 */
[----:B------:R-:W-:Y:S01]  /*0470*/  IMAD.X R15, R15, 0x1, R21, P0 ;  /* 0x000000010f0f7824 */ /* 0x000fe200000e0615 */
        /* <DEDUP_REMOVED lines=17> */
[----:B------:R-:W-:-:S05]  /*0590*/  IMAD.X R3, R3, 0x1, R5, P0 ;  /* 0x0000000103037824 */ /* 0x000fca00000e0605 */
[----:B------:R1:W-:Y:S03]  /*05a0*/  STS.64 [R18+0x48], R2 ;  /* 0x0000480212007388 */ /* 0x0003e60000000a00 */
.L_x_122:
[----:B------:R-:W-:Y:S05]  /*05b0*/  WARPSYNC.ALL ;  /* 0x0000000000007948 */ /* 0x000fea0003800000 */
[----:B------:R-:W-:Y:S06]  /*05c0*/  BAR.SYNC.DEFER_BLOCKING 0x0 ;  /* 0x0000000000007b1d */ /* 0x000fec0000010000 */
[----:B------:R-:W-:Y:S05]  /*05d0*/  @P1 EXIT ;  /* 0x000000000000194d */ /* 0x000fea0003800000 */
[----:B01----:R-:W0:Y:S04]  /*05e0*/  LDS.64 R2, [R0+0x10] ;  /* 0x0000100000027984 */ /* 0x003e280000000a00 */
[----:B0-----:R-:W-:Y:S01]  /*05f0*/  STG.E.64 desc[UR4][R16.64], R2 ;  /* 0x0000000210007986 */ /* 0x001fe2000c101b04 */
[----:B------:R-:W-:Y:S05]  /*0600*/  EXIT ;  /* 0x000000000000794d */ /* 0x000fea0003800000 */
.L_x_123:
[----:B------:R-:W-:Y:S02]  /*0610*/  IMAD.MOV.U32 R24, RZ, RZ, R20 ;  /* 0x000000ffff187224 */ /* 0x000fe400078e0014 */
[----:B------:R-:W-:Y:S02]  /*0620*/  IMAD.MOV.U32 R23, RZ, RZ, 0x1 ;  /* 0x00000001ff177424 */ /* 0x000fe400078e00ff */
[----:B------:R-:W-:Y:S02]  /*0630*/  IMAD.MOV.U32 R22, RZ, RZ, RZ ;  /* 0x000000ffff167224 */ /* 0x000fe400078e00ff */
[----:B------:R-:W-:-:S07]  /*0640*/  IMAD.MOV.U32 R21, RZ, RZ, -0x1 ;  /* 0xffffffffff157424 */ /* 0x000fce00078e00ff */
[----:B------:R-:W-:Y:S05]  /*0650*/  WARPSYNC.COLLECTIVE R21, `(.L_x_124) ;  /* 0x0000000015087348 */ /* 0x000fea0003c00000 */
[----:B------:R0:W1:Y:S02]  /*0660*/  SHFL.UP P0, R25, R24, R23, R22 ;  /* 0x0400001718197389 */ /* 0x0000640000000016 */
[----:B01----:R-:W-:Y:S05]  /*0670*/  ENDCOLLECTIVE ;  /* 0x000000000000791b */ /* 0x003fea0003800000 */
.L_x_124:
[----:B------:R-:W-:Y:S02]  /*0680*/  IMAD.MOV.U32 R24, RZ, RZ, R19 ;  /* 0x000000ffff187224 */ /* 0x000fe400078e0013 */
[----:B------:R-:W-:-:S07]  /*0690*/  IMAD.MOV.U32 R27, RZ, RZ, R25 ;  /* 0x000000ffff1b7224 */ /* 0x000fce00078e0019 */
[----:B------:R-:W-:Y:S05]  /*06a0*/  WARPSYNC.COLLECTIVE R21, `(.L_x_125) ;  /* 0x0000000015087348 */ /* 0x000fea0003c00000 */
[----:B------:R0:W1:Y:S02]  /*06b0*/  SHFL.UP P0, R25, R24, R23, R22 ;  /* 0x0400001718197389 */ /* 0x0000640000000016 */
[----:B01----:R-:W-:Y:S05]  /*06c0*/  ENDCOLLECTIVE ;  /* 0x000000000000791b */ /* 0x003fea0003800000 */
.L_x_125:
[----:B------:R-:W-:Y:S01]  /*06d0*/  IADD3 R26, P2, PT, R27, R20, RZ ;  /* 0x000000141b1a7210 */ /* 0x000fe20007f5e0ff */
[----:B------:R-:W-:-:S03]  /*06e0*/  IMAD.MOV.U32 R23, RZ, RZ, 0x2 ;  /* 0x00000002ff177424 */ /* 0x000fc600078e00ff */
[----:B------:R-:W-:Y:S01]  /*06f0*/  SEL R27, R26, R27, P0 ;  /* 0x0000001b1a1b7207 */ /* 0x000fe20000000000 */
[----:B------:R-:W-:-:S04]  /*0700*/  IMAD.X R26, R25, 0x1, R19, P2 ;  /* 0x00000001191a7824 */ /* 0x000fc800010e0613 */
[----:B------:R-:W-:Y:S01]  /*0710*/  IMAD.MOV.U32 R24, RZ, RZ, R27 ;  /* 0x000000ffff187224 */ /* 0x000fe200078e001b */
[----:B------:R-:W-:-:S07]  /*0720*/  SEL R26, R26, R25, P0 ;  /* 0x000000191a1a7207 */ /* 0x000fce0000000000 */
[----:B------:R-:W-:Y:S05]  /*0730*/  WARPSYNC.COLLECTIVE R21, `(.L_x_126) ;  /* 0x0000000015087348 */ /* 0x000fea0003c00000 */
[----:B------:R0:W1:Y:S02]  /*0740*/  SHFL.UP P0, R25, R24, R23, R22 ;  /* 0x0400001718197389 */ /* 0x0000640000000016 */
[----:B01----:R-:W-:Y:S05]  /*0750*/  ENDCOLLECTIVE ;  /* 0x000000000000791b */ /* 0x003fea0003800000 */
.L_x_126:
[----:B------:R-:W-:Y:S02]  /*0760*/  IMAD.MOV.U32 R24, RZ, RZ, R26 ;  /* 0x000000ffff187224 */ /* 0x000fe400078e001a */
[----:B------:R-:W-:-:S07]  /*0770*/  IMAD.MOV.U32 R28, RZ, RZ, R25 ;  /* 0x000000ffff1c7224 */ /* 0x000fce00078e0019 */
[----:B------:R-:W-:Y:S05]  /*0780*/  WARPSYNC.COLLECTIVE R21, `(.L_x_127) ;  /* 0x0000000015087348 */ /* 0x000fea0003c00000 */
[----:B------:R0:W1:Y:S02]  /*0790*/  SHFL.UP P0, R25, R24, R23, R22 ;  /* 0x0400001718197389 */ /* 0x0000640000000016 */
[----:B01----:R-:W-:Y:S05]  /*07a0*/  ENDCOLLECTIVE ;  /* 0x000000000000791b */ /* 0x003fea0003800000 */
.L_x_127:
        /* <DEDUP_REMOVED lines=9> */
.L_x_128:
[----:B------:R-:W-:Y:S02]  /*0840*/  IMAD.MOV.U32 R24, RZ, RZ, R29 ;  /* 0x000000ffff187224 */ /* 0x000fe400078e001d */
[----:B------:R-:W-:-:S07]  /*0850*/  IMAD.MOV.U32 R27, RZ, RZ, R25 ;  /* 0x000000ffff1b7224 */ /* 0x000fce00078e0019 */
[----:B------:R-:W-:Y:S05]  /*0860*/  WARPSYNC.COLLECTIVE R21, `(.L_x_129) ;  /* 0x0000000015087348 */ /* 0x000fea0003c00000 */
[----:B------:R0:W1:Y:S02]  /*0870*/  SHFL.UP P0, R25, R24, R23, R22 ;  /* 0x0400001718197389 */ /* 0x0000640000000016 */
[----:B01----:R-:W-:Y:S05]  /*0880*/  ENDCOLLECTIVE ;  /* 0x000000000000791b */ /* 0x003fea0003800000 */
.L_x_129:
        /* <DEDUP_REMOVED lines=9> */
.L_x_130:
[----:B------:R-:W-:Y:S02]  /*0920*/  IMAD.MOV.U32 R24, RZ, RZ, R29 ;  /* 0x000000ffff187224 */ /* 0x000fe400078e001d */
[----:B------:R-:W-:-:S07]  /*0930*/  IMAD.MOV.U32 R27, RZ, RZ, R25 ;  /* 0x000000ffff1b7224 */ /* 0x000fce00078e0019 */
[----:B------:R-:W-:Y:S05]  /*0940*/  WARPSYNC.COLLECTIVE R21, `(.L_x_131) ;  /* 0x0000000015087348 */ /* 0x000fea0003c00000 */
[----:B------:R0:W1:Y:S02]  /*0950*/  SHFL.UP P0, R25, R24, R23, R22 ;  /* 0x0400001718197389 */ /* 0x0000640000000016 */
[----:B01----:R-:W-:Y:S05]  /*0960*/  ENDCOLLECTIVE ;  /* 0x000000000000791b */ /* 0x003fea0003800000 */
.L_x_131:
        /* <DEDUP_REMOVED lines=9> */
.L_x_132:
[----:B------:R-:W-:Y:S02]  /*0a00*/  IMAD.MOV.U32 R24, RZ, RZ, R26 ;  /* 0x000000ffff187224 */ /* 0x000fe400078e001a */
[----:B------:R-:W-:-:S07]  /*0a10*/  IMAD.MOV.U32 R28, RZ, RZ, R25 ;  /* 0x000000ffff1c7224 */ /* 0x000fce00078e0019 */
[----:B------:R-:W-:Y:S05]  /*0a20*/  WARPSYNC.COLLECTIVE R21, `(.L_x_133) ;  /* 0x0000000015087348 */ /* 0x000fea0003c00000 */
[----:B------:R0:W1:Y:S02]  /*0a30*/  SHFL.UP P0, R25, R24, R23, R22 ;  /* 0x0400001718197389 */ /* 0x0000640000000016 */
[----:B01----:R-:W-:Y:S05]  /*0a40*/  ENDCOLLECTIVE ;  /* 0x000000000000791b */ /* 0x003fea0003800000 */
.L_x_133:
[----:B------:R-:W-:Y:S05]  /*0a50*/  BRA `(.L_x_134) ;  /* 0xfffffff800647947 */ /* 0x000fea000383ffff */
.L_x_135:
        /* <DEDUP_REMOVED lines=10> */
.L_x_729:


//--------------------- .text._ZN3cub18CUB_300001_SM_10006detail10radix_sort30DeviceRadixSortHistogramKernelINS1_5radix10policy_hubIiiyE10Policy1000ELNS0_9SortOrderE0EiyNS1_21identity_decomposer_tEEEvPT2_PKT1_SA_iiT3_ --------------------------
	.section	.text._ZN3cub18CUB_300001_SM_10006detail10radix_sort30DeviceRadixSortHistogramKernelINS1_5radix10policy_hubIiiyE10Policy1000ELNS0_9SortOrderE0EiyNS1_21identity_decomposer_tEEEvPT2_PKT1_SA_iiT3_,"ax",@progbits
	.align	128
        .global         _ZN3cub18CUB_300001_SM_10006detail10radix_sort30DeviceRadixSortHistogramKernelINS1_5radix10policy_hubIiiyE10Policy1000ELNS0_9SortOrderE0EiyNS1_21identity_decomposer_tEEEvPT2_PKT1_SA_iiT3_
        .type           _ZN3cub18CUB_300001_SM_10006detail10radix_sort30DeviceRadixSortHistogramKernelINS1_5radix10policy_hubIiiyE10Policy1000ELNS0_9SortOrderE0EiyNS1_21identity_decomposer_tEEEvPT2_PKT1_SA_iiT3_,@function
        .size           _ZN3cub18CUB_300001_SM_10006detail10radix_sort30DeviceRadixSortHistogramKernelINS1_5radix10policy_hubIiiyE10Policy1000ELNS0_9SortOrderE0EiyNS1_21identity_decomposer_tEEEvPT2_PKT1_SA_iiT3_,(.L_x_730 - _ZN3cub18CUB_300001_SM_10006detail10radix_sort30DeviceRadixSortHistogramKernelINS1_5radix10policy_hubIiiyE10Policy1000ELNS0_9SortOrderE0EiyNS1_21identity_decomposer_tEEEvPT2_PKT1_SA_iiT3_)
        .other          _ZN3cub18CUB_300001_SM_10006detail10radix_sort30DeviceRadixSortHistogramKernelINS1_5radix10policy_hubIiiyE10Policy1000ELNS0_9SortOrderE0EiyNS1_21identity_decomposer_tEEEvPT2_PKT1_SA_iiT3_,@"STO_CUDA_ENTRY STV_DEFAULT"
_ZN3cub18CUB_300001_SM_10006detail10radix_sort30DeviceRadixSortHistogramKernelINS1_5radix10policy_hubIiiyE10Policy1000ELNS0_9SortOrderE0EiyNS1_21identity_decomposer_tEEEvPT2_PKT1_SA_iiT3_:
.text._ZN3cub18CUB_300001_SM_10006detail10radix_sort30DeviceRadixSortHistogramKernelINS1_5radix10policy_hubIiiyE10Policy1000ELNS0_9SortOrderE0EiyNS1_21identity_decomposer_tEEEvPT2_PKT1_SA_iiT3_:
[----:B------:R-:W-:Y:S01]  /*0000*/  LDC R1, c[0x0][0x37c] ;  /* 0x0000df00ff017b82 */ /* 0x000fe20000000800 */
[----:B------:R-:W0:Y:S02]  /*0010*/  LDCU.64 UR14, c[0x0][0x390] ;  /* 0x00007200ff0e77ac */ /* 0x000e240008000a00 */
[----:B0-----:R-:W-:-:S04]  /*0020*/  ISETP.NE.U32.AND P0, PT, RZ, UR14, PT ;  /* 0x0000000eff007c0c */ /* 0x001fc8000bf05070 */
[----:B------:R-:W-:-:S13]  /*0030*/  ISETP.NE.AND.EX P0, PT, RZ, UR15, PT, P0 ;  /* 0x0000000fff007c0c */ /* 0x000fda000bf05300 */
[----:B------:R-:W-:Y:S05]  /*0040*/  @!P0 EXIT ;  /* 0x000000000000894d */ /* 0x000fea0003800000 */
[----:B------:R-:W-:Y:S01]  /*0050*/  UIADD3 UR11, UP0, UPT, UR14, -0x1, URZ ;  /* 0xffffffff0e0b7890 */ /* 0x000fe2000ff1e0ff */
[----:B------:R-:W0:Y:S01]  /*0060*/  S2R R4, SR_TID.X ;  /* 0x0000000000047919 */ /* 0x000e220000002100 */
[----:B------:R-:W1:Y:S01]  /*0070*/  LDCU.64 UR4, c[0x0][0x398] ;  /* 0x00007300ff0477ac */ /* 0x000e620008000a00 */
[----:B------:R-:W2:Y:S01]  /*0080*/  S2UR UR7, SR_CgaCtaId ;  /* 0x00000000000779c3 */ /* 0x000ea20000008800 */
[----:B------:R-:W-:Y:S01]  /*0090*/  UIADD3.X UR12, UPT, UPT, UR15, -0x1, URZ, UP0, !UPT ;  /* 0xffffffff0f0c7890 */ /* 0x000fe200087fe4ff */
[----:B------:R-:W-:Y:S01]  /*00a0*/  UMOV UR6, 0x400 ;  /* 0x0000040000067882 */ /* 0x000fe20000000000 */
[----:B------:R-:W3:Y:S05]  /*00b0*/  LDCU.64 UR20, c[0x0][0x358] ;  /* 0x00006b00ff1477ac */ /* 0x000eea0008000a00 */
[----:B------:R-:W4:Y:S01]  /*00c0*/  S2UR UR8, SR_CTAID.X ;  /* 0x00000000000879c3 */ /* 0x000f220000002500 */
[----:B------:R-:W-:Y:S01]  /*00d0*/  USHF.R.U64 UR11, UR11, 0x1e, UR12 ;  /* 0x0000001e0b0b7899 */ /* 0x000fe2000800120c */
[----:B------:R-:W0:Y:S03]  /*00e0*/  LDCU UR28, c[0x0][0x370] ;  /* 0x00006e00ff1c77ac */ /* 0x000e260008000800 */
[----:B------:R-:W-:-:S02]  /*00f0*/  UIADD3 UR11, UP0, UPT, UR11, 0x1, URZ ;  /* 0x000000010b0b7890 */ /* 0x000fc4000ff1e0ff */
[----:B-1----:R-:W-:Y:S02]  /*0100*/  UIADD3 UR4, UPT, UPT, UR5, 0x7, -UR4 ;  /* 0x0000000705047890 */ /* 0x002fe4000fffe804 */
[----:B------:R-:W-:Y:S02]  /*0110*/  ULEA.HI.X UR12, UR12, URZ, URZ, 0x2, UP0 ;  /* 0x000000ff0c0c7291 */ /* 0x000fe400080f14ff */
[----:B------:R-:W-:Y:S02]  /*0120*/  UISETP.LT.U32.AND UP0, UPT, UR11, UR14, UPT ;  /* 0x0000000e0b00728c */ /* 0x000fe4000bf01070 */
[----:B------:R-:W-:Y:S02]  /*0130*/  USHF.R.S32.HI UR5, URZ, 0x1f, UR4 ;  /* 0x0000001fff057899 */ /* 0x000fe40008011404 */
[----:B------:R-:W-:Y:S02]  /*0140*/  UISETP.LT.U32.AND.EX UP0, UPT, UR12, UR15, UPT, UP0 ;  /* 0x0000000f0c00728c */ /* 0x000fe4000bf01100 */
[----:B------:R-:W-:-:S02]  /*0150*/  ULEA.HI UR5, UR5, UR4, URZ, 0x3 ;  /* 0x0000000405057291 */ /* 0x000fc4000f8f18ff */
[----:B------:R-:W-:Y:S01]  /*0160*/  USEL UR11, UR11, UR14, UP0 ;  /* 0x0000000e0b0b7287 */ /* 0x000fe20008000000 */
[C---:B0-----:R-:W-:Y:S01]  /*0170*/  VIADD R21, R4.reuse, 0x780 ;  /* 0x0000078004157836 */ /* 0x041fe20000000000 */
[----:B------:R-:W-:Y:S02]  /*0180*/  USEL UR12, UR12, UR15, UP0 ;  /* 0x0000000f0c0c7287 */ /* 0x000fe40008000000 */
[----:B------:R-:W-:Y:S02]  /*0190*/  UISETP.GE.AND UP0, UPT, UR4, 0x8, UPT ;  /* 0x000000080400788c */ /* 0x000fe4000bf06270 */
[----:B--2---:R-:W-:Y:S02]  /*01a0*/  ULEA UR6, UR7, UR6, 0x18 ;  /* 0x0000000607067291 */ /* 0x004fe4000f8ec0ff */
[----:B------:R-:W-:Y:S02]  /*01b0*/  USHF.R.S32.HI UR5, URZ, 0x3, UR5 ;  /* 0x00000003ff057899 */ /* 0x000fe40008011405 */
[----:B------:R-:W-:Y:S01]  /*01c0*/  PLOP3.LUT P0, PT, PT, PT, UP0, 0x80, 0x8 ;  /* 0x000000000008781c */ /* 0x000fe20003f0f008 */
[----:B----4-:R-:W-:Y:S01]  /*01d0*/  USHF.L.U32 UR8, UR8, 0xb, URZ ;  /* 0x0000000b08087899 */ /* 0x010fe200080006ff */
[C---:B------:R-:W-:Y:S01]  /*01e0*/  LEA R0, R4.reuse, UR6, 0x2 ;  /* 0x0000000604007c11 */ /* 0x040fe2000f8e10ff */
[----:B------:R-:W-:Y:S01]  /*01f0*/  UIADD3 UR22, UPT, UPT, UR5, -0x1, URZ ;  /* 0xffffffff05167890 */ /* 0x000fe2000fffe0ff */
[----:B------:R-:W-:Y:S01]  /*0200*/  ISETP.GT.U32.OR P0, PT, R4, 0xff, !P0 ;  /* 0x000000ff0400780c */ /* 0x000fe20004704470 */
[----:B------:R-:W-:-:S02]  /*0210*/  ULOP3.LUT UR23, UR5, 0xf, URZ, 0xc0, !UPT ;  /* 0x0000000f05177892 */ /* 0x000fc4000f8ec0ff */
[----:B------:R-:W-:Y:S01]  /*0220*/  ULOP3.LUT UR24, UR5, 0x7, URZ, 0xc0, !UPT ;  /* 0x0000000705187892 */ /* 0x000fe2000f8ec0ff */
[----:B------:R-:W-:Y:S01]  /*0230*/  P2R R20, PR, RZ, 0x1 ;  /* 0x00000001ff147803 */ /* 0x000fe20000000000 */
[----:B------:R-:W-:Y:S02]  /*0240*/  ULOP3.LUT UR25, UR5, 0x3, URZ, 0xc0, !UPT ;  /* 0x0000000305197892 */ /* 0x000fe4000f8ec0ff */
[----:B------:R-:W-:Y:S02]  /*0250*/  ULOP3.LUT UR26, UR5, 0xffffff0, URZ, 0xc0, !UPT ;  /* 0x0ffffff0051a7892 */ /* 0x000fe4000f8ec0ff */
[----:B------:R-:W-:Y:S02]  /*0260*/  ULOP3.LUT UR27, UR5, 0xffffff8, URZ, 0xc0, !UPT ;  /* 0x0ffffff8051b7892 */ /* 0x000fe4000f8ec0ff */
[----:B------:R-:W-:Y:S01]  /*0270*/  ULOP3.LUT UR9, UR5, 0x1, URZ, 0xc0, !UPT ;  /* 0x0000000105097892 */ /* 0x000fe2000f8ec0ff */
[----:B------:R-:W-:Y:S01]  /*0280*/  UMOV UR6, URZ ;  /* 0x000000ff00067c82 */ /* 0x000fe20008000000 */
[----:B---3--:R-:W-:-:S10]  /*0290*/  UMOV UR7, URZ ;  /* 0x000000ff00077c82 */ /* 0x008fd40008000000 */
.L_x_219:
[----:B------:R-:W-:Y:S01]  /*02a0*/  ISETP.NE.AND P0, PT, R20, RZ, PT ;  /* 0x000000ff1400720c */ /* 0x000fe20003f05270 */
[----:B------:R-:W-:-:S12]  /*02b0*/  BSSY.RECONVERGENT B0, `(.L_x_136) ;  /* 0x000007c000007945 */ /* 0x000fd80003800200 */
[----:B012345:R-:W-:Y:S05]  /*02c0*/  @P0 BRA `(.L_x_137) ;  /* 0x0000000400e80947 */ /* 0x03ffea0003800000 */
[----:B------:R-:W-:Y:S02]  /*02d0*/  IMAD.U32 R2, RZ, RZ, UR22 ;  /* 0x00000016ff027e24 */ /* 0x000fe4000f8e00ff */
[----:B------:R-:W-:-:S03]  /*02e0*/  IMAD.MOV.U32 R3, RZ, RZ, RZ ;  /* 0x000000ffff037224 */ /* 0x000fc600078e00ff */
[----:B------:R-:W-:-:S13]  /*02f0*/  ISETP.GE.U32.AND P1, PT, R2, 0xf, PT ;  /* 0x0000000f0200780c */ /* 0x000fda0003f26070 */
[----:B------:R-:W-:Y:S05]  /*0300*/  @!P1 BRA `(.L_x_138) ;  /* 0x00000000005c9947 */ /* 0x000fea0003800000 */
[----:B------:R-:W-:Y:S01]  /*0310*/  VIADD R2, R0, 0x2000 ;  /* 0x0000200000027836 */ /* 0x000fe20000000000 */
[----:B------:R-:W-:-:S12]  /*0320*/  UIADD3 UR4, UPT, UPT, -UR26, URZ, URZ ;  /* 0x000000ff1a047290 */ /* 0x000fd8000fffe1ff */
.L_x_139:
[----:B------:R-:W-:Y:S01]  /*0330*/  UIADD3 UR4, UPT, UPT, UR4, 0x10, URZ ;  /* 0x0000001004047890 */ /* 0x000fe2000fffe0ff */
[----:B------:R-:W-:Y:S03]  /*0340*/  STS [R2+-0x2000], RZ ;  /* 0xffe000ff02007388 */ /* 0x000fe60000000800 */
[----:B------:R-:W-:Y:S01]  /*0350*/  UISETP.NE.AND UP0, UPT, UR4, URZ, UPT ;  /* 0x000000ff0400728c */ /* 0x000fe2000bf05270 */
        /* <DEDUP_REMOVED lines=16> */
[----:B------:R-:W-:Y:S06]  /*0460*/  BRA.U UP0, `(.L_x_139) ;  /* 0xfffffffd00b07547 */ /* 0x000fec000b83ffff */
[----:B------:R-:W-:-:S07]  /*0470*/  IMAD.U32 R3, RZ, RZ, UR26 ;  /* 0x0000001aff037e24 */ /* 0x000fce000f8e00ff */
.L_x_138:
[----:B------:R-:W-:Y:S01]  /*0480*/  ISETP.NE.AND P0, PT, RZ, UR23, PT ;  /* 0x00000017ff007c0c */ /* 0x000fe2000bf05270 */
[----:B------:R-:W-:Y:S01]  /*0490*/  IMAD.U32 R6, RZ, RZ, UR24 ;  /* 0x00000018ff067e24 */ /* 0x000fe2000f8e00ff */
[----:B------:R-:W-:-:S03]  /*04a0*/  MOV R2, UR23 ;  /* 0x0000001700027c02 */ /* 0x000fc60008000f00 */
[----:B------:R-:W-:Y:S02]  /*04b0*/  VIADD R6, R6, 0xffffffff ;  /* 0xffffffff06067836 */ /* 0x000fe40000000000 */
[----:B------:R-:W-:-:S06]  /*04c0*/  VIADD R2, R2, 0xffffffff ;  /* 0xffffffff02027836 */ /* 0x000fcc0000000000 */
[----:B------:R-:W-:Y:S05]  /*04d0*/  @!P0 BRA `(.L_x_140) ;  /* 0x00000000007c8947 */ /* 0x000fea0003800000 */
[----:B------:R-:W-:Y:S01]  /*04e0*/  ISETP.GE.U32.AND P2, PT, R2, 0x7, PT ;  /* 0x000000070200780c */ /* 0x000fe20003f46070 */
[----:B------:R-:W-:-:S12]  /*04f0*/  UISETP.NE.AND UP0, UPT, UR24, URZ, UPT ;  /* 0x000000ff1800728c */ /* 0x000fd8000bf05270 */
[----:B------:R-:W-:Y:S05]  /*0500*/  @!P2 BRA `(.L_x_141) ;  /* 0x000000000028a947 */ /* 0x000fea0003800000 */
        /* <DEDUP_REMOVED lines=10> */
.L_x_141:
[----:B------:R-:W-:Y:S05]  /*05b0*/  BRA.U !UP0, `(.L_x_140) ;  /* 0x0000000108447547 */ /* 0x000fea000b800000 */
[----:B------:R-:W-:Y:S01]  /*05c0*/  ISETP.GE.U32.AND P2, PT, R6, 0x3, PT ;  /* 0x000000030600780c */ /* 0x000fe20003f46070 */
[----:B------:R-:W-:-:S12]  /*05d0*/  UISETP.NE.AND UP0, UPT, UR25, URZ, UPT ;  /* 0x000000ff1900728c */ /* 0x000fd8000bf05270 */
[C---:B0-----:R-:W-:Y:S02]  /*05e0*/  @P2 IMAD R5, R3.reuse, 0x400, R0 ;  /* 0x0000040003052824 */ /* 0x041fe400078e0200 */
[----:B------:R-:W-:-:S03]  /*05f0*/  @P2 VIADD R3, R3, 0x4 ;  /* 0x0000000403032836 */ /* 0x000fc60000000000 */
[----:B------:R1:W-:Y:S04]  /*0600*/  @P2 STS [R5], RZ ;  /* 0x000000ff05002388 */ /* 0x0003e80000000800 */
[----:B------:R1:W-:Y:S04]  /*0610*/  @P2 STS [R5+0x400], RZ ;  /* 0x000400ff05002388 */ /* 0x0003e80000000800 */
[----:B------:R1:W-:Y:S04]  /*0620*/  @P2 STS [R5+0x800], RZ ;  /* 0x000800ff05002388 */ /* 0x0003e80000000800 */
[----:B------:R1:W-:Y:S01]  /*0630*/  @P2 STS [R5+0xc00], RZ ;  /* 0x000c00ff05002388 */ /* 0x0003e20000000800 */
[----:B------:R-:W-:Y:S05]  /*0640*/  BRA.U !UP0, `(.L_x_140) ;  /* 0x0000000108207547 */ /* 0x000fea000b800000 */
[----:B------:R-:W-:Y:S01]  /*0650*/  IMAD R3, R3, 0x400, R0 ;  /* 0x0000040003037824 */ /* 0x000fe200078e0200 */
[----:B------:R-:W-:-:S04]  /*0660*/  UISETP.NE.AND UP0, UPT, UR25, 0x1, UPT ;  /* 0x000000011900788c */ /* 0x000fc8000bf05270 */
[----:B------:R2:W-:Y:S05]  /*0670*/  STS [R3], RZ ;  /* 0x000000ff03007388 */ /* 0x0005ea0000000800 */
[----:B------:R-:W-:Y:S05]  /*0680*/  BRA.U !UP0, `(.L_x_140) ;  /* 0x0000000108107547 */ /* 0x000fea000b800000 */
[----:B------:R-:W-:Y:S01]  /*0690*/  UISETP.NE.AND UP0, UPT, UR25, 0x2, UPT ;  /* 0x000000021900788c */ /* 0x000fe2000bf05270 */
[----:B------:R3:W-:Y:S05]  /*06a0*/  STS [R3+0x400], RZ ;  /* 0x000400ff03007388 */ /* 0x0007ea0000000800 */
[----:B------:R-:W-:-:S13]  /*06b0*/  PLOP3.LUT P2, PT, PT, PT, UP0, 0x80, 0x8 ;  /* 0x000000000008781c */ /* 0x000fda0003f4f008 */
[----:B------:R3:W-:Y:S02]  /*06c0*/  @P2 STS [R3+0x800], RZ ;  /* 0x000800ff03002388 */ /* 0x0007e40000000800 */
.L_x_140:
[----:B------:R-:W-:-:S13]  /*06d0*/  ISETP.GT.U32.AND P2, PT, R4, 0x7f, PT ;  /* 0x0000007f0400780c */ /* 0x000fda0003f44070 */
[----:B------:R-:W-:Y:S05]  /*06e0*/  @P2 BRA `(.L_x_137) ;  /* 0x0000000000e02947 */ /* 0x000fea0003800000 */
[----:B--23--:R-:W-:Y:S01]  /*06f0*/  HFMA2 R3, -RZ, RZ, 0, 0 ;  /* 0x00000000ff037431 */ /* 0x00cfe200000001ff */
[----:B------:R-:W-:Y:S06]  /*0700*/  @!P1 BRA `(.L_x_142) ;  /* 0x0000000000589947 */ /* 0x000fec0003800000 */
[----:B------:R-:W-:-:S07]  /*0710*/  IMAD.MOV.U32 R3, RZ, RZ, RZ ;  /* 0x000000ffff037224 */ /* 0x000fce00078e00ff */
.L_x_143:
[C---:B012---:R-:W-:Y:S02]  /*0720*/  IMAD R5, R3.reuse, 0x400, R0 ;  /* 0x0000040003057824 */ /* 0x047fe400078e0200 */
[----:B------:R-:W-:-:S03]  /*0730*/  VIADD R3, R3, 0x10 ;  /* 0x0000001003037836 */ /* 0x000fc60000000000 */
[----:B------:R2:W-:Y:S02]  /*0740*/  STS [R5+0x200], RZ ;  /* 0x000200ff05007388 */ /* 0x0005e40000000800 */
[----:B------:R-:W-:Y:S02]  /*0750*/  ISETP.NE.AND P1, PT, R3, UR26, PT ;  /* 0x0000001a03007c0c */ /* 0x000fe4000bf25270 */
[----:B------:R2:W-:Y:S04]  /*0760*/  STS [R5+0x600], RZ ;  /* 0x000600ff05007388 */ /* 0x0005e80000000800 */
        /* <DEDUP_REMOVED lines=13> */
[----:B------:R2:W-:Y:S01]  /*0840*/  STS [R5+0x3e00], RZ ;  /* 0x003e00ff05007388 */ /* 0x0005e20000000800 */
[----:B------:R-:W-:Y:S05]  /*0850*/  @P1 BRA `(.L_x_143) ;  /* 0xfffffffc00b01947 */ /* 0x000fea000383ffff */
[----:B------:R-:W-:-:S07]  /*0860*/  IMAD.U32 R3, RZ, RZ, UR26 ;  /* 0x0000001aff037e24 */ /* 0x000fce000f8e00ff */
.L_x_142:
[----:B------:R-:W-:Y:S05]  /*0870*/  @!P0 BRA `(.L_x_137) ;  /* 0x00000000007c8947 */ /* 0x000fea0003800000 */
[----:B------:R-:W-:Y:S01]  /*0880*/  ISETP.GE.U32.AND P0, PT, R2, 0x7, PT ;  /* 0x000000070200780c */ /* 0x000fe20003f06070 */
[----:B------:R-:W-:-:S12]  /*0890*/  UISETP.NE.AND UP0, UPT, UR24, URZ, UPT ;  /* 0x000000ff1800728c */ /* 0x000fd8000bf05270 */
[----:B------:R-:W-:Y:S05]  /*08a0*/  @!P0 BRA `(.L_x_144) ;  /* 0x0000000000288947 */ /* 0x000fea0003800000 */
[C---:B------:R-:W-:Y:S02]  /*08b0*/  IMAD R2, R3.reuse, 0x400, R0 ;  /* 0x0000040003027824 */ /* 0x040fe400078e0200 */
[----:B------:R-:W-:-:S03]  /*08c0*/  VIADD R3, R3, 0x8 ;  /* 0x0000000803037836 */ /* 0x000fc60000000000 */
[----:B------:R3:W-:Y:S04]  /*08d0*/  STS [R2+0x200], RZ ;  /* 0x000200ff02007388 */ /* 0x0007e80000000800 */
[----:B------:R3:W-:Y:S04]  /*08e0*/  STS [R2+0x600], RZ ;  /* 0x000600ff02007388 */ /* 0x0007e80000000800 */
[----:B------:R3:W-:Y:S04]  /*08f0*/  STS [R2+0xa00], RZ ;  /* 0x000a00ff02007388 */ /* 0x0007e80000000800 */
[----:B------:R3:W-:Y:S04]  /*0900*/  STS [R2+0xe00], RZ ;  /* 0x000e00ff02007388 */ /* 0x0007e80000000800 */
[----:B------:R3:W-:Y:S04]  /*0910*/  STS [R2+0x1200], RZ ;  /* 0x001200ff02007388 */ /* 0x0007e80000000800 */
[----:B------:R3:W-:Y:S04]  /*0920*/  STS [R2+0x1600], RZ ;  /* 0x001600ff02007388 */ /* 0x0007e80000000800 */
[----:B------:R3:W-:Y:S04]  /*0930*/  STS [R2+0x1a00], RZ ;  /* 0x001a00ff02007388 */ /* 0x0007e80000000800 */
[----:B------:R3:W-:Y:S02]  /*0940*/  STS [R2+0x1e00], RZ ;  /* 0x001e00ff02007388 */ /* 0x0007e40000000800 */
.L_x_144:
[----:B------:R-:W-:Y:S05]  /*0950*/  BRA.U !UP0, `(.L_x_137) ;  /* 0x0000000108447547 */ /* 0x000fea000b800000 */
[----:B------:R-:W-:Y:S01]  /*0960*/  ISETP.GE.U32.AND P0, PT, R6, 0x3, PT ;  /* 0x000000030600780c */ /* 0x000fe20003f06070 */
[----:B------:R-:W-:-:S12]  /*0970*/  UISETP.NE.AND UP0, UPT, UR25, URZ, UPT ;  /* 0x000000ff1900728c */ /* 0x000fd8000bf05270 */
[C---:B---3--:R-:W-:Y:S01]  /*0980*/  @P0 IMAD R2, R3.reuse, 0x400, R0 ;  /* 0x0000040003020824 */ /* 0x048fe200078e0200 */
[----:B------:R-:W-:-:S04]  /*0990*/  @P0 IADD3 R3, PT, PT, R3, 0x4, RZ ;  /* 0x0000000403030810 */ /* 0x000fc80007ffe0ff */
[----:B------:R4:W-:Y:S04]  /*09a0*/  @P0 STS [R2+0x200], RZ ;  /* 0x000200ff02000388 */ /* 0x0009e80000000800 */
[----:B------:R4:W-:Y:S04]  /*09b0*/  @P0 STS [R2+0x600], RZ ;  /* 0x000600ff02000388 */ /* 0x0009e80000000800 */
[----:B------:R4:W-:Y:S04]  /*09c0*/  @P0 STS [R2+0xa00], RZ ;  /* 0x000a00ff02000388 */ /* 0x0009e80000000800 */
[----:B------:R4:W-:Y:S01]  /*09d0*/  @P0 STS [R2+0xe00], RZ ;  /* 0x000e00ff02000388 */ /* 0x0009e20000000800 */
[----:B------:R-:W-:Y:S05]  /*09e0*/  BRA.U !UP0, `(.L_x_137) ;  /* 0x0000000108207547 */ /* 0x000fea000b800000 */
[----:B------:R-:W-:Y:S01]  /*09f0*/  IMAD R3, R3, 0x400, R0 ;  /* 0x0000040003037824 */ /* 0x000fe200078e0200 */
[----:B------:R-:W-:-:S04]  /*0a00*/  UISETP.NE.AND UP0, UPT, UR25, 0x1, UPT ;  /* 0x000000011900788c */ /* 0x000fc8000bf05270 */
[----:B------:R3:W-:Y:S05]  /*0a10*/  STS [R3+0x200], RZ ;  /* 0x000200ff03007388 */ /* 0x0007ea0000000800 */
[----:B------:R-:W-:Y:S05]  /*0a20*/  BRA.U !UP0, `(.L_x_137) ;  /* 0x0000000108107547 */ /* 0x000fea000b800000 */
[----:B------:R-:W-:Y:S01]  /*0a30*/  UISETP.NE.AND UP0, UPT, UR25, 0x2, UPT ;  /* 0x000000021900788c */ /* 0x000fe2000bf05270 */
[----:B------:R0:W-:Y:S05]  /*0a40*/  STS [R3+0x600], RZ ;  /* 0x000600ff03007388 */ /* 0x0001ea0000000800 */
[----:B------:R-:W-:-:S13]  /*0a50*/  PLOP3.LUT P0, PT, PT, PT, UP0, 0x80, 0x8 ;  /* 0x000000000008781c */ /* 0x000fda0003f0f008 */
[----:B------:R0:W-:Y:S02]  /*0a60*/  @P0 STS [R3+0xa00], RZ ;  /* 0x000a00ff03000388 */ /* 0x0001e40000000800 */
.L_x_137:
[----:B------:R-:W-:Y:S05]  /*0a70*/  BSYNC.RECONVERGENT B0 ;  /* 0x0000000000007941 */ /* 0x000fea0003800200 */
.L_x_136:
[----:B------:R-:W5:Y:S01]  /*0a80*/  LDCU.64 UR14, c[0x0][0x390] ;  /* 0x00007200ff0e77ac */ /* 0x000f620008000a00 */
[----:B------:R-:W-:Y:S02]  /*0a90*/  USHF.L.U32 UR4, UR6, 0x1e, URZ ;  /* 0x0000001e06047899 */ /* 0x000fe400080006ff */
[----:B------:R-:W-:Y:S02]  /*0aa0*/  USHF.L.U64.HI UR5, UR6, 0x1e, UR7 ;  /* 0x0000001e06057899 */ /* 0x000fe40008010207 */
[----:B-----5:R-:W-:-:S04]  /*0ab0*/  UIADD3 UR4, UP0, UPT, -UR4, UR14, URZ ;  /* 0x0000000e04047290 */ /* 0x020fc8000ff1e1ff */
[----:B------:R-:W-:Y:S02]  /*0ac0*/  UIADD3.X UR5, UPT, UPT, ~UR5, UR15, URZ, UP0, !UPT ;  /* 0x0000000f05057290 */ /* 0x000fe400087fe5ff */
[----:B------:R-:W-:-:S04]  /*0ad0*/  UISETP.LT.U32.AND UP0, UPT, UR4, 0x40000000, UPT ;  /* 0x400000000400788c */ /* 0x000fc8000bf01070 */
[----:B------:R-:W-:-:S04]  /*0ae0*/  UISETP.LT.U32.AND.EX UP0, UPT, UR5, URZ, UPT, UP0 ;  /* 0x000000ff0500728c */ /* 0x000fc8000bf01100 */
[----:B------:R-:W-:Y:S02]  /*0af0*/  USEL UR13, UR4, 0x40000000, UP0 ;  /* 0x40000000040d7887 */ /* 0x000fe40008000000 */
[----:B------:R-:W-:Y:S02]  /*0b00*/  USEL UR14, UR5, URZ, UP0 ;  /* 0x000000ff050e7287 */ /* 0x000fe40008000000 */
[----:B------:R-:W-:-:S04]  /*0b10*/  UISETP.GT.U32.AND UP0, UPT, UR13, UR8, UPT ;  /* 0x000000080d00728c */ /* 0x000fc8000bf04070 */
[----:B------:R-:W-:Y:S01]  /*0b20*/  UISETP.GT.U32.AND.EX UP0, UPT, UR14, URZ, UPT, UP0 ;  /* 0x000000ff0e00728c */ /* 0x000fe2000bf04100 */
[----:B------:R-:W-:Y:S08]  /*0b30*/  BAR.SYNC.DEFER_BLOCKING 0x0 ;  /* 0x0000000000007b1d */ /* 0x000ff00000010000 */
[----:B------:R-:W-:Y:S06]  /*0b40*/  BAR.SYNC.DEFER_BLOCKING 0x0 ;  /* 0x0000000000007b1d */ /* 0x000fec0000010000 */
[----:B------:R-:W-:Y:S05]  /*0b50*/  BRA.U !UP0, `(.L_x_145) ;  /* 0x0000000d082c7547 */ /* 0x000fea000b800000 */
[----:B------:R-:W-:Y:S01]  /*0b60*/  UMOV UR10, UR8 ;  /* 0x00000008000a7c82 */ /* 0x000fe20008000000 */
[----:B------:R-:W-:-:S05]  /*0b70*/  UMOV UR5, URZ ;  /* 0x000000ff00057c82 */ /* 0x000fca0008000000 */
.L_x_150:
[----:B-----5:R-:W5:Y:S01]  /*0b80*/  LDCU.64 UR18, c[0x0][0x390] ;  /* 0x00007200ff1277ac */ /* 0x020f620008000a00 */
[----:B------:R-:W-:Y:S02]  /*0b90*/  USHF.L.U32 UR15, UR6, 0x1e, URZ ;  /* 0x0000001e060f7899 */ /* 0x000fe400080006ff */
[----:B------:R-:W-:Y:S02]  /*0ba0*/  USHF.L.U64.HI UR16, UR6, 0x1e, UR7 ;  /* 0x0000001e06107899 */ /* 0x000fe40008010207 */
[----:B------:R-:W-:-:S04]  /*0bb0*/  UIADD3 UR15, UP0, UPT, UR10, UR15, URZ ;  /* 0x0000000f0a0f7290 */ /* 0x000fc8000ff1e0ff */
[----:B------:R-:W-:Y:S02]  /*0bc0*/  UIADD3.X UR16, UPT, UPT, UR5, UR16, URZ, UP0, !UPT ;  /* 0x0000001005107290 */ /* 0x000fe400087fe4ff */
[----:B------:R-:W-:Y:S02]  /*0bd0*/  ULEA UR10, UP0, UR28, UR10, 0xb ;  /* 0x0000000a1c0a7291 */ /* 0x000fe4000f8058ff */
[----:B-----5:R-:W-:Y:S02]  /*0be0*/  UIADD3 UR17, UP1, UPT, -UR15, UR18, URZ ;  /* 0x000000120f117290 */ /* 0x020fe4000ff3e1ff */
[----:B------:R-:W-:Y:S02]  /*0bf0*/  UIADD3.X UR5, UPT, UPT, URZ, UR5, URZ, UP0, !UPT ;  /* 0x00000005ff057290 */ /* 0x000fe400087fe4ff */
[----:B------:R-:W-:Y:S02]  /*0c00*/  UIADD3.X UR4, UPT, UPT, ~UR16, UR19, URZ, UP1, !UPT ;  /* 0x0000001310047290 */ /* 0x000fe40008ffe5ff */
[----:B------:R-:W-:-:S02]  /*0c10*/  UISETP.GE.U32.AND UP1, UPT, UR17, 0x800, UPT ;  /* 0x000008001100788c */ /* 0x000fc4000bf26070 */
[----:B------:R-:W-:Y:S02]  /*0c20*/  UISETP.GE.U32.AND UP0, UPT, UR10, UR13, UPT ;  /* 0x0000000d0a00728c */ /* 0x000fe4000bf06070 */
[----:B------:R-:W-:Y:S02]  /*0c30*/  UISETP.GE.U32.AND.EX UP1, UPT, UR4, URZ, UPT, UP1 ;  /* 0x000000ff0400728c */ /* 0x000fe4000bf26110 */
[----:B------:R-:W-:-:S07]  /*0c40*/  UISETP.GE.U32.AND.EX UP0, UPT, UR5, UR14, UPT, UP0 ;  /* 0x0000000e0500728c */ /* 0x000fce000bf06100 */
[----:B0-----:R-:W-:Y:S05]  /*0c50*/  BRA.U !UP1, `(.L_x_146) ;  /* 0x0000000109587547 */ /* 0x001fea000b800000 */
[----:B------:R-:W4:Y:S01]  /*0c60*/  LDCU.64 UR18, c[0x0][0x388] ;  /* 0x00007100ff1277ac */ /* 0x000f220008000a00 */
[----:B0-23--:R-:W-:-:S05]  /*0c70*/  IADD3 R3, P0, PT, R4, UR15, RZ ;  /* 0x0000000f04037c10 */ /* 0x00dfca000ff1e0ff */
[----:B------:R-:W-:Y:S01]  /*0c80*/  IMAD.X R6, RZ, RZ, UR16, P0 ;  /* 0x00000010ff067e24 */ /* 0x000fe200080e06ff */
[----:B----4-:R-:W-:-:S04]  /*0c90*/  LEA R2, P0, R3, UR18, 0x2 ;  /* 0x0000001203027c11 */ /* 0x010fc8000f8010ff */
        /* <DEDUP_REMOVED lines=18> */
.L_x_146:
[----:B------:R-:W4:Y:S01]  /*0dc0*/  LDCU.64 UR18, c[0x0][0x388] ;  /* 0x00007100ff1277ac */ /* 0x000f220008000a00 */
[C---:B012---:R-:W-:Y:S01]  /*0dd0*/  VIADD R5, R4.reuse, 0x100 ;  /* 0x0000010004057836 */ /* 0x047fe20000000000 */
[C---:B---3--:R-:W-:Y:S01]  /*0de0*/  IADD3 R3, P0, PT, R4.reuse, UR15, RZ ;  /* 0x0000000f04037c10 */ /* 0x048fe2000ff1e0ff */
[C---:B----4-:R-:W-:Y:S01]  /*0df0*/  VIADD R2, R4.reuse, 0x80 ;  /* 0x0000008004027836 */ /* 0x050fe20000000000 */
[C---:B------:R-:W-:Y:S01]  /*0e00*/  ISETP.GE.AND P1, PT, R4.reuse, UR17, PT ;  /* 0x0000001104007c0c */ /* 0x040fe2000bf26270 */
[----:B------:R-:W-:Y:S01]  /*0e10*/  VIADD R7, R4, 0x180 ;  /* 0x0000018004077836 */ /* 0x000fe20000000000 */
[----:B------:R-:W-:Y:S01]  /*0e20*/  ISETP.GE.AND P3, PT, R5, UR17, PT ;  /* 0x0000001105007c0c */ /* 0x000fe2000bf66270 */
[----:B------:R-:W-:Y:S01]  /*0e30*/  IMAD.X R6, RZ, RZ, UR16, P0 ;  /* 0x00000010ff067e24 */ /* 0x000fe200080e06ff */
[----:B------:R-:W-:Y:S01]  /*0e40*/  ISETP.GE.AND P2, PT, R2, UR17, PT ;  /* 0x0000001102007c0c */ /* 0x000fe2000bf46270 */
[----:B------:R-:W-:Y:S01]  /*0e50*/  VIADD R5, R4, 0x200 ;  /* 0x0000020004057836 */ /* 0x000fe20000000000 */
[----:B------:R-:W-:Y:S01]  /*0e60*/  ISETP.GE.AND P4, PT, R7, UR17, PT ;  /* 0x0000001107007c0c */ /* 0x000fe2000bf86270 */
[----:B------:R-:W-:-:S03]  /*0e70*/  IMAD.MOV.U32 R12, RZ, RZ, 0x7fffffff ;  /* 0x7fffffffff0c7424 */ /* 0x000fc600078e00ff */
[----:B------:R-:W-:Y:S01]  /*0e80*/  ISETP.GE.AND P5, PT, R5, UR17, PT ;  /* 0x0000001105007c0c */ /* 0x000fe2000bfa6270 */
[----:B------:R-:W-:Y:S01]  /*0e90*/  VIADD R5, R4, 0x300 ;  /* 0x0000030004057836 */ /* 0x000fe20000000000 */
[----:B------:R-:W-:-:S04]  /*0ea0*/  LEA R2, P0, R3, UR18, 0x2 ;  /* 0x0000001203027c11 */ /* 0x000fc8000f8010ff */
[----:B------:R-:W-:Y:S01]  /*0eb0*/  LEA.HI.X R3, R3, UR19, R6, 0x2, P0 ;  /* 0x0000001303037c11 */ /* 0x000fe200080f1406 */
[----:B------:R-:W-:Y:S01]  /*0ec0*/  IMAD.MOV.U32 R11, RZ, RZ, 0x7fffffff ;  /* 0x7fffffffff0b7424 */ /* 0x000fe200078e00ff */
[----:B------:R-:W-:-:S03]  /*0ed0*/  IADD3 R6, PT, PT, R4, 0x280, RZ ;  /* 0x0000028004067810 */ /* 0x000fc60007ffe0ff */
[----:B------:R1:W5:Y:S01]  /*0ee0*/  @!P1 LDG.E R12, desc[UR20][R2.64] ;  /* 0x00000014020c9981 */ /* 0x000362000c1e1900 */
[----:B------:R-:W-:Y:S01]  /*0ef0*/  ISETP.GE.AND P1, PT, R5, UR17, PT ;  /* 0x0000001105007c0c */ /* 0x000fe2000bf26270 */
[----:B------:R-:W-:Y:S01]  /*0f00*/  VIADD R5, R4, 0x380 ;  /* 0x0000038004057836 */ /* 0x000fe20000000000 */
[----:B------:R-:W-:Y:S01]  /*0f10*/  ISETP.GE.AND P0, PT, R6, UR17, PT ;  /* 0x0000001106007c0c */ /* 0x000fe2000bf06270 */
[----:B------:R-:W-:Y:S01]  /*0f20*/  IMAD.MOV.U32 R9, RZ, RZ, 0x7fffffff ;  /* 0x7fffffffff097424 */ /* 0x000fe200078e00ff */
[----:B------:R1:W5:Y:S02]  /*0f30*/  @!P2 LDG.E R11, desc[UR20][R2.64+0x200] ;  /* 0x00020014020ba981 */ /* 0x000364000c1e1900 */
[----:B------:R-:W-:Y:S01]  /*0f40*/  ISETP.GE.AND P2, PT, R5, UR17, PT ;  /* 0x0000001105007c0c */ /* 0x000fe2000bf46270 */
[----:B------:R-:W-:Y:S02]  /*0f50*/  VIADD R5, R4, 0x480 ;  /* 0x0000048004057836 */ /* 0x000fe40000000000 */
[----:B------:R-:W-:Y:S01]  /*0f60*/  IMAD.MOV.U32 R10, RZ, RZ, 0x7fffffff ;  /* 0x7fffffffff0a7424 */ /* 0x000fe200078e00ff */
[----:B------:R1:W5:Y:S01]  /*0f70*/  @!P4 LDG.E R9, desc[UR20][R2.64+0x600] ;  /* 0x000600140209c981 */ /* 0x000362000c1e1900 */
[----:B------:R-:W-:-:S02]  /*0f80*/  MOV R8, 0x7fffffff ;  /* 0x7fffffff00087802 */ /* 0x000fc40000000f00 */
[C---:B------:R-:W-:Y:S02]  /*0f90*/  LOP3.LUT R6, R4.reuse, 0x400, RZ, 0xfc, !PT ;  /* 0x0000040004067812 */ /* 0x040fe400078efcff */
[----:B------:R-:W-:Y:S01]  /*0fa0*/  ISETP.GE.AND P4, PT, R5, UR17, PT ;  /* 0x0000001105007c0c */ /* 0x000fe2000bf86270 */
[----:B------:R-:W-:Y:S01]  /*0fb0*/  VIADD R5, R4, 0x500 ;  /* 0x0000050004057836 */ /* 0x000fe20000000000 */
[----:B------:R1:W5:Y:S01]  /*0fc0*/  @!P3 LDG.E R10, desc[UR20][R2.64+0x400] ;  /* 0x00040014020ab981 */ /* 0x000362000c1e1900 */
[----:B------:R-:W-:Y:S01]  /*0fd0*/  ISETP.GE.AND P3, PT, R6, UR17, PT ;  /* 0x0000001106007c0c */ /* 0x000fe2000bf66270 */
[----:B------:R-:W-:Y:S02]  /*0fe0*/  IMAD.MOV.U32 R6, RZ, RZ, 0x7fffffff ;  /* 0x7fffffffff067424 */ /* 0x000fe400078e00ff */
[----:B------:R1:W5:Y:S01]  /*0ff0*/  @!P5 LDG.E R8, desc[UR20][R2.64+0x800] ;  /* 0x000800140208d981 */ /* 0x000362000c1e1900 */
[----:B------:R-:W-:Y:S01]  /*1000*/  ISETP.GE.AND P5, PT, R5, UR17, PT ;  /* 0x0000001105007c0c */ /* 0x000fe2000bfa6270 */
[----:B------:R-:W-:-:S02]  /*1010*/  VIADD R5, R4, 0x600 ;  /* 0x0000060004057836 */ /* 0x000fc40000000000 */
[----:B------:R-:W-:Y:S01]  /*1020*/  IMAD.MOV.U32 R7, RZ, RZ, 0x7fffffff ;  /* 0x7fffffffff077424 */ /* 0x000fe200078e00ff */
[----:B------:R1:W5:Y:S01]  /*1030*/  @!P1 LDG.E R6, desc[UR20][R2.64+0xc00] ;  /* 0x000c001402069981 */ /* 0x000362000c1e1900 */
[C---:B------:R-:W-:Y:S01]  /*1040*/  VIADD R13, R4.reuse, 0x580 ;  /* 0x00000580040d7836 */ /* 0x040fe20000000000 */
[----:B------:R-:W-:Y:S01]  /*1050*/  ISETP.GE.AND P1, PT, R5, UR17, PT ;  /* 0x0000001105007c0c */ /* 0x000fe2000bf26270 */
[----:B------:R-:W-:Y:S02]  /*1060*/  IMAD.MOV.U32 R5, RZ, RZ, 0x7fffffff ;  /* 0x7fffffffff057424 */ /* 0x000fe400078e00ff */
[----:B------:R-:W-:Y:S01]  /*1070*/  IMAD.MOV.U32 R19, RZ, RZ, 0x7fffffff ;  /* 0x7fffffffff137424 */ /* 0x000fe200078e00ff */
[----:B------:R1:W5:Y:S01]  /*1080*/  @!P0 LDG.E R7, desc[UR20][R2.64+0xa00] ;  /* 0x000a001402078981 */ /* 0x000362000c1e1900 */
[----:B------:R-:W-:Y:S01]  /*1090*/  IMAD.MOV.U32 R18, RZ, RZ, 0x7fffffff ;  /* 0x7fffffffff127424 */ /* 0x000fe200078e00ff */
[----:B------:R-:W-:Y:S01]  /*10a0*/  ISETP.GE.AND P0, PT, R13, UR17, PT ;  /* 0x000000110d007c0c */ /* 0x000fe2000bf06270 */
[C---:B------:R-:W-:Y:S01]  /*10b0*/  VIADD R14, R4.reuse, 0x700 ;  /* 0x00000700040e7836 */ /* 0x040fe20000000000 */
[----:B------:R-:W-:Y:S01]  /*10c0*/  IADD3 R13, PT, PT, R4, 0x680, RZ ;  /* 0x00000680040d7810 */ /* 0x000fe20007ffe0ff */
[----:B------:R1:W5:Y:S03]  /*10d0*/  @!P2 LDG.E R5, desc[UR20][R2.64+0xe00] ;  /* 0x000e00140205a981 */ /* 0x000366000c1e1900 */
[----:B------:R-:W-:Y:S01]  /*10e0*/  ISETP.GE.AND P2, PT, R13, UR17, PT ;  /* 0x000000110d007c0c */ /* 0x000fe2000bf46270 */
[----:B------:R1:W5:Y:S01]  /*10f0*/  @!P3 LDG.E R19, desc[UR20][R2.64+0x1000] ;  /* 0x001000140213b981 */ /* 0x000362000c1e1900 */
[----:B------:R-:W-:-:S03]  /*1100*/  ISETP.GE.AND P3, PT, R14, UR17, PT ;  /* 0x000000110e007c0c */ /* 0x000fc6000bf66270 */
[----:B------:R1:W5:Y:S01]  /*1110*/  @!P4 LDG.E R18, desc[UR20][R2.64+0x1200] ;  /* 0x001200140212c981 */ /* 0x000362000c1e1900 */
[----:B------:R-:W-:Y:S01]  /*1120*/  ISETP.GE.AND P4, PT, R21, UR17, PT ;  /* 0x0000001115007c0c */ /* 0x000fe2000bf86270 */
[----:B------:R-:W-:Y:S01]  /*1130*/  IMAD.MOV.U32 R17, RZ, RZ, 0x7fffffff ;  /* 0x7fffffffff117424 */ /* 0x000fe200078e00ff */
[----:B------:R-:W-:Y:S01]  /*1140*/  MOV R14, 0x7fffffff ;  /* 0x7fffffff000e7802 */ /* 0x000fe20000000f00 */
[----:B------:R-:W-:Y:S02]  /*1150*/  IMAD.MOV.U32 R16, RZ, RZ, 0x7fffffff ;  /* 0x7fffffffff107424 */ /* 0x000fe400078e00ff */
[----:B------:R-:W-:Y:S02]  /*1160*/  IMAD.MOV.U32 R22, RZ, RZ, 0x7fffffff ;  /* 0x7fffffffff167424 */ /* 0x000fe400078e00ff */
        /* <DEDUP_REMOVED lines=8> */
.L_x_147:
[----:B01----:R-:W0:Y:S02]  /*11f0*/  LDC.64 R2, c[0x0][0x398] ;  /* 0x0000e600ff027b82 */ /* 0x003e240000000a00 */
[----:B0-----:R-:W-:-:S13]  /*1200*/  ISETP.GT.AND P0, PT, R3, R2, PT ;  /* 0x000000020300720c */ /* 0x001fda0003f04270 */
[----:B------:R-:W-:Y:S05]  /*1210*/  @!P0 BRA `(.L_x_148) ;  /* 0x0000000400788947 */ /* 0x000fea0003800000 */
[----:B------:R-:W0:Y:S01]  /*1220*/  S2UR UR15, SR_CgaCtaId ;  /* 0x00000000000f79c3 */ /* 0x000e220000008800 */
[----:B-----5:R-:W-:Y:S01]  /*1230*/  LOP3.LUT R15, R15, 0x80000000, RZ, 0x3c, !PT ;  /* 0x800000000f0f7812 */ /* 0x020fe200078e3cff */
[----:B------:R-:W-:Y:S01]  /*1240*/  UMOV UR4, 0x400 ;  /* 0x0000040000047882 */ /* 0x000fe20000000000 */
[----:B------:R-:W-:Y:S01]  /*1250*/  LOP3.LUT R14, R14, 0x80000000, RZ, 0x3c, !PT ;  /* 0x800000000e0e7812 */ /* 0x000fe200078e3cff */
[----:B------:R-:W1:Y:S01]  /*1260*/  LDCU UR16, c[0x0][0x398] ;  /* 0x00007300ff1077ac */ /* 0x000e620008000800 */
[----:B------:R-:W-:Y:S02]  /*1270*/  LOP3.LUT R13, R13, 0x80000000, RZ, 0x3c, !PT ;  /* 0x800000000d0d7812 */ /* 0x000fe400078e3cff */
[----:B------:R-:W-:Y:S02]  /*1280*/  LOP3.LUT R2, R22, 0x80000000, RZ, 0x3c, !PT ;  /* 0x8000000016027812 */ /* 0x000fe400078e3cff */
[----:B------:R-:W-:Y:S02]  /*1290*/  LOP3.LUT R16, R16, 0x80000000, RZ, 0x3c, !PT ;  /* 0x8000000010107812 */ /* 0x000fe400078e3cff */
[----:B------:R-:W-:-:S02]  /*12a0*/  LOP3.LUT R17, R17, 0x80000000, RZ, 0x3c, !PT ;  /* 0x8000000011117812 */ /* 0x000fc400078e3cff */
[----:B------:R-:W-:Y:S02]  /*12b0*/  LOP3.LUT R18, R18, 0x80000000, RZ, 0x3c, !PT ;  /* 0x8000000012127812 */ /* 0x000fe400078e3cff */
[----:B------:R-:W-:Y:S02]  /*12c0*/  LOP3.LUT R19, R19, 0x80000000, RZ, 0x3c, !PT ;  /* 0x8000000013137812 */ /* 0x000fe400078e3cff */
[----:B------:R-:W-:Y:S02]  /*12d0*/  LOP3.LUT R5, R5, 0x80000000, RZ, 0x3c, !PT ;  /* 0x8000000005057812 */ /* 0x000fe400078e3cff */
[----:B------:R-:W-:Y:S02]  /*12e0*/  LOP3.LUT R6, R6, 0x80000000, RZ, 0x3c, !PT ;  /* 0x8000000006067812 */ /* 0x000fe400078e3cff */
[----:B------:R-:W-:Y:S02]  /*12f0*/  LOP3.LUT R7, R7, 0x80000000, RZ, 0x3c, !PT ;  /* 0x8000000007077812 */ /* 0x000fe400078e3cff */
[----:B------:R-:W-:Y:S01]  /*1300*/  LOP3.LUT R8, R8, 0x80000000, RZ, 0x3c, !PT ;  /* 0x8000000008087812 */ /* 0x000fe200078e3cff */
[----:B0-----:R-:W-:Y:S01]  /*1310*/  ULEA UR15, UR15, UR4, 0x18 ;  /* 0x000000040f0f7291 */ /* 0x001fe2000f8ec0ff */
[----:B------:R-:W-:-:S02]  /*1320*/  LOP3.LUT R9, R9, 0x80000000, RZ, 0x3c, !PT ;  /* 0x8000000009097812 */ /* 0x000fc400078e3cff */
[----:B------:R-:W-:Y:S01]  /*1330*/  LOP3.LUT R10, R10, 0x80000000, RZ, 0x3c, !PT ;  /* 0x800000000a0a7812 */ /* 0x000fe200078e3cff */
[----:B------:R-:W-:Y:S01]  /*1340*/  UMOV UR4, URZ ;  /* 0x000000ff00047c82 */ /* 0x000fe20008000000 */
[----:B------:R-:W-:Y:S02]  /*1350*/  LOP3.LUT R11, R11, 0x80000000, RZ, 0x3c, !PT ;  /* 0x800000000b0b7812 */ /* 0x000fe400078e3cff */
[----:B-1----:R-:W-:-:S07]  /*1360*/  LOP3.LUT R12, R12, 0x80000000, RZ, 0x3c, !PT ;  /* 0x800000000c0c7812 */ /* 0x002fce00078e3cff */
.L_x_149:
[----:B------:R-:W-:Y:S01]  /*1370*/  IMAD R22, RZ, RZ, -UR16 ;  /* 0x80000010ff167e24 */ /* 0x000fe2000f8e02ff */
[----:B0-----:R-:W-:Y:S01]  /*1380*/  SHF.R.U32.HI R23, RZ, UR16, R12 ;  /* 0x00000010ff177c19 */ /* 0x001fe2000801160c */
[----:B------:R-:W-:Y:S01]  /*1390*/  IMAD.MOV.U32 R25, RZ, RZ, -0x1 ;  /* 0xffffffffff197424 */ /* 0x000fe200078e00ff */
[----:B------:R-:W-:Y:S01]  /*13a0*/  ULEA UR17, UR4, UR15, 0xa ;  /* 0x0000000f04117291 */ /* 0x000fe2000f8e50ff */
[----:B------:R-:W-:Y:S01]  /*13b0*/  SHF.R.U32.HI R27, RZ, UR16, R10 ;  /* 0x00000010ff1b7c19 */ /* 0x000fe2000801160a */
[----:B------:R-:W-:Y:S01]  /*13c0*/  UIADD3 UR4, UPT, UPT, UR4, 0x1, URZ ;  /* 0x0000000104047890 */ /* 0x000fe2000fffe0ff */
[----:B------:R-:W-:Y:S02]  /*13d0*/  VIADDMNMX R22, R22, R3, 0x8, PT ;  /* 0x0000000816167446 */ /* 0x000fe40003800103 */
[----:B------:R-:W-:Y:S02]  /*13e0*/  SHF.R.U32.HI R29, RZ, UR16, R9 ;  /* 0x00000010ff1d7c19 */ /* 0x000fe40008011609 */
[----:B------:R-:W-:-:S02]  /*13f0*/  SHF.L.U32 R22, R25, R22, RZ ;  /* 0x0000001619167219 */ /* 0x000fc400000006ff */
[----:B------:R-:W-:Y:S02]  /*1400*/  SHF.R.U32.HI R25, RZ, UR16, R11 ;  /* 0x00000010ff197c19 */ /* 0x000fe4000801160b */
[-C--:B------:R-:W-:Y:S02]  /*1410*/  LOP3.LUT R23, R23, R22.reuse, RZ, 0x30, !PT ;  /* 0x0000001617177212 */ /* 0x080fe400078e30ff */
[-C--:B------:R-:W-:Y:S02]  /*1420*/  LOP3.LUT R25, R25, R22.reuse, RZ, 0x30, !PT ;  /* 0x0000001619197212 */ /* 0x080fe400078e30ff */
[----:B------:R-:W-:Y:S02]  /*1430*/  LOP3.LUT R27, R27, R22, RZ, 0x30, !PT ;  /* 0x000000161b1b7212 */ /* 0x000fe400078e30ff */
[----:B------:R-:W-:Y:S02]  /*1440*/  LEA R23, R23, UR17, 0x2 ;  /* 0x0000001117177c11 */ /* 0x000fe4000f8e10ff */
[----:B------:R-:W-:-:S02]  /*1450*/  LEA R25, R25, UR17, 0x2 ;  /* 0x0000001119197c11 */ /* 0x000fc4000f8e10ff */
[----:B------:R-:W-:Y:S01]  /*1460*/  LEA R27, R27, UR17, 0x2 ;  /* 0x000000111b1b7c11 */ /* 0x000fe2000f8e10ff */
[----:B------:R0:W-:Y:S01]  /*1470*/  ATOMS.POPC.INC.32 RZ, [R23+URZ] ;  /* 0x0000000017ff7f8c */ /* 0x0001e2000d8000ff */
[----:B------:R-:W-:Y:S02]  /*1480*/  SHF.R.U32.HI R24, RZ, UR16, R8 ;  /* 0x00000010ff187c19 */ /* 0x000fe40008011608 */
[----:B------:R-:W-:Y:S01]  /*1490*/  SHF.R.U32.HI R26, RZ, UR16, R7 ;  /* 0x00000010ff1a7c19 */ /* 0x000fe20008011607 */
[----:B------:R1:W-:Y:S01]  /*14a0*/  ATOMS.POPC.INC.32 RZ, [R25+URZ] ;  /* 0x0000000019ff7f8c */ /* 0x0003e2000d8000ff */
[-C--:B------:R-:W-:Y:S02]  /*14b0*/  LOP3.LUT R29, R29, R22.reuse, RZ, 0x30, !PT ;  /* 0x000000161d1d7212 */ /* 0x080fe400078e30ff */
[----:B------:R-:W-:Y:S01]  /*14c0*/  LOP3.LUT R24, R24, R22, RZ, 0x30, !PT ;  /* 0x0000001618187212 */ /* 0x000fe200078e30ff */
[----:B------:R2:W-:Y:S01]  /*14d0*/  ATOMS.POPC.INC.32 RZ, [R27+URZ] ;  /* 0x000000001bff7f8c */ /* 0x0005e2000d8000ff */
[----:B0-----:R-:W-:-:S02]  /*14e0*/  SHF.R.U32.HI R23, RZ, UR16, R6 ;  /* 0x00000010ff177c19 */ /* 0x001fc40008011606 */
[-C--:B------:R-:W-:Y:S02]  /*14f0*/  LOP3.LUT R26, R26, R22.reuse, RZ, 0x30, !PT ;  /* 0x000000161a1a7212 */ /* 0x080fe400078e30ff */
[----:B-1----:R-:W-:Y:S02]  /*1500*/  SHF.R.U32.HI R25, RZ, UR16, R5 ;  /* 0x00000010ff197c19 */ /* 0x002fe40008011605 */
[-C--:B------:R-:W-:Y:S02]  /*1510*/  LOP3.LUT R23, R23, R22.reuse, RZ, 0x30, !PT ;  /* 0x0000001617177212 */ /* 0x080fe400078e30ff */
[----:B--2---:R-:W-:Y:S02]  /*1520*/  SHF.R.U32.HI R27, RZ, UR16, R19 ;  /* 0x00000010ff1b7c19 */ /* 0x004fe40008011613 */
[----:B------:R-:W-:Y:S02]  /*1530*/  LEA R29, R29, UR17, 0x2 ;  /* 0x000000111d1d7c11 */ /* 0x000fe4000f8e10ff */
[----:B------:R-:W-:-:S02]  /*1540*/  LOP3.LUT R25, R25, R22, RZ, 0x30, !PT ;  /* 0x0000001619197212 */ /* 0x000fc400078e30ff */
[----:B------:R-:W-:Y:S01]  /*1550*/  LEA R24, R24, UR17, 0x2 ;  /* 0x0000001118187c11 */ /* 0x000fe2000f8e10ff */
[----:B------:R0:W-:Y:S01]  /*1560*/  ATOMS.POPC.INC.32 RZ, [R29+URZ] ;  /* 0x000000001dff7f8c */ /* 0x0001e2000d8000ff */
[----:B------:R-:W-:Y:S02]  /*1570*/  LOP3.LUT R27, R27, R22, RZ, 0x30, !PT ;  /* 0x000000161b1b7212 */ /* 0x000fe400078e30ff */
[----:B------:R-:W-:Y:S01]  /*1580*/  LEA R26, R26, UR17, 0x2 ;  /* 0x000000111a1a7c11 */ /* 0x000fe2000f8e10ff */
[----:B------:R1:W-:Y:S01]  /*1590*/  ATOMS.POPC.INC.32 RZ, [R24+URZ] ;  /* 0x0000000018ff7f8c */ /* 0x0003e2000d8000ff */
[----:B------:R-:W-:Y:S02]  /*15a0*/  LEA R23, R23, UR17, 0x2 ;  /* 0x0000001117177c11 */ /* 0x000fe4000f8e10ff */
[----:B------:R-:W-:Y:S01]  /*15b0*/  LEA R25, R25, UR17, 0x2 ;  /* 0x0000001119197c11 */ /* 0x000fe2000f8e10ff */
[----:B------:R2:W-:Y:S01]  /*15c0*/  ATOMS.POPC.INC.32 RZ, [R26+URZ] ;  /* 0x000000001aff7f8c */ /* 0x0005e2000d8000ff */
[----:B------:R-:W-:-:S02]  /*15d0*/  LEA R27, R27, UR17, 0x2 ;  /* 0x000000111b1b7c11 */ /* 0x000fc4000f8e10ff */
[----:B0-----:R-:W-:Y:S01]  /*15e0*/  SHF.R.U32.HI R29, RZ, UR16, R18 ;  /* 0x00000010ff1d7c19 */ /* 0x001fe20008011612 */
[----:B------:R0:W-:Y:S01]  /*15f0*/  ATOMS.POPC.INC.32 RZ, [R23+URZ] ;  /* 0x0000000017ff7f8c */ /* 0x0001e2000d8000ff */
[----:B-1----:R-:W-:Y:S02]  /*1600*/  SHF.R.U32.HI R24, RZ, UR16, R17 ;  /* 0x00000010ff187c19 */ /* 0x002fe40008011611 */
[----:B------:R-:W-:Y:S01]  /*1610*/  SHF.R.U32.HI R28, RZ, UR16, R15 ;  /* 0x00000010ff1c7c19 */ /* 0x000fe2000801160f */
[----:B------:R1:W-:Y:S01]  /*1620*/  ATOMS.POPC.INC.32 RZ, [R25+URZ] ;  /* 0x0000000019ff7f8c */ /* 0x0003e2000d8000ff */
[----:B--2---:R-:W-:Y:S02]  /*1630*/  SHF.R.U32.HI R26, RZ, UR16, R16 ;  /* 0x00000010ff1a7c19 */ /* 0x004fe40008011610 */
[----:B------:R-:W-:Y:S01]  /*1640*/  LOP3.LUT R29, R29, R22, RZ, 0x30, !PT ;  /* 0x000000161d1d7212 */ /* 0x000fe200078e30ff */
[----:B------:R2:W-:Y:S01]  /*1650*/  ATOMS.POPC.INC.32 RZ, [R27+URZ] ;  /* 0x000000001bff7f8c */ /* 0x0005e2000d8000ff */
[----:B0-----:R-:W-:-:S02]  /*1660*/  SHF.R.U32.HI R23, RZ, UR16, R2 ;  /* 0x00000010ff177c19 */ /* 0x001fc40008011602 */
[-C--:B------:R-:W-:Y:S02]  /*1670*/  LOP3.LUT R24, R24, R22.reuse, RZ, 0x30, !PT ;  /* 0x0000001618187212 */ /* 0x080fe400078e30ff */
[----:B-1----:R-:W-:Y:S02]  /*1680*/  SHF.R.U32.HI R25, RZ, UR16, R13 ;  /* 0x00000010ff197c19 */ /* 0x002fe4000801160d */
[-C--:B------:R-:W-:Y:S02]  /*1690*/  LOP3.LUT R26, R26, R22.reuse, RZ, 0x30, !PT ;  /* 0x000000161a1a7212 */ /* 0x080fe400078e30ff */
[----:B--2---:R-:W-:Y:S01]  /*16a0*/  SHF.R.U32.HI R27, RZ, UR16, R14 ;  /* 0x00000010ff1b7c19 */ /* 0x004fe2000801160e */
[----:B------:R-:W-:Y:S01]  /*16b0*/  UIADD3 UR16, UPT, UPT, UR16, 0x8, URZ ;  /* 0x0000000810107890 */ /* 0x000fe2000fffe0ff */
[----:B------:R-:W-:Y:S02]  /*16c0*/  LOP3.LUT R23, R23, R22, RZ, 0x30, !PT ;  /* 0x0000001617177212 */ /* 0x000fe400078e30ff */
[----:B------:R-:W-:-:S02]  /*16d0*/  LEA R29, R29, UR17, 0x2 ;  /* 0x000000111d1d7c11 */ /* 0x000fc4000f8e10ff */
[-C--:B------:R-:W-:Y:S02]  /*16e0*/  LOP3.LUT R25, R25, R22.reuse, RZ, 0x30, !PT ;  /* 0x0000001619197212 */ /* 0x080fe400078e30ff */
[----:B------:R-:W-:Y:S01]  /*16f0*/  ISETP.LE.AND P0, PT, R3, UR16, PT ;  /* 0x0000001003007c0c */ /* 0x000fe2000bf03270 */
[----:B------:R0:W-:Y:S01]  /*1700*/  ATOMS.POPC.INC.32 RZ, [R29+URZ] ;  /* 0x000000001dff7f8c */ /* 0x0001e2000d8000ff */
[----:B------:R-:W-:Y:S02]  /*1710*/  LEA R24, R24, UR17, 0x2 ;  /* 0x0000001118187c11 */ /* 0x000fe4000f8e10ff */
[-C--:B------:R-:W-:Y:S02]  /*1720*/  LOP3.LUT R27, R27, R22.reuse, RZ, 0x30, !PT ;  /* 0x000000161b1b7212 */ /* 0x080fe400078e30ff */
[----:B------:R-:W-:Y:S01]  /*1730*/  LEA R26, R26, UR17, 0x2 ;  /* 0x000000111a1a7c11 */ /* 0x000fe2000f8e10ff */
[----:B------:R0:W-:Y:S01]  /*1740*/  ATOMS.POPC.INC.32 RZ, [R24+URZ] ;  /* 0x0000000018ff7f8c */ /* 0x0001e2000d8000ff */
[----:B------:R-:W-:-:S02]  /*1750*/  LOP3.LUT R28, R28, R22, RZ, 0x30, !PT ;  /* 0x000000161c1c7212 */ /* 0x000fc400078e30ff */
[----:B------:R-:W-:Y:S01]  /*1760*/  LEA R23, R23, UR17, 0x2 ;  /* 0x0000001117177c11 */ /* 0x000fe2000f8e10ff */
[----:B------:R0:W-:Y:S01]  /*1770*/  ATOMS.POPC.INC.32 RZ, [R26+URZ] ;  /* 0x000000001aff7f8c */ /* 0x0001e2000d8000ff */
[----:B------:R-:W-:Y:S02]  /*1780*/  LEA R25, R25, UR17, 0x2 ;  /* 0x0000001119197c11 */ /* 0x000fe4000f8e10ff */
[----:B------:R-:W-:Y:S01]  /*1790*/  LEA R27, R27, UR17, 0x2 ;  /* 0x000000111b1b7c11 */ /* 0x000fe2000f8e10ff */
[----:B------:R0:W-:Y:S01]  /*17a0*/  ATOMS.POPC.INC.32 RZ, [R23+URZ] ;  /* 0x0000000017ff7f8c */ /* 0x0001e2000d8000ff */
[----:B------:R-:W-:-:S03]  /*17b0*/  LEA R28, R28, UR17, 0x2 ;  /* 0x000000111c1c7c11 */ /* 0x000fc6000f8e10ff */
[----:B------:R0:W-:Y:S04]  /*17c0*/  ATOMS.POPC.INC.32 RZ, [R25+URZ] ;  /* 0x0000000019ff7f8c */ /* 0x0001e8000d8000ff */
[----:B------:R0:W-:Y:S04]  /*17d0*/  ATOMS.POPC.INC.32 RZ, [R27+URZ] ;  /* 0x000000001bff7f8c */ /* 0x0001e8000d8000ff */
[----:B------:R0:W-:Y:S01]  /*17e0*/  ATOMS.POPC.INC.32 RZ, [R28+URZ] ;  /* 0x000000001cff7f8c */ /* 0x0001e2000d8000ff */
[----:B------:R-:W-:Y:S05]  /*17f0*/  @!P0 BRA `(.L_x_149) ;  /* 0xfffffff800dc8947 */ /* 0x000fea000383ffff */
.L_x_148:
[----:B------:R-:W-:Y:S05]  /*1800*/  BRA.U !UP0, `(.L_x_150) ;  /* 0xfffffff108dc7547 */ /* 0x000fea000b83ffff */
.L_x_145:
[----:B------:R-:W-:Y:S01]  /*1810*/  BAR.SYNC.DEFER_BLOCKING 0x0 ;  /* 0x0000000000007b1d */ /* 0x000fe20000010000 */
[----:B------:R-:W-:-:S05]  /*1820*/  ISETP.NE.AND P0, PT, R20, RZ, PT ;  /* 0x000000ff1400720c */ /* 0x000fca0003f05270 */
[----:B------:R-:W-:Y:S08]  /*1830*/  BSSY.RECONVERGENT B0, `(.L_x_151) ;  /* 0x0000164000007945 */ /* 0x000ff00003800200 */
[----:B------:R-:W-:Y:S05]  /*1840*/  @P0 BRA `(.L_x_152) ;  /* 0x0000001400880947 */ /* 0x000fea0003800000 */
[----:B------:R-:W-:Y:S01]  /*1850*/  UISETP.GE.U32.AND UP0, UPT, UR22, 0x7, UPT ;  /* 0x000000071600788c */ /* 0x000fe2000bf06070 */
[----:B0-23--:R-:W-:-:S08]  /*1860*/  IMAD.MOV.U32 R3, RZ, RZ, RZ ;  /* 0x000000ffff037224 */ /* 0x00dfd000078e00ff */
[----:B------:R-:W-:Y:S05]  /*1870*/  BRA.U !UP0, `(.L_x_153) ;  /* 0x00000005085c7547 */ /* 0x000fea000b800000 */
[----:B----4-:R-:W0:Y:S01]  /*1880*/  LDC.64 R2, c[0x0][0x380] ;  /* 0x0000e000ff027b82 */ /* 0x010e220000000a00 */
[----:B-1---5:R-:W-:-:S07]  /*1890*/  IMAD.MOV.U32 R5, RZ, RZ, RZ ;  /* 0x000000ffff057224 */ /* 0x022fce00078e00ff */
.L_x_170:
[----:B----4-:R-:W-:Y:S01]  /*18a0*/  IMAD R7, R5, 0x400, R0 ;  /* 0x0000040005077824 */ /* 0x010fe200078e0200 */
[----:B------:R-:W-:Y:S04]  /*18b0*/  BSSY.RECONVERGENT B1, `(.L_x_154) ;  /* 0x000000f000017945 */ /* 0x000fe80003800200 */
[----:B01----:R-:W1:Y:S04]  /*18c0*/  LDS R18, [R7] ;  /* 0x0000000007127984 */ /* 0x003e680000000800 */
[----:B--23--:R2:W3:Y:S04]  /*18d0*/  LDS R9, [R7+0x400] ;  /* 0x0004000007097984 */ /* 0x00c4e80000000800 */
[----:B------:R2:W4:Y:S04]  /*18e0*/  LDS R22, [R7+0x800] ;  /* 0x0008000007167984 */ /* 0x0005280000000800 */
[----:B------:R2:W0:Y:S04]  /*18f0*/  LDS R14, [R7+0xc00] ;  /* 0x000c0000070e7984 */ /* 0x0004280000000800 */
[----:B------:R2:W0:Y:S04]  /*1900*/  LDS R12, [R7+0x1000] ;  /* 0x00100000070c7984 */ /* 0x0004280000000800 */
[----:B------:R2:W0:Y:S04]  /*1910*/  LDS R6, [R7+0x1400] ;  /* 0x0014000007067984 */ /* 0x0004280000000800 */
[----:B------:R2:W0:Y:S04]  /*1920*/  LDS R8, [R7+0x1800] ;  /* 0x0018000007087984 */ /* 0x0004280000000800 */
[----:B------:R2:W0:Y:S01]  /*1930*/  LDS R10, [R7+0x1c00] ;  /* 0x001c0000070a7984 */ /* 0x0004220000000800 */
[----:B-1----:R-:W-:-:S13]  /*1940*/  ISETP.NE.AND P0, PT, R18, RZ, PT ;  /* 0x000000ff1200720c */ /* 0x002fda0003f05270 */
[----:B--234-:R-:W-:Y:S05]  /*1950*/  @!P0 BRA `(.L_x_155) ;  /* 0x0000000000108947 */ /* 0x01cfea0003800000 */
[----:B------:R-:W-:Y:S01]  /*1960*/  LEA R17, R5, R4, 0x8 ;  /* 0x0000000405117211 */ /* 0x000fe200078e40ff */
[----:B------:R-:W-:-:S04]  /*1970*/  IMAD.MOV.U32 R19, RZ, RZ, RZ ;  /* 0x000000ffff137224 */ /* 0x000fc800078e00ff */
[----:B0-----:R-:W-:-:S05]  /*1980*/  IMAD.WIDE.U32 R16, R17, 0x8, R2 ;  /* 0x0000000811107825 */ /* 0x001fca00078e0002 */
[----:B------:R1:W-:Y:S02]  /*1990*/  REDG.E.ADD.64.STRONG.GPU desc[UR20][R16.64], R18 ;  /* 0x000000121000798e */ /* 0x0003e4000c12e514 */
.L_x_155:
[----:B------:R-:W-:Y:S05]  /*19a0*/  BSYNC.RECONVERGENT B1 ;  /* 0x0000000000017941 */ /* 0x000fea0003800200 */
.L_x_154:
[----:B------:R-:W-:Y:S01]  /*19b0*/  ISETP.NE.AND P6, PT, R9, RZ, PT ;  /* 0x000000ff0900720c */ /* 0x000fe20003fc5270 */
[----:B------:R-:W-:Y:S01]  /*19c0*/  BSSY.RECONVERGENT B1, `(.L_x_156) ;  /* 0x000000e000017945 */ /* 0x000fe20003800200 */
[----:B------:R-:W-:Y:S02]  /*19d0*/  ISETP.NE.AND P0, PT, R22, RZ, PT ;  /* 0x000000ff1600720c */ /* 0x000fe40003f05270 */
[----:B0-----:R-:W-:Y:S02]  /*19e0*/  ISETP.NE.AND P1, PT, R14, RZ, PT ;  /* 0x000000ff0e00720c */ /* 0x001fe40003f25270 */
[----:B------:R-:W-:Y:S02]  /*19f0*/  ISETP.NE.AND P2, PT, R12, RZ, PT ;  /* 0x000000ff0c00720c */ /* 0x000fe40003f45270 */
[----:B------:R-:W-:Y:S02]  /*1a00*/  ISETP.NE.AND P3, PT, R6, RZ, PT ;  /* 0x000000ff0600720c */ /* 0x000fe40003f65270 */
[----:B------:R-:W-:-:S02]  /*1a10*/  ISETP.NE.AND P4, PT, R8, RZ, PT ;  /* 0x000000ff0800720c */ /* 0x000fc40003f85270 */
[----:B------:R-:W-:Y:S01]  /*1a20*/  ISETP.NE.AND P5, PT, R10, RZ, PT ;  /* 0x000000ff0a00720c */ /* 0x000fe20003fa5270 */
[----:B------:R-:W-:-:S12]  /*1a30*/  @!P6 BRA `(.L_x_157) ;  /* 0x000000000018e947 */ /* 0x000fd80003800000 */
[----:B-1----:R-:W-:Y:S02]  /*1a40*/  IMAD R17, R5, 0x100, R4 ;  /* 0x0000010005117824 */ /* 0x002fe400078e0204 */
[----:B------:R-:W-:Y:S02]  /*1a50*/  IMAD.MOV.U32 R18, RZ, RZ, R9 ;  /* 0x000000ffff127224 */ /* 0x000fe400078e0009 */
[----:B------:R-:W-:Y:S02]  /*1a60*/  VIADD R17, R17, 0x100 ;  /* 0x0000010011117836 */ /* 0x000fe40000000000 */
[----:B------:R-:W-:Y:S02]  /*1a70*/  IMAD.MOV.U32 R19, RZ, RZ, RZ ;  /* 0x000000ffff137224 */ /* 0x000fe400078e00ff */
[----:B------:R-:W-:-:S05]  /*1a80*/  IMAD.WIDE.U32 R16, R17, 0x8, R2 ;  /* 0x0000000811107825 */ /* 0x000fca00078e0002 */
[----:B------:R0:W-:Y:S02]  /*1a90*/  REDG.E.ADD.64.STRONG.GPU desc[UR20][R16.64], R18 ;  /* 0x000000121000798e */ /* 0x0001e4000c12e514 */
.L_x_157:
[----:B------:R-:W-:Y:S05]  /*1aa0*/  BSYNC.RECONVERGENT B1 ;  /* 0x0000000000017941 */ /* 0x000fea0003800200 */
.L_x_156:
[----:B------:R-:W-:Y:S04]  /*1ab0*/  BSSY.RECONVERGENT B1, `(.L_x_158) ;  /* 0x0000007000017945 */ /* 0x000fe80003800200 */
[----:B------:R-:W-:Y:S05]  /*1ac0*/  @!P0 BRA `(.L_x_159) ;  /* 0x0000000000148947 */ /* 0x000fea0003800000 */
[----:B01----:R-:W-:Y:S02]  /*1ad0*/  IMAD R17, R5, 0x100, R4 ;  /* 0x0000010005117824 */ /* 0x003fe400078e0204 */
[----:B------:R-:W-:-:S03]  /*1ae0*/  IMAD.MOV.U32 R23, RZ, RZ, RZ ;  /* 0x000000ffff177224 */ /* 0x000fc600078e00ff */
[----:B------:R-:W-:-:S05]  /*1af0*/  IADD3 R17, PT, PT, R17, 0x200, RZ ;  /* 0x0000020011117810 */ /* 0x000fca0007ffe0ff */
[----:B------:R-:W-:-:S05]  /*1b00*/  IMAD.WIDE.U32 R16, R17, 0x8, R2 ;  /* 0x0000000811107825 */ /* 0x000fca00078e0002 */
[----:B------:R2:W-:Y:S02]  /*1b10*/  REDG.E.ADD.64.STRONG.GPU desc[UR20][R16.64], R22 ;  /* 0x000000161000798e */ /* 0x0005e4000c12e514 */
.L_x_159:
[----:B------:R-:W-:Y:S05]  /*1b20*/  BSYNC.RECONVERGENT B1 ;  /* 0x0000000000017941 */ /* 0x000fea0003800200 */
.L_x_158:
[----:B------:R-:W-:Y:S04]  /*1b30*/  BSSY.RECONVERGENT B1, `(.L_x_160) ;  /* 0x0000007000017945 */ /* 0x000fe80003800200 */
[----:B------:R-:W-:Y:S05]  /*1b40*/  @!P1 BRA `(.L_x_161) ;  /* 0x0000000000149947 */ /* 0x000fea0003800000 */
[----:B012---:R-:W-:Y:S02]  /*1b50*/  IMAD R17, R5, 0x100, R4 ;  /* 0x0000010005117824 */ /* 0x007fe400078e0204 */
[----:B------:R-:W-:Y:S02]  /*1b60*/  IMAD.MOV.U32 R15, RZ, RZ, RZ ;  /* 0x000000ffff0f7224 */ /* 0x000fe400078e00ff */
[----:B------:R-:W-:-:S04]  /*1b70*/  VIADD R17, R17, 0x300 ;  /* 0x0000030011117836 */ /* 0x000fc80000000000 */
[----:B------:R-:W-:-:S05]  /*1b80*/  IMAD.WIDE.U32 R16, R17, 0x8, R2 ;  /* 0x0000000811107825 */ /* 0x000fca00078e0002 */
[----:B------:R3:W-:Y:S02]  /*1b90*/  REDG.E.ADD.64.STRONG.GPU desc[UR20][R16.64], R14 ;  /* 0x0000000e1000798e */ /* 0x0007e4000c12e514 */
.L_x_161:
[----:B------:R-:W-:Y:S05]  /*1ba0*/  BSYNC.RECONVERGENT B1 ;  /* 0x0000000000017941 */ /* 0x000fea0003800200 */
.L_x_160:
[----:B------:R-:W-:Y:S04]  /*1bb0*/  BSSY.RECONVERGENT B1, `(.L_x_162) ;  /* 0x0000007000017945 */ /* 0x000fe80003800200 */
[----:B------:R-:W-:Y:S05]  /*1bc0*/  @!P2 BRA `(.L_x_163) ;  /* 0x000000000014a947 */ /* 0x000fea0003800000 */
[----:B---3--:R-:W-:Y:S02]  /*1bd0*/  IMAD R15, R5, 0x100, R4 ;  /* 0x00000100050f7824 */ /* 0x008fe400078e0204 */
[----:B------:R-:W-:Y:S02]  /*1be0*/  HFMA2 R13, -RZ, RZ, 0, 0 ;  /* 0x00000000ff0d7431 */ /* 0x000fe400000001ff */
[----:B------:R-:W-:-:S04]  /*1bf0*/  VIADD R15, R15, 0x400 ;  /* 0x000004000f0f7836 */ /* 0x000fc80000000000 */
[----:B------:R-:W-:-:S05]  /*1c00*/  IMAD.WIDE.U32 R14, R15, 0x8, R2 ;  /* 0x000000080f0e7825 */ /* 0x000fca00078e0002 */
[----:B------:R4:W-:Y:S02]  /*1c10*/  REDG.E.ADD.64.STRONG.GPU desc[UR20][R14.64], R12 ;  /* 0x0000000c0e00798e */ /* 0x0009e4000c12e514 */
.L_x_163:
[----:B------:R-:W-:Y:S05]  /*1c20*/  BSYNC.RECONVERGENT B1 ;  /* 0x0000000000017941 */ /* 0x000fea0003800200 */
.L_x_162:
[----:B------:R-:W-:Y:S04]  /*1c30*/  BSSY.RECONVERGENT B1, `(.L_x_164) ;  /* 0x0000007000017945 */ /* 0x000fe80003800200 */
[----:B------:R-:W-:Y:S05]  /*1c40*/  @!P3 BRA `(.L_x_165) ;  /* 0x000000000014b947 */ /* 0x000fea0003800000 */
[----:B----4-:R-:W-:Y:S02]  /*1c50*/  IMAD R13, R5, 0x100, R4 ;  /* 0x00000100050d7824 */ /* 0x010fe400078e0204 */
[----:B------:R-:W-:Y:S02]  /*1c60*/  IMAD.MOV.U32 R7, RZ, RZ, RZ ;  /* 0x000000ffff077224 */ /* 0x000fe400078e00ff */
[----:B------:R-:W-:-:S04]  /*1c70*/  VIADD R13, R13, 0x500 ;  /* 0x000005000d0d7836 */ /* 0x000fc80000000000 */
[----:B------:R-:W-:-:S05]  /*1c80*/  IMAD.WIDE.U32 R12, R13, 0x8, R2 ;  /* 0x000000080d0c7825 */ /* 0x000fca00078e0002 */
[----:B------:R4:W-:Y:S02]  /*1c90*/  REDG.E.ADD.64.STRONG.GPU desc[UR20][R12.64], R6 ;  /* 0x000000060c00798e */ /* 0x0009e4000c12e514 */
.L_x_165:
[----:B------:R-:W-:Y:S05]  /*1ca0*/  BSYNC.RECONVERGENT B1 ;  /* 0x0000000000017941 */ /* 0x000fea0003800200 */
.L_x_164:
[----:B------:R-:W-:Y:S04]  /*1cb0*/  BSSY.RECONVERGENT B1, `(.L_x_166) ;  /* 0x0000007000017945 */ /* 0x000fe80003800200 */
[----:B------:R-:W-:Y:S05]  /*1cc0*/  @!P4 BRA `(.L_x_167) ;  /* 0x000000000014c947 */ /* 0x000fea0003800000 */
[----:B----4-:R-:W-:Y:S02]  /*1cd0*/  IMAD R7, R5, 0x100, R4 ;  /* 0x0000010005077824 */ /* 0x010fe400078e0204 */
[----:B------:R-:W-:Y:S02]  /*1ce0*/  IMAD.MOV.U32 R9, RZ, RZ, RZ ;  /* 0x000000ffff097224 */ /* 0x000fe400078e00ff */
[----:B------:R-:W-:-:S04]  /*1cf0*/  VIADD R7, R7, 0x600 ;  /* 0x0000060007077836 */ /* 0x000fc80000000000 */
[----:B------:R-:W-:-:S05]  /*1d00*/  IMAD.WIDE.U32 R6, R7, 0x8, R2 ;  /* 0x0000000807067825 */ /* 0x000fca00078e0002 */
[----:B------:R4:W-:Y:S02]  /*1d10*/  REDG.E.ADD.64.STRONG.GPU desc[UR20][R6.64], R8 ;  /* 0x000000080600798e */ /* 0x0009e4000c12e514 */
.L_x_167:
[----:B------:R-:W-:Y:S05]  /*1d20*/  BSYNC.RECONVERGENT B1 ;  /* 0x0000000000017941 */ /* 0x000fea0003800200 */
.L_x_166:
[----:B------:R-:W-:Y:S04]  /*1d30*/  BSSY.RECONVERGENT B1, `(.L_x_168) ;  /* 0x0000007000017945 */ /* 0x000fe80003800200 */
[----:B------:R-:W-:Y:S05]  /*1d40*/  @!P5 BRA `(.L_x_169) ;  /* 0x000000000014d947 */ /* 0x000fea0003800000 */
[----:B----4-:R-:W-:Y:S01]  /*1d50*/  LEA R7, R5, R4, 0x8 ;  /* 0x0000000405077211 */ /* 0x010fe200078e40ff */
[----:B------:R-:W-:-:S04]  /*1d60*/  IMAD.MOV.U32 R11, RZ, RZ, RZ ;  /* 0x000000ffff0b7224 */ /* 0x000fc800078e00ff */
[----:B------:R-:W-:-:S04]  /*1d70*/  VIADD R7, R7, 0x700 ;  /* 0x0000070007077836 */ /* 0x000fc80000000000 */
[----:B------:R-:W-:-:S05]  /*1d80*/  IMAD.WIDE.U32 R6, R7, 0x8, R2 ;  /* 0x0000000807067825 */ /* 0x000fca00078e0002 */
[----:B------:R4:W-:Y:S02]  /*1d90*/  REDG.E.ADD.64.STRONG.GPU desc[UR20][R6.64], R10 ;  /* 0x0000000a0600798e */ /* 0x0009e4000c12e514 */
.L_x_169:
[----:B------:R-:W-:Y:S05]  /*1da0*/  BSYNC.RECONVERGENT B1 ;  /* 0x0000000000017941 */ /* 0x000fea0003800200 */
.L_x_168:
[----:B------:R-:W-:-:S05]  /*1db0*/  VIADD R5, R5, 0x8 ;  /* 0x0000000805057836 */ /* 0x000fca0000000000 */
[----:B------:R-:W-:-:S13]  /*1dc0*/  ISETP.NE.AND P0, PT, R5, UR27, PT ;  /* 0x0000001b05007c0c */ /* 0x000fda000bf05270 */
[----:B------:R-:W-:Y:S05]  /*1dd0*/  @P0 BRA `(.L_x_170) ;  /* 0xfffffff800b00947 */ /* 0x000fea000383ffff */
[----:B------:R-:W-:-:S07]  /*1de0*/  IMAD.U32 R3, RZ, RZ, UR27 ;  /* 0x0000001bff037e24 */ /* 0x000fce000f8e00ff */
.L_x_153:
[----:B------:R-:W-:Y:S02]  /*1df0*/  UISETP.NE.AND UP0, UPT, UR24, URZ, UPT ;  /* 0x000000ff1800728c */ /* 0x000fe4000bf05270 */
[----:B----45:R-:W-:Y:S02]  /*1e00*/  IMAD.U32 R8, RZ, RZ, UR24 ;  /* 0x00000018ff087e24 */ /* 0x030fe4000f8e00ff */
[----:B-1----:R-:W-:-:S03]  /*1e10*/  IMAD.U32 R5, RZ, RZ, UR25 ;  /* 0x00000019ff057e24 */ /* 0x002fc6000f8e00ff */
[----:B------:R-:W-:Y:S01]  /*1e20*/  IADD3 R8, PT, PT, R8, -0x1, RZ ;  /* 0xffffffff08087810 */ /* 0x000fe20007ffe0ff */
[----:B------:R-:W-:Y:S01]  /*1e30*/  VIADD R5, R5, 0xffffffff ;  /* 0xffffffff05057836 */ /* 0x000fe20000000000 */
[----:B------:R-:W-:Y:S06]  /*1e40*/  BRA.U !UP0, `(.L_x_171) ;  /* 0x0000000508707547 */ /* 0x000fec000b800000 */
[----:B------:R-:W-:-:S13]  /*1e50*/  ISETP.GE.U32.AND P0, PT, R8, 0x3, PT ;  /* 0x000000030800780c */ /* 0x000fda0003f06070 */
[----:B------:R-:W-:Y:S05]  /*1e60*/  @!P0 BRA `(.L_x_172) ;  /* 0x0000000000bc8947 */ /* 0x000fea0003800000 */
[----:B------:R-:W-:Y:S01]  /*1e70*/  IMAD R7, R3, 0x400, R0 ;  /* 0x0000040003077824 */ /* 0x000fe200078e0200 */
[----:B------:R-:W-:Y:S04]  /*1e80*/  BSSY.RECONVERGENT B1, `(.L_x_173) ;  /* 0x000000f000017945 */ /* 0x000fe80003800200 */
[----:B------:R-:W1:Y:S04]  /*1e90*/  LDS R12, [R7] ;  /* 0x00000000070c7984 */ /* 0x000e680000000800 */
[----:B------:R-:W4:Y:S04]  /*1ea0*/  LDS R9, [R7+0x400] ;  /* 0x0004000007097984 */ /* 0x000f280000000800 */
[----:B------:R-:W5:Y:S04]  /*1eb0*/  LDS R6, [R7+0x800] ;  /* 0x0008000007067984 */ /* 0x000f680000000800 */
[----:B------:R-:W0:Y:S01]  /*1ec0*/  LDS R2, [R7+0xc00] ;  /* 0x000c000007027984 */ /* 0x000e220000000800 */
[----:B-1----:R-:W-:-:S02]  /*1ed0*/  ISETP.NE.AND P0, PT, R12, RZ, PT ;  /* 0x000000ff0c00720c */ /* 0x002fc40003f05270 */
[----:B----4-:R-:W-:Y:S02]  /*1ee0*/  ISETP.NE.AND P1, PT, R9, RZ, PT ;  /* 0x000000ff0900720c */ /* 0x010fe40003f25270 */
[----:B-----5:R-:W-:Y:S02]  /*1ef0*/  ISETP.NE.AND P2, PT, R6, RZ, PT ;  /* 0x000000ff0600720c */ /* 0x020fe40003f45270 */
[----:B0-----:R-:W-:-:S07]  /*1f00*/  ISETP.NE.AND P3, PT, R2, RZ, PT ;  /* 0x000000ff0200720c */ /* 0x001fce0003f65270 */
[----:B------:R-:W-:Y:S06]  /*1f10*/  @!P0 BRA `(.L_x_174) ;  /* 0x0000000000148947 */ /* 0x000fec0003800000 */
[----:B------:R-:W0:Y:S01]  /*1f20*/  LDC.64 R10, c[0x0][0x380] ;  /* 0x0000e000ff0a7b82 */ /* 0x000e220000000a00 */
[----:B------:R-:W-:Y:S02]  /*1f30*/  IMAD R7, R3, 0x100, R4 ;  /* 0x0000010003077824 */ /* 0x000fe400078e0204 */
[----:B------:R-:W-:Y:S02]  /*1f40*/  IMAD.MOV.U32 R13, RZ, RZ, RZ ;  /* 0x000000ffff0d7224 */ /* 0x000fe400078e00ff */
[----:B0-----:R-:W-:-:S05]  /*1f50*/  IMAD.WIDE.U32 R10, R7, 0x8, R10 ;  /* 0x00000008070a7825 */ /* 0x001fca00078e000a */
[----:B------:R0:W-:Y:S02]  /*1f60*/  REDG.E.ADD.64.STRONG.GPU desc[UR20][R10.64], R12 ;  /* 0x0000000c0a00798e */ /* 0x0001e4000c12e514 */
.L_x_174:
[----:B------:R-:W-:Y:S05]  /*1f70*/  BSYNC.RECONVERGENT B1 ;  /* 0x0000000000017941 */ /* 0x000fea0003800200 */
.L_x_173:
[----:B------:R-:W-:Y:S04]  /*1f80*/  BSSY.RECONVERGENT B1, `(.L_x_175) ;  /* 0x0000009000017945 */ /* 0x000fe80003800200 */
[----:B------:R-:W-:Y:S05]  /*1f90*/  @!P1 BRA `(.L_x_176) ;  /* 0x00000000001c9947 */ /* 0x000fea0003800000 */
[----:B0-----:R-:W0:Y:S01]  /*1fa0*/  LDC.64 R10, c[0x0][0x380] ;  /* 0x0000e000ff0a7b82 */ /* 0x001e220000000a00 */
[----:B------:R-:W-:Y:S01]  /*1fb0*/  IMAD R7, R3, 0x100, R4 ;  /* 0x0000010003077824 */ /* 0x000fe200078e0204 */
[----:B------:R-:W-:Y:S01]  /*1fc0*/  MOV R12, R9 ;  /* 0x00000009000c7202 */ /* 0x000fe20000000f00 */
[----:B------:R-:W-:Y:S02]  /*1fd0*/  IMAD.MOV.U32 R13, RZ, RZ, RZ ;  /* 0x000000ffff0d7224 */ /* 0x000fe400078e00ff */
[----:B------:R-:W-:-:S04]  /*1fe0*/  VIADD R7, R7, 0x100 ;  /* 0x0000010007077836 */ /* 0x000fc80000000000 */
[----:B0-----:R-:W-:-:S05]  /*1ff0*/  IMAD.WIDE.U32 R10, R7, 0x8, R10 ;  /* 0x00000008070a7825 */ /* 0x001fca00078e000a */
[----:B------:R1:W-:Y:S02]  /*2000*/  REDG.E.ADD.64.STRONG.GPU desc[UR20][R10.64], R12 ;  /* 0x0000000c0a00798e */ /* 0x0003e4000c12e514 */
.L_x_176:
[----:B------:R-:W-:Y:S05]  /*2010*/  BSYNC.RECONVERGENT B1 ;  /* 0x0000000000017941 */ /* 0x000fea0003800200 */
.L_x_175:
[----:B------:R-:W-:Y:S04]  /*2020*/  BSSY.RECONVERGENT B1, `(.L_x_177) ;  /* 0x0000008000017945 */ /* 0x000fe80003800200 */
[----:B------:R-:W-:Y:S05]  /*2030*/  @!P2 BRA `(.L_x_178) ;  /* 0x000000000018a947 */ /* 0x000fea0003800000 */
[----:B01----:R-:W0:Y:S01]  /*2040*/  LDC.64 R10, c[0x0][0x380] ;  /* 0x0000e000ff0a7b82 */ /* 0x003e220000000a00 */
[----:B------:R-:W-:-:S04]  /*2050*/  IMAD R7, R3, 0x100, R4 ;  /* 0x0000010003077824 */ /* 0x000fc800078e0204 */
[----:B------:R-:W-:-:S04]  /*2060*/  VIADD R7, R7, 0x200 ;  /* 0x0000020007077836 */ /* 0x000fc80000000000 */
[----:B0-----:R-:W-:-:S04]  /*2070*/  IMAD.WIDE.U32 R10, R7, 0x8, R10 ;  /* 0x00000008070a7825 */ /* 0x001fc800078e000a */
[----:B------:R-:W-:-:S05]  /*2080*/  IMAD.MOV.U32 R7, RZ, RZ, RZ ;  /* 0x000000ffff077224 */ /* 0x000fca00078e00ff */
[----:B------:R4:W-:Y:S02]  /*2090*/  REDG.E.ADD.64.STRONG.GPU desc[UR20][R10.64], R6 ;  /* 0x000000060a00798e */ /* 0x0009e4000c12e514 */
.L_x_178:
[----:B------:R-:W-:Y:S05]  /*20a0*/  BSYNC.RECONVERGENT B1 ;  /* 0x0000000000017941 */ /* 0x000fea0003800200 */
.L_x_177:
[----:B------:R-:W-:Y:S04]  /*20b0*/  BSSY.RECONVERGENT B1, `(.L_x_179) ;  /* 0x0000009000017945 */ /* 0x000fe80003800200 */
[----:B------:R-:W-:Y:S05]  /*20c0*/  @!P3 BRA `(.L_x_180) ;  /* 0x00000000001cb947 */ /* 0x000fea0003800000 */
[----:B----4-:R-:W4:Y:S01]  /*20d0*/  LDC.64 R6, c[0x0][0x380] ;  /* 0x0000e000ff067b82 */ /* 0x010f220000000a00 */
[----:B------:R-:W-:Y:S01]  /*20e0*/  IMAD R9, R3, 0x100, R4 ;  /* 0x0000010003097824 */ /* 0x000fe200078e0204 */
[----:B01----:R-:W-:Y:S01]  /*20f0*/  MOV R10, R2 ;  /* 0x00000002000a7202 */ /* 0x003fe20000000f00 */
[----:B------:R-:W-:Y:S02]  /*2100*/  IMAD.MOV.U32 R11, RZ, RZ, RZ ;  /* 0x000000ffff0b7224 */ /* 0x000fe400078e00ff */
[----:B------:R-:W-:-:S04]  /*2110*/  VIADD R9, R9, 0x300 ;  /* 0x0000030009097836 */ /* 0x000fc80000000000 */
[----:B----4-:R-:W-:-:S05]  /*2120*/  IMAD.WIDE.U32 R6, R9, 0x8, R6 ;  /* 0x0000000809067825 */ /* 0x010fca00078e0006 */
[----:B------:R0:W-:Y:S02]  /*2130*/  REDG.E.ADD.64.STRONG.GPU desc[UR20][R6.64], R10 ;  /* 0x0000000a0600798e */ /* 0x0001e4000c12e514 */
.L_x_180:
[----:B------:R-:W-:Y:S05]  /*2140*/  BSYNC.RECONVERGENT B1 ;  /* 0x0000000000017941 */ /* 0x000fea0003800200 */
.L_x_179:
[----:B------:R-:W-:-:S07]  /*2150*/  VIADD R3, R3, 0x4 ;  /* 0x0000000403037836 */ /* 0x000fce0000000000 */
.L_x_172:
[----:B------:R-:W-:Y:S01]  /*2160*/  UISETP.NE.AND UP0, UPT, UR25, URZ, UPT ;  /* 0x000000ff1900728c */ /* 0x000fe2000bf05270 */
[----:B------:R-:W-:Y:S08]  /*2170*/  BSSY.RECONVERGENT B1, `(.L_x_171) ;  /* 0x0000029000017945 */ /* 0x000ff00003800200 */
[----:B------:R-:W-:Y:S05]  /*2180*/  BRA.U !UP0, `(.L_x_181) ;  /* 0x00000001089c7547 */ /* 0x000fea000b800000 */
[----:B------:R-:W-:-:S13]  /*2190*/  ISETP.NE.AND P0, PT, R5, RZ, PT ;  /* 0x000000ff0500720c */ /* 0x000fda0003f05270 */
[----:B------:R-:W-:Y:S05]  /*21a0*/  @!P0 BRA `(.L_x_182) ;  /* 0x0000000000648947 */ /* 0x000fea0003800000 */
[----:B0---4-:R-:W-:Y:S01]  /*21b0*/  IMAD R6, R3, 0x400, R0 ;  /* 0x0000040003067824 */ /* 0x011fe200078e0200 */
[----:B------:R-:W-:Y:S04]  /*21c0*/  BSSY.RECONVERGENT B2, `(.L_x_183) ;  /* 0x000000c000027945 */ /* 0x000fe80003800200 */
[----:B------:R-:W0:Y:S04]  /*21d0*/  LDS R2, [R6] ;  /* 0x0000000006027984 */ /* 0x000e280000000800 */
[----:B------:R-:W4:Y:S01]  /*21e0*/  LDS R9, [R6+0x400] ;  /* 0x0004000006097984 */ /* 0x000f220000000800 */
[----:B0-----:R-:W-:-:S02]  /*21f0*/  ISETP.NE.AND P0, PT, R2, RZ, PT ;  /* 0x000000ff0200720c */ /* 0x001fc40003f05270 */
[----:B----4-:R-:W-:-:S11]  /*2200*/  ISETP.NE.AND P1, PT, R9, RZ, PT ;  /* 0x000000ff0900720c */ /* 0x010fd60003f25270 */
[----:B------:R-:W-:Y:S05]  /*2210*/  @!P0 BRA `(.L_x_184) ;  /* 0x0000000000188947 */ /* 0x000fea0003800000 */
[----:B------:R-:W0:Y:S01]  /*2220*/  LDC.64 R6, c[0x0][0x380] ;  /* 0x0000e000ff067b82 */ /* 0x000e220000000a00 */
[----:B-1----:R-:W-:-:S04]  /*2230*/  IMAD R11, R3, 0x100, R4 ;  /* 0x00000100030b7824 */ /* 0x002fc800078e0204 */
[----:B0-----:R-:W-:-:S04]  /*2240*/  IMAD.WIDE.U32 R10, R11, 0x8, R6 ;  /* 0x000000080b0a7825 */ /* 0x001fc800078e0006 */
[----:B------:R-:W-:Y:S02]  /*2250*/  IMAD.MOV.U32 R6, RZ, RZ, R2 ;  /* 0x000000ffff067224 */ /* 0x000fe400078e0002 */
[----:B------:R-:W-:-:S05]  /*2260*/  IMAD.MOV.U32 R7, RZ, RZ, RZ ;  /* 0x000000ffff077224 */ /* 0x000fca00078e00ff */
[----:B------:R0:W-:Y:S02]  /*2270*/  REDG.E.ADD.64.STRONG.GPU desc[UR20][R10.64], R6 ;  /* 0x000000060a00798e */ /* 0x0001e4000c12e514 */
.L_x_184:
[----:B------:R-:W-:Y:S05]  /*2280*/  BSYNC.RECONVERGENT B2 ;  /* 0x0000000000027941 */ /* 0x000fea0003800200 */
.L_x_183:
[----:B------:R-:W-:Y:S04]  /*2290*/  BSSY.RECONVERGENT B2, `(.L_x_185) ;  /* 0x0000009000027945 */ /* 0x000fe80003800200 */
[----:B------:R-:W-:Y:S05]  /*22a0*/  @!P1 BRA `(.L_x_186) ;  /* 0x00000000001c9947 */ /* 0x000fea0003800000 */
[----:B0-----:R-:W0:Y:S01]  /*22b0*/  LDC.64 R6, c[0x0][0x380] ;  /* 0x0000e000ff067b82 */ /* 0x001e220000000a00 */
[----:B------:R-:W-:-:S05]  /*22c0*/  LEA R2, R3, R4, 0x8 ;  /* 0x0000000403027211 */ /* 0x000fca00078e40ff */
[----:B-1----:R-:W-:-:S04]  /*22d0*/  VIADD R11, R2, 0x100 ;  /* 0x00000100020b7836 */ /* 0x002fc80000000000 */
[----:B0-----:R-:W-:-:S04]  /*22e0*/  IMAD.WIDE.U32 R10, R11, 0x8, R6 ;  /* 0x000000080b0a7825 */ /* 0x001fc800078e0006 */
[----:B------:R-:W-:Y:S02]  /*22f0*/  IMAD.MOV.U32 R6, RZ, RZ, R9 ;  /* 0x000000ffff067224 */ /* 0x000fe400078e0009 */
[----:B------:R-:W-:-:S05]  /*2300*/  IMAD.MOV.U32 R7, RZ, RZ, RZ ;  /* 0x000000ffff077224 */ /* 0x000fca00078e00ff */
[----:B------:R4:W-:Y:S02]  /*2310*/  REDG.E.ADD.64.STRONG.GPU desc[UR20][R10.64], R6 ;  /* 0x000000060a00798e */ /* 0x0009e4000c12e514 */
.L_x_186:
[----:B------:R-:W-:Y:S05]  /*2320*/  BSYNC.RECONVERGENT B2 ;  /* 0x0000000000027941 */ /* 0x000fea0003800200 */
.L_x_185:
[----:B------:R-:W-:-:S07]  /*2330*/  VIADD R3, R3, 0x2 ;  /* 0x0000000203037836 */ /* 0x000fce0000000000 */
.L_x_182:
[----:B------:R-:W-:-:S09]  /*2340*/  UISETP.NE.AND UP0, UPT, UR9, URZ, UPT ;  /* 0x000000ff0900728c */ /* 0x000fd2000bf05270 */
[----:B------:R-:W-:Y:S05]  /*2350*/  BRA.U !UP0, `(.L_x_181) ;  /* 0x0000000108287547 */ /* 0x000fea000b800000 */
[----:B------:R-:W-:-:S05]  /*2360*/  IMAD R2, R3, 0x400, R0 ;  /* 0x0000040003027824 */ /* 0x000fca00078e0200 */
[----:B------:R-:W5:Y:S02]  /*2370*/  LDS R9, [R2] ;  /* 0x0000000002097984 */ /* 0x000f640000000800 */
[----:B-----5:R-:W-:-:S13]  /*2380*/  ISETP.NE.AND P0, PT, R9, RZ, PT ;  /* 0x000000ff0900720c */ /* 0x020fda0003f05270 */
[----:B------:R-:W-:Y:S05]  /*2390*/  @!P0 BRA `(.L_x_181) ;  /* 0x0000000000188947 */ /* 0x000fea0003800000 */
[----:B0---4-:R-:W0:Y:S01]  /*23a0*/  LDC.64 R6, c[0x0][0x380] ;  /* 0x0000e000ff067b82 */ /* 0x011e220000000a00 */
[----:B------:R-:W-:-:S04]  /*23b0*/  IMAD R3, R3, 0x100, R4 ;  /* 0x0000010003037824 */ /* 0x000fc800078e0204 */
[----:B0-----:R-:W-:Y:S01]  /*23c0*/  IMAD.WIDE.U32 R2, R3, 0x8, R6 ;  /* 0x0000000803027825 */ /* 0x001fe200078e0006 */
[----:B------:R-:W-:-:S03]  /*23d0*/  MOV R6, R9 ;  /* 0x0000000900067202 */ /* 0x000fc60000000f00 */
[----:B------:R-:W-:-:S05]  /*23e0*/  IMAD.MOV.U32 R7, RZ, RZ, RZ ;  /* 0x000000ffff077224 */ /* 0x000fca00078e00ff */
[----:B------:R0:W-:Y:S02]  /*23f0*/  REDG.E.ADD.64.STRONG.GPU desc[UR20][R2.64], R6 ;  /* 0x000000060200798e */ /* 0x0001e4000c12e514 */
.L_x_181:
[----:B------:R-:W-:Y:S05]  /*2400*/  BSYNC.RECONVERGENT B1 ;  /* 0x0000000000017941 */ /* 0x000fea0003800200 */
.L_x_171:
[----:B------:R-:W-:-:S13]  /*2410*/  ISETP.GT.U32.AND P0, PT, R4, 0x7f, PT ;  /* 0x0000007f0400780c */ /* 0x000fda0003f04070 */
[----:B------:R-:W-:Y:S05]  /*2420*/  @P0 BRA `(.L_x_152) ;  /* 0x0000000800900947 */ /* 0x000fea0003800000 */
[----:B------:R-:W-:Y:S01]  /*2430*/  UISETP.GE.U32.AND UP0, UPT, UR22, 0x7, UPT ;  /* 0x000000071600788c */ /* 0x000fe2000bf06070 */
[----:B0-----:R-:W-:-:S08]  /*2440*/  IMAD.MOV.U32 R3, RZ, RZ, RZ ;  /* 0x000000ffff037224 */ /* 0x001fd000078e00ff */
[----:B------:R-:W-:Y:S05]  /*2450*/  BRA.U !UP0, `(.L_x_187) ;  /* 0x0000000508147547 */ /* 0x000fea000b800000 */
[----:B------:R-:W0:Y:S01]  /*2460*/  LDC.64 R2, c[0x0][0x380] ;  /* 0x0000e000ff027b82 */ /* 0x000e220000000a00 */
[----:B------:R-:W-:-:S07]  /*2470*/  IMAD.MOV.U32 R9, RZ, RZ, RZ ;  /* 0x000000ffff097224 */ /* 0x000fce00078e00ff */
.L_x_204:
[C---:B01--4-:R-:W-:Y:S01]  /*2480*/  IMAD R11, R9.reuse, 0x400, R0 ;  /* 0x00000400090b7824 */ /* 0x053fe200078e0200 */
[----:B------:R-:W-:Y:S01]  /*2490*/  BSSY.RECONVERGENT B1, `(.L_x_188) ;  /* 0x0000011000017945 */ /* 0x000fe20003800200 */
[C---:B--23--:R-:W-:Y:S02]  /*24a0*/  IMAD R7, R9.reuse, 0x100, R4 ;  /* 0x0000010009077824 */ /* 0x04cfe400078e0204 */
[----:B------:R-:W-:Y:S01]  /*24b0*/  VIADD R9, R9, 0x8 ;  /* 0x0000000809097836 */ /* 0x000fe20000000000 */
[----:B---3--:R-:W1:Y:S01]  /*24c0*/  LDS R14, [R11+0x200] ;  /* 0x000200000b0e7984 */ /* 0x008e620000000800 */
[----:B0-----:R-:W-:-:S03]  /*24d0*/  IMAD.WIDE.U32 R6, R7, 0x8, R2 ;  /* 0x0000000807067825 */ /* 0x001fc600078e0002 */
[----:B------:R-:W0:Y:S04]  /*24e0*/  LDS R13, [R11+0x600] ;  /* 0x000600000b0d7984 */ /* 0x000e280000000800 */
[----:B--2---:R2:W3:Y:S04]  /*24f0*/  LDS R17, [R11+0xa00] ;  /* 0x000a00000b117984 */ /* 0x0044e80000000800 */
[----:B------:R2:W4:Y:S04]  /*2500*/  LDS R18, [R11+0xe00] ;  /* 0x000e00000b127984 */ /* 0x0005280000000800 */
[----:B------:R2:W2:Y:S04]  /*2510*/  LDS R19, [R11+0x1200] ;  /* 0x001200000b137984 */ /* 0x0004a80000000800 */
[----:B------:R0:W2:Y:S04]  /*2520*/  LDS R16, [R11+0x1600] ;  /* 0x001600000b107984 */ /* 0x0000a80000000800 */
[----:B------:R0:W2:Y:S04]  /*2530*/  LDS R12, [R11+0x1a00] ;  /* 0x001a00000b0c7984 */ /* 0x0000a80000000800 */
[----:B------:R0:W2:Y:S01]  /*2540*/  LDS R10, [R11+0x1e00] ;  /* 0x001e00000b0a7984 */ /* 0x0000a20000000800 */
[----:B-1----:R-:W-:-:S02]  /*2550*/  ISETP.NE.AND P0, PT, R14, RZ, PT ;  /* 0x000000ff0e00720c */ /* 0x002fc40003f05270 */
[----:B0-----:R-:W-:-:S11]  /*2560*/  ISETP.NE.AND P1, PT, R13, RZ, PT ;  /* 0x000000ff0d00720c */ /* 0x001fd60003f25270 */
[----:B---34-:R-:W-:Y:S05]  /*2570*/  @!P0 BRA `(.L_x_189) ;  /* 0x0000000000088947 */ /* 0x018fea0003800000 */
[----:B------:R-:W-:-:S05]  /*2580*/  HFMA2 R15, -RZ, RZ, 0, 0 ;  /* 0x00000000ff0f7431 */ /* 0x000fca00000001ff */
[----:B------:R0:W-:Y:S02]  /*2590*/  REDG.E.ADD.64.STRONG.GPU desc[UR20][R6.64+0x400], R14 ;  /* 0x0004000e0600798e */ /* 0x0001e4000c12e514 */
.L_x_189:
[----:B------:R-:W-:Y:S05]  /*25a0*/  BSYNC.RECONVERGENT B1 ;  /* 0x0000000000017941 */ /* 0x000fea0003800200 */
.L_x_188:
[----:B------:R-:W-:Y:S04]  /*25b0*/  BSSY.RECONVERGENT B1, `(.L_x_190) ;  /* 0x0000005000017945 */ /* 0x000fe80003800200 */
[----:B------:R-:W-:Y:S05]  /*25c0*/  @!P1 BRA `(.L_x_191) ;  /* 0x00000000000c9947 */ /* 0x000fea0003800000 */
[----:B0-----:R-:W-:Y:S02]  /*25d0*/  IMAD.MOV.U32 R14, RZ, RZ, R13 ;  /* 0x000000ffff0e7224 */ /* 0x001fe400078e000d */
[----:B------:R-:W-:-:S05]  /*25e0*/  IMAD.MOV.U32 R15, RZ, RZ, RZ ;  /* 0x000000ffff0f7224 */ /* 0x000fca00078e00ff */
[----:B------:R1:W-:Y:S02]  /*25f0*/  REDG.E.ADD.64.STRONG.GPU desc[UR20][R6.64+0xc00], R14 ;  /* 0x000c000e0600798e */ /* 0x0003e4000c12e514 */
.L_x_191:
[----:B------:R-:W-:Y:S05]  /*2600*/  BSYNC.RECONVERGENT B1 ;  /* 0x0000000000017941 */ /* 0x000fea0003800200 */
.L_x_190:
[----:B------:R-:W-:Y:S01]  /*2610*/  ISETP.NE.AND P6, PT, R17, RZ, PT ;  /* 0x000000ff1100720c */ /* 0x000fe20003fc5270 */
[----:B------:R-:W-:Y:S01]  /*2620*/  BSSY.RECONVERGENT B1, `(.L_x_192) ;  /* 0x000000b000017945 */ /* 0x000fe20003800200 */
[----:B------:R-:W-:Y:S02]  /*2630*/  ISETP.NE.AND P0, PT, R9, UR27, PT ;  /* 0x0000001b09007c0c */ /* 0x000fe4000bf05270 */
[----:B------:R-:W-:Y:S02]  /*2640*/  ISETP.NE.AND P1, PT, R18, RZ, PT ;  /* 0x000000ff1200720c */ /* 0x000fe40003f25270 */
[----:B--2---:R-:W-:Y:S02]  /*2650*/  ISETP.NE.AND P2, PT, R19, RZ, PT ;  /* 0x000000ff1300720c */ /* 0x004fe40003f45270 */
[----:B------:R-:W-:Y:S02]  /*2660*/  ISETP.NE.AND P3, PT, R16, RZ, PT ;  /* 0x000000ff1000720c */ /* 0x000fe40003f65270 */
[----:B------:R-:W-:-:S02]  /*2670*/  ISETP.NE.AND P4, PT, R12, RZ, PT ;  /* 0x000000ff0c00720c */ /* 0x000fc40003f85270 */
[----:B------:R-:W-:Y:S01]  /*2680*/  ISETP.NE.AND P5, PT, R10, RZ, PT ;  /* 0x000000ff0a00720c */ /* 0x000fe20003fa5270 */
[----:B------:R-:W-:-:S12]  /*2690*/  @!P6 BRA `(.L_x_193) ;  /* 0x00000000000ce947 */ /* 0x000fd80003800000 */
[----:B01----:R-:W-:Y:S02]  /*26a0*/  IMAD.MOV.U32 R14, RZ, RZ, R17 ;  /* 0x000000ffff0e7224 */ /* 0x003fe400078e0011 */
[----:B------:R-:W-:-:S05]  /*26b0*/  IMAD.MOV.U32 R15, RZ, RZ, RZ ;  /* 0x000000ffff0f7224 */ /* 0x000fca00078e00ff */
[----:B------:R2:W-:Y:S02]  /*26c0*/  REDG.E.ADD.64.STRONG.GPU desc[UR20][R6.64+0x1400], R14 ;  /* 0x0014000e0600798e */ /* 0x0005e4000c12e514 */
.L_x_193:
[----:B------:R-:W-:Y:S05]  /*26d0*/  BSYNC.RECONVERGENT B1 ;  /* 0x0000000000017941 */ /* 0x000fea0003800200 */
.L_x_192:
[----:B------:R-:W-:Y:S04]  /*26e0*/  BSSY.RECONVERGENT B1, `(.L_x_194) ;  /* 0x0000005000017945 */ /* 0x000fe80003800200 */
[----:B------:R-:W-:Y:S05]  /*26f0*/  @!P1 BRA `(.L_x_195) ;  /* 0x00000000000c9947 */ /* 0x000fea0003800000 */
[----:B012---:R-:W-:Y:S02]  /*2700*/  IMAD.MOV.U32 R14, RZ, RZ, R18 ;  /* 0x000000ffff0e7224 */ /* 0x007fe400078e0012 */
[----:B------:R-:W-:-:S05]  /*2710*/  IMAD.MOV.U32 R15, RZ, RZ, RZ ;  /* 0x000000ffff0f7224 */ /* 0x000fca00078e00ff */
[----:B------:R3:W-:Y:S02]  /*2720*/  REDG.E.ADD.64.STRONG.GPU desc[UR20][R6.64+0x1c00], R14 ;  /* 0x001c000e0600798e */ /* 0x0007e4000c12e514 */
.L_x_195:
[----:B------:R-:W-:Y:S05]  /*2730*/  BSYNC.RECONVERGENT B1 ;  /* 0x0000000000017941 */ /* 0x000fea0003800200 */
.L_x_194:
[----:B------:R-:W-:Y:S04]  /*2740*/  BSSY.RECONVERGENT B1, `(.L_x_196) ;  /* 0x0000005000017945 */ /* 0x000fe80003800200 */
[----:B------:R-:W-:Y:S05]  /*2750*/  @!P2 BRA `(.L_x_197) ;  /* 0x00000000000ca947 */ /* 0x000fea0003800000 */
[----:B0123--:R-:W-:Y:S01]  /*2760*/  MOV R14, R19 ;  /* 0x00000013000e7202 */ /* 0x00ffe20000000f00 */
[----:B------:R-:W-:-:S05]  /*2770*/  IMAD.MOV.U32 R15, RZ, RZ, RZ ;  /* 0x000000ffff0f7224 */ /* 0x000fca00078e00ff */
[----:B------:R4:W-:Y:S02]  /*2780*/  REDG.E.ADD.64.STRONG.GPU desc[UR20][R6.64+0x2400], R14 ;  /* 0x0024000e0600798e */ /* 0x0009e4000c12e514 */
.L_x_197:
[----:B------:R-:W-:Y:S05]  /*2790*/  BSYNC.RECONVERGENT B1 ;  /* 0x0000000000017941 */ /* 0x000fea0003800200 */
.L_x_196:
[----:B------:R-:W-:Y:S04]  /*27a0*/  BSSY.RECONVERGENT B1, `(.L_x_198) ;  /* 0x0000004000017945 */ /* 0x000fe80003800200 */
[----:B------:R-:W-:Y:S05]  /*27b0*/  @!P3 BRA `(.L_x_199) ;  /* 0x000000000008b947 */ /* 0x000fea0003800000 */
[----:B------:R-:W-:-:S05]  /*27c0*/  IMAD.MOV.U32 R17, RZ, RZ, RZ ;  /* 0x000000ffff117224 */ /* 0x000fca00078e00ff */
[----:B------:R0:W-:Y:S02]  /*27d0*/  REDG.E.ADD.64.STRONG.GPU desc[UR20][R6.64+0x2c00], R16 ;  /* 0x002c00100600798e */ /* 0x0001e4000c12e514 */
.L_x_199:
[----:B------:R-:W-:Y:S05]  /*27e0*/  BSYNC.RECONVERGENT B1 ;  /* 0x0000000000017941 */ /* 0x000fea0003800200 */
.L_x_198:
[----:B------:R-:W-:Y:S04]  /*27f0*/  BSSY.RECONVERGENT B1, `(.L_x_200) ;  /* 0x0000004000017945 */ /* 0x000fe80003800200 */
[----:B------:R-:W-:Y:S05]  /*2800*/  @!P4 BRA `(.L_x_201) ;  /* 0x000000000008c947 */ /* 0x000fea0003800000 */
[----:B------:R-:W-:-:S05]  /*2810*/  IMAD.MOV.U32 R13, RZ, RZ, RZ ;  /* 0x000000ffff0d7224 */ /* 0x000fca00078e00ff */
[----:B------:R0:W-:Y:S02]  /*2820*/  REDG.E.ADD.64.STRONG.GPU desc[UR20][R6.64+0x3400], R12 ;  /* 0x0034000c0600798e */ /* 0x0001e4000c12e514 */
.L_x_201:
[----:B------:R-:W-:Y:S05]  /*2830*/  BSYNC.RECONVERGENT B1 ;  /* 0x0000000000017941 */ /* 0x000fea0003800200 */
.L_x_200:
[----:B------:R-:W-:Y:S04]  /*2840*/  BSSY.RECONVERGENT B1, `(.L_x_202) ;  /* 0x0000004000017945 */ /* 0x000fe80003800200 */
[----:B------:R-:W-:Y:S05]  /*2850*/  @!P5 BRA `(.L_x_203) ;  /* 0x000000000008d947 */ /* 0x000fea0003800000 */
[----:B------:R-:W-:-:S05]  /*2860*/  IMAD.MOV.U32 R11, RZ, RZ, RZ ;  /* 0x000000ffff0b7224 */ /* 0x000fca00078e00ff */
[----:B------:R0:W-:Y:S02]  /*2870*/  REDG.E.ADD.64.STRONG.GPU desc[UR20][R6.64+0x3c00], R10 ;  /* 0x003c000a0600798e */ /* 0x0001e4000c12e514 */
.L_x_203:
[----:B------:R-:W-:Y:S05]  /*2880*/  BSYNC.RECONVERGENT B1 ;  /* 0x0000000000017941 */ /* 0x000fea0003800200 */
.L_x_202:
[----:B------:R-:W-:Y:S05]  /*2890*/  @P0 BRA `(.L_x_204) ;  /* 0xfffffff800f80947 */ /* 0x000fea000383ffff */
[----:B------:R-:W-:-:S07]  /*28a0*/  IMAD.U32 R3, RZ, RZ, UR27 ;  /* 0x0000001bff037e24 */ /* 0x000fce000f8e00ff */
.L_x_187:
[----:B------:R-:W-:-:S09]  /*28b0*/  UISETP.NE.AND UP0, UPT, UR24, URZ, UPT ;  /* 0x000000ff1800728c */ /* 0x000fd2000bf05270 */
[----:B------:R-:W-:Y:S05]  /*28c0*/  BRA.U !UP0, `(.L_x_152) ;  /* 0x0000000508687547 */ /* 0x000fea000b800000 */
[----:B------:R-:W-:-:S13]  /*28d0*/  ISETP.GE.U32.AND P0, PT, R8, 0x3, PT ;  /* 0x000000030800780c */ /* 0x000fda0003f06070 */
[----:B------:R-:W-:Y:S05]  /*28e0*/  @!P0 BRA `(.L_x_205) ;  /* 0x0000000000bc8947 */ /* 0x000fea0003800000 */
[----:B01234-:R-:W-:Y:S01]  /*28f0*/  IMAD R7, R3, 0x400, R0 ;  /* 0x0000040003077824 */ /* 0x01ffe200078e0200 */
[----:B------:R-:W-:Y:S04]  /*2900*/  BSSY.RECONVERGENT B1, `(.L_x_206) ;  /* 0x000000f000017945 */ /* 0x000fe80003800200 */
[----:B------:R-:W0:Y:S04]  /*2910*/  LDS R10, [R7+0x200] ;  /* 0x00020000070a7984 */ /* 0x000e280000000800 */
[----:B------:R-:W1:Y:S04]  /*2920*/  LDS R12, [R7+0x600] ;  /* 0x00060000070c7984 */ /* 0x000e680000000800 */
[----:B------:R-:W2:Y:S04]  /*2930*/  LDS R6, [R7+0xa00] ;  /* 0x000a000007067984 */ /* 0x000ea80000000800 */
[----:B------:R-:W3:Y:S01]  /*2940*/  LDS R2, [R7+0xe00] ;  /* 0x000e000007027984 */ /* 0x000ee20000000800 */
[----:B0-----:R-:W-:-:S02]  /*2950*/  ISETP.NE.AND P0, PT, R10, RZ, PT ;  /* 0x000000ff0a00720c */ /* 0x001fc40003f05270 */
[----:B-1----:R-:W-:Y:S02]  /*2960*/  ISETP.NE.AND P1, PT, R12, RZ, PT ;  /* 0x000000ff0c00720c */ /* 0x002fe40003f25270 */
[----:B--2---:R-:W-:Y:S02]  /*2970*/  ISETP.NE.AND P2, PT, R6, RZ, PT ;  /* 0x000000ff0600720c */ /* 0x004fe40003f45270 */
[----:B---3--:R-:W-:-:S07]  /*2980*/  ISETP.NE.AND P3, PT, R2, RZ, PT ;  /* 0x000000ff0200720c */ /* 0x008fce0003f65270 */
[----:B------:R-:W-:Y:S06]  /*2990*/  @!P0 BRA `(.L_x_207) ;  /* 0x0000000000148947 */ /* 0x000fec0003800000 */
[----:B------:R-:W0:Y:S01]  /*29a0*/  LDC.64 R8, c[0x0][0x380] ;  /* 0x0000e000ff087b82 */ /* 0x000e220000000a00 */
[----:B------:R-:W-:Y:S01]  /*29b0*/  LEA R7, R3, R4, 0x8 ;  /* 0x0000000403077211 */ /* 0x000fe200078e40ff */
[----:B------:R-:W-:-:S04]  /*29c0*/  IMAD.MOV.U32 R11, RZ, RZ, RZ ;  /* 0x000000ffff0b7224 */ /* 0x000fc800078e00ff */
[----:B0-----:R-:W-:-:S05]  /*29d0*/  IMAD.WIDE.U32 R8, R7, 0x8, R8 ;  /* 0x0000000807087825 */ /* 0x001fca00078e0008 */
[----:B------:R0:W-:Y:S02]  /*29e0*/  REDG.E.ADD.64.STRONG.GPU desc[UR20][R8.64+0x400], R10 ;  /* 0x0004000a0800798e */ /* 0x0001e4000c12e514 */
.L_x_207:
[----:B------:R-:W-:Y:S05]  /*29f0*/  BSYNC.RECONVERGENT B1 ;  /* 0x0000000000017941 */ /* 0x000fea0003800200 */
.L_x_206:
[----:B------:R-:W-:Y:S04]  /*2a00*/  BSSY.RECONVERGENT B1, `(.L_x_208) ;  /* 0x0000009000017945 */ /* 0x000fe80003800200 */
[----:B------:R-:W-:Y:S05]  /*2a10*/  @!P1 BRA `(.L_x_209) ;  /* 0x00000000001c9947 */ /* 0x000fea0003800000 */
[----:B0-----:R-:W0:Y:S01]  /*2a20*/  LDC.64 R8, c[0x0][0x380] ;  /* 0x0000e000ff087b82 */ /* 0x001e220000000a00 */
[----:B------:R-:W-:Y:S02]  /*2a30*/  IMAD R7, R3, 0x100, R4 ;  /* 0x0000010003077824 */ /* 0x000fe400078e0204 */
[----:B------:R-:W-:Y:S02]  /*2a40*/  IMAD.MOV.U32 R10, RZ, RZ, R12 ;  /* 0x000000ffff0a7224 */ /* 0x000fe400078e000c */
[----:B------:R-:W-:Y:S02]  /*2a50*/  VIADD R7, R7, 0x100 ;  /* 0x0000010007077836 */ /* 0x000fe40000000000 */
[----:B------:R-:W-:Y:S02]  /*2a60*/  IMAD.MOV.U32 R11, RZ, RZ, RZ ;  /* 0x000000ffff0b7224 */ /* 0x000fe400078e00ff */
[----:B0-----:R-:W-:-:S05]  /*2a70*/  IMAD.WIDE.U32 R8, R7, 0x8, R8 ;  /* 0x0000000807087825 */ /* 0x001fca00078e0008 */
[----:B------:R1:W-:Y:S02]  /*2a80*/  REDG.E.ADD.64.STRONG.GPU desc[UR20][R8.64+0x400], R10 ;  /* 0x0004000a0800798e */ /* 0x0003e4000c12e514 */
.L_x_209:
[----:B------:R-:W-:Y:S05]  /*2a90*/  BSYNC.RECONVERGENT B1 ;  /* 0x0000000000017941 */ /* 0x000fea0003800200 */
.L_x_208:
[----:B------:R-:W-:Y:S04]  /*2aa0*/  BSSY.RECONVERGENT B1, `(.L_x_210) ;  /* 0x0000008000017945 */ /* 0x000fe80003800200 */
[----:B------:R-:W-:Y:S05]  /*2ab0*/  @!P2 BRA `(.L_x_211) ;  /* 0x000000000018a947 */ /* 0x000fea0003800000 */
[----:B01----:R-:W0:Y:S01]  /*2ac0*/  LDC.64 R8, c[0x0][0x380] ;  /* 0x0000e000ff087b82 */ /* 0x003e220000000a00 */
[----:B------:R-:W-:-:S05]  /*2ad0*/  IMAD R7, R3, 0x100, R4 ;  /* 0x0000010003077824 */ /* 0x000fca00078e0204 */
[----:B------:R-:W-:-:S05]  /*2ae0*/  IADD3 R7, PT, PT, R7, 0x200, RZ ;  /* 0x0000020007077810 */ /* 0x000fca0007ffe0ff */
[----:B0-----:R-:W-:-:S04]  /*2af0*/  IMAD.WIDE.U32 R8, R7, 0x8, R8 ;  /* 0x0000000807087825 */ /* 0x001fc800078e0008 */
[----:B------:R-:W-:-:S05]  /*2b00*/  IMAD.MOV.U32 R7, RZ, RZ, RZ ;  /* 0x000000ffff077224 */ /* 0x000fca00078e00ff */
[----:B------:R2:W-:Y:S02]  /*2b10*/  REDG.E.ADD.64.STRONG.GPU desc[UR20][R8.64+0x400], R6 ;  /* 0x000400060800798e */ /* 0x0005e4000c12e514 */
.L_x_211:
[----:B------:R-:W-:Y:S05]  /*2b20*/  BSYNC.RECONVERGENT B1 ;  /* 0x0000000000017941 */ /* 0x000fea0003800200 */
.L_x_210:
[----:B------:R-:W-:Y:S04]  /*2b30*/  BSSY.RECONVERGENT B1, `(.L_x_212) ;  /* 0x0000009000017945 */ /* 0x000fe80003800200 */
[----:B------:R-:W-:Y:S05]  /*2b40*/  @!P3 BRA `(.L_x_213) ;  /* 0x00000000001cb947 */ /* 0x000fea0003800000 */
[----:B--2---:R-:W2:Y:S01]  /*2b50*/  LDC.64 R6, c[0x0][0x380] ;  /* 0x0000e000ff067b82 */ /* 0x004ea20000000a00 */
[----:B01----:R-:W-:Y:S02]  /*2b60*/  IMAD R9, R3, 0x100, R4 ;  /* 0x0000010003097824 */ /* 0x003fe400078e0204 */
[----:B------:R-:W-:Y:S02]  /*2b70*/  IMAD.MOV.U32 R8, RZ, RZ, R2 ;  /* 0x000000ffff087224 */ /* 0x000fe400078e0002 */
[----:B------:R-:W-:-:S04]  /*2b80*/  VIADD R9, R9, 0x300 ;  /* 0x0000030009097836 */ /* 0x000fc80000000000 */
[----:B--2---:R-:W-:-:S04]  /*2b90*/  IMAD.WIDE.U32 R6, R9, 0x8, R6 ;  /* 0x0000000809067825 */ /* 0x004fc800078e0006 */
[----:B------:R-:W-:-:S05]  /*2ba0*/  IMAD.MOV.U32 R9, RZ, RZ, RZ ;  /* 0x000000ffff097224 */ /* 0x000fca00078e00ff */
[----:B------:R3:W-:Y:S02]  /*2bb0*/  REDG.E.ADD.64.STRONG.GPU desc[UR20][R6.64+0x400], R8 ;  /* 0x000400080600798e */ /* 0x0007e4000c12e514 */
.L_x_213:
[----:B------:R-:W-:Y:S05]  /*2bc0*/  BSYNC.RECONVERGENT B1 ;  /* 0x0000000000017941 */ /* 0x000fea0003800200 */
.L_x_212:
[----:B------:R-:W-:-:S07]  /*2bd0*/  VIADD R3, R3, 0x4 ;  /* 0x0000000403037836 */ /* 0x000fce0000000000 */
.L_x_205:
[----:B------:R-:W-:-:S09]  /*2be0*/  UISETP.NE.AND UP0, UPT, UR25, URZ, UPT ;  /* 0x000000ff1900728c */ /* 0x000fd2000bf05270 */
[----:B------:R-:W-:Y:S05]  /*2bf0*/  BRA.U !UP0, `(.L_x_152) ;  /* 0x00000001089c7547 */ /* 0x000fea000b800000 */
[----:B------:R-:W-:-:S13]  /*2c00*/  ISETP.NE.AND P0, PT, R5, RZ, PT ;  /* 0x000000ff0500720c */ /* 0x000fda0003f05270 */
[----:B------:R-:W-:Y:S05]  /*2c10*/  @!P0 BRA `(.L_x_214) ;  /* 0x0000000000648947 */ /* 0x000fea0003800000 */
[----:B01234-:R-:W-:Y:S01]  /*2c20*/  LEA R6, R3, R0, 0xa ;  /* 0x0000000003067211 */ /* 0x01ffe200078e50ff */
[----:B------:R-:W-:Y:S04]  /*2c30*/  BSSY.RECONVERGENT B1, `(.L_x_215) ;  /* 0x000000c000017945 */ /* 0x000fe80003800200 */
[----:B------:R-:W0:Y:S04]  /*2c40*/  LDS R2, [R6+0x200] ;  /* 0x0002000006027984 */ /* 0x000e280000000800 */
[----:B------:R-:W1:Y:S01]  /*2c50*/  LDS R5, [R6+0x600] ;  /* 0x0006000006057984 */ /* 0x000e620000000800 */
[----:B0-----:R-:W-:-:S02]  /*2c60*/  ISETP.NE.AND P0, PT, R2, RZ, PT ;  /* 0x000000ff0200720c */ /* 0x001fc40003f05270 */
[----:B-1----:R-:W-:-:S11]  /*2c70*/  ISETP.NE.AND P1, PT, R5, RZ, PT ;  /* 0x000000ff0500720c */ /* 0x002fd60003f25270 */
[----:B------:R-:W-:Y:S05]  /*2c80*/  @!P0 BRA `(.L_x_216) ;  /* 0x0000000000188947 */ /* 0x000fea0003800000 */
[----:B------:R-:W0:Y:S01]  /*2c90*/  LDC.64 R6, c[0x0][0x380] ;  /* 0x0000e000ff067b82 */ /* 0x000e220000000a00 */
[----:B------:R-:W-:-:S04]  /*2ca0*/  IMAD R9, R3, 0x100, R4 ;  /* 0x0000010003097824 */ /* 0x000fc800078e0204 */
[----:B0-----:R-:W-:-:S04]  /*2cb0*/  IMAD.WIDE.U32 R8, R9, 0x8, R6 ;  /* 0x0000000809087825 */ /* 0x001fc800078e0006 */
[----:B------:R-:W-:Y:S02]  /*2cc0*/  IMAD.MOV.U32 R6, RZ, RZ, R2 ;  /* 0x000000ffff067224 */ /* 0x000fe400078e0002 */
[----:B------:R-:W-:-:S05]  /*2cd0*/  IMAD.MOV.U32 R7, RZ, RZ, RZ ;  /* 0x000000ffff077224 */ /* 0x000fca00078e00ff */
[----:B------:R0:W-:Y:S02]  /*2ce0*/  REDG.E.ADD.64.STRONG.GPU desc[UR20][R8.64+0x400], R6 ;  /* 0x000400060800798e */ /* 0x0001e4000c12e514 */
.L_x_216:
[----:B------:R-:W-:Y:S05]  /*2cf0*/  BSYNC.RECONVERGENT B1 ;  /* 0x0000000000017941 */ /* 0x000fea0003800200 */
.L_x_215:
[----:B------:R-:W-:Y:S04]  /*2d00*/  BSSY.RECONVERGENT B1, `(.L_x_217) ;  /* 0x0000009000017945 */ /* 0x000fe80003800200 */
[----:B------:R-:W-:Y:S05]  /*2d10*/  @!P1 BRA `(.L_x_218) ;  /* 0x00000000001c9947 */ /* 0x000fea0003800000 */
[----:B0-----:R-:W0:Y:S01]  /*2d20*/  LDC.64 R6, c[0x0][0x380] ;  /* 0x0000e000ff067b82 */ /* 0x001e220000000a00 */
[----:B------:R-:W-:-:S04]  /*2d30*/  IMAD R2, R3, 0x100, R4 ;  /* 0x0000010003027824 */ /* 0x000fc800078e0204 */
[----:B------:R-:W-:-:S04]  /*2d40*/  VIADD R9, R2, 0x100 ;  /* 0x0000010002097836 */ /* 0x000fc80000000000 */
[----:B0-----:R-:W-:-:S04]  /*2d50*/  IMAD.WIDE.U32 R8, R9, 0x8, R6 ;  /* 0x0000000809087825 */ /* 0x001fc800078e0006 */
[----:B------:R-:W-:Y:S02]  /*2d60*/  HFMA2 R7, -RZ, RZ, 0, 0 ;  /* 0x00000000ff077431 */ /* 0x000fe400000001ff */
[----:B------:R-:W-:-:S05]  /*2d70*/  IMAD.MOV.U32 R6, RZ, RZ, R5 ;  /* 0x000000ffff067224 */ /* 0x000fca00078e0005 */
[----:B------:R1:W-:Y:S02]  /*2d80*/  REDG.E.ADD.64.STRONG.GPU desc[UR20][R8.64+0x400], R6 ;  /* 0x000400060800798e */ /* 0x0003e4000c12e514 */
.L_x_218:
[----:B------:R-:W-:Y:S05]  /*2d90*/  BSYNC.RECONVERGENT B1 ;  /* 0x0000000000017941 */ /* 0x000fea0003800200 */
.L_x_217:
[----:B------:R-:W-:-:S07]  /*2da0*/  VIADD R3, R3, 0x2 ;  /* 0x0000000203037836 */ /* 0x000fce0000000000 */
.L_x_214:
[----:B------:R-:W-:-:S09]  /*2db0*/  UISETP.NE.AND UP0, UPT, UR9, URZ, UPT ;  /* 0x000000ff0900728c */ /* 0x000fd2000bf05270 */
[----:B------:R-:W-:Y:S05]  /*2dc0*/  BRA.U !UP0, `(.L_x_152) ;  /* 0x0000000108287547 */ /* 0x000fea000b800000 */
[----:B------:R-:W-:-:S05]  /*2dd0*/  IMAD R2, R3, 0x400, R0 ;  /* 0x0000040003027824 */ /* 0x000fca00078e0200 */
[----:B------:R-:W5:Y:S02]  /*2de0*/  LDS R5, [R2+0x200] ;  /* 0x0002000002057984 */ /* 0x000f640000000800 */
[----:B-----5:R-:W-:-:S13]  /*2df0*/  ISETP.NE.AND P0, PT, R5, RZ, PT ;  /* 0x000000ff0500720c */ /* 0x020fda0003f05270 */
[----:B------:R-:W-:Y:S05]  /*2e00*/  @!P0 BRA `(.L_x_152) ;  /* 0x0000000000188947 */ /* 0x000fea0003800000 */
[----:B01234-:R-:W0:Y:S01]  /*2e10*/  LDC.64 R6, c[0x0][0x380] ;  /* 0x0000e000ff067b82 */ /* 0x01fe220000000a00 */
[----:B------:R-:W-:-:S04]  /*2e20*/  IMAD R3, R3, 0x100, R4 ;  /* 0x0000010003037824 */ /* 0x000fc800078e0204 */
[----:B0-----:R-:W-:-:S04]  /*2e30*/  IMAD.WIDE.U32 R2, R3, 0x8, R6 ;  /* 0x0000000803027825 */ /* 0x001fc800078e0006 */
[----:B------:R-:W-:Y:S02]  /*2e40*/  IMAD.MOV.U32 R6, RZ, RZ, R5 ;  /* 0x000000ffff067224 */ /* 0x000fe400078e0005 */
[----:B------:R-:W-:-:S05]  /*2e50*/  IMAD.MOV.U32 R7, RZ, RZ, RZ ;  /* 0x000000ffff077224 */ /* 0x000fca00078e00ff */
[----:B------:R0:W-:Y:S02]  /*2e60*/  REDG.E.ADD.64.STRONG.GPU desc[UR20][R2.64+0x400], R6 ;  /* 0x000400060200798e */ /* 0x0001e4000c12e514 */
.L_x_152:
[----:B------:R-:W-:Y:S05]  /*2e70*/  BSYNC.RECONVERGENT B0 ;  /* 0x0000000000007941 */ /* 0x000fea0003800200 */
.L_x_151:
[----:B------:R-:W-:Y:S01]  /*2e80*/  BAR.SYNC.DEFER_BLOCKING 0x0 ;  /* 0x0000000000007b1d */ /* 0x000fe20000010000 */
[----:B------:R-:W-:-:S04]  /*2e90*/  UIADD3 UR6, UP0, UPT, UR6, 0x1, URZ ;  /* 0x0000000106067890 */ /* 0x000fc8000ff1e0ff */
[----:B------:R-:W-:Y:S02]  /*2ea0*/  UIADD3.X UR7, UPT, UPT, URZ, UR7, URZ, UP0, !UPT ;  /* 0x00000007ff077290 */ /* 0x000fe400087fe4ff */
[----:B------:R-:W-:-:S04]  /*2eb0*/  UISETP.NE.U32.AND UP0, UPT, UR6, UR11, UPT ;  /* 0x0000000b0600728c */ /* 0x000fc8000bf05070 */
[----:B------:R-:W-:-:S09]  /*2ec0*/  UISETP.NE.AND.EX UP0, UPT, UR7, UR12, UPT, UP0 ;  /* 0x0000000c0700728c */ /* 0x000fd2000bf05300 */
[----:B------:R-:W-:Y:S05]  /*2ed0*/  BRA.U UP0, `(.L_x_219) ;  /* 0xffffffd100f07547 */ /* 0x000fea000b83ffff */
[----:B------:R-:W-:Y:S05]  /*2ee0*/  EXIT ;  /* 0x000000000000794d */ /* 0x000fea0003800000 */
.L_x_220:
        /* <DEDUP_REMOVED lines=9> */
.L_x_730:


//--------------------- .text._ZN3cub18CUB_300001_SM_10006detail10radix_sort31DeviceRadixSortSingleTileKernelINS1_5radix10policy_hubIiiyE10Policy1000ELNS0_9SortOrderE0EiiyNS1_21identity_decomposer_tEEEvPKT1_PSA_PKT2_PSE_T3_iiT4_ --------------------------
	.section	.text._ZN3cub18CUB_300001_SM_10006detail10radix_sort31DeviceRadixSortSingleTileKernelINS1_5radix10policy_hubIiiyE10Policy1000ELNS0_9SortOrderE0EiiyNS1_21identity_decomposer_tEEEvPKT1_PSA_PKT2_PSE_T3_iiT4_,"ax",@progbits
	.align	128
        .global         _ZN3cub18CUB_300001_SM_10006detail10radix_sort31DeviceRadixSortSingleTileKernelINS1_5radix10policy_hubIiiyE10Policy1000ELNS0_9SortOrderE0EiiyNS1_21identity_decomposer_tEEEvPKT1_PSA_PKT2_PSE_T3_iiT4_
        .type           _ZN3cub18CUB_300001_SM_10006detail10radix_sort31DeviceRadixSortSingleTileKernelINS1_5radix10policy_hubIiiyE10Policy1000ELNS0_9SortOrderE0EiiyNS1_21identity_decomposer_tEEEvPKT1_PSA_PKT2_PSE_T3_iiT4_,@function
        .size           _ZN3cub18CUB_300001_SM_10006detail10radix_sort31DeviceRadixSortSingleTileKernelINS1_5radix10policy_hubIiiyE10Policy1000ELNS0_9SortOrderE0EiiyNS1_21identity_decomposer_tEEEvPKT1_PSA_PKT2_PSE_T3_iiT4_,(.L_x_731 - _ZN3cub18CUB_300001_SM_10006detail10radix_sort31DeviceRadixSortSingleTileKernelINS1_5radix10policy_hubIiiyE10Policy1000ELNS0_9SortOrderE0EiiyNS1_21identity_decomposer_tEEEvPKT1_PSA_PKT2_PSE_T3_iiT4_)
        .other          _ZN3cub18CUB_300001_SM_10006detail10radix_sort31DeviceRadixSortSingleTileKernelINS1_5radix10policy_hubIiiyE10Policy1000ELNS0_9SortOrderE0EiiyNS1_21identity_decomposer_tEEEvPKT1_PSA_PKT2_PSE_T3_iiT4_,@"STO_CUDA_ENTRY STV_DEFAULT"
_ZN3cub18CUB_300001_SM_10006detail10radix_sort31DeviceRadixSortSingleTileKernelINS1_5radix10policy_hubIiiyE10Policy1000ELNS0_9SortOrderE0EiiyNS1_21identity_decomposer_tEEEvPKT1_PSA_PKT2_PSE_T3_iiT4_:
.text._ZN3cub18CUB_300001_SM_10006detail10radix_sort31DeviceRadixSortSingleTileKernelINS1_5radix10policy_hubIiiyE10Policy1000ELNS0_9SortOrderE0EiiyNS1_21identity_decomposer_tEEEvPKT1_PSA_PKT2_PSE_T3_iiT4_:
[----:B------:R-:W-:Y:S01]  /*0000*/  LDC R1, c[0x0][0x37c] ;  /* 0x0000df00ff017b82 */ /* 0x000fe20000000800 */
[----:B------:R-:W0:Y:S01]  /*0010*/  S2R R0, SR_TID.X ;  /* 0x0000000000007919 */ /* 0x000e220000002100 */
[----:B------:R-:W1:Y:S06]  /*0020*/  LDCU UR4, c[0x0][0x3a0] ;  /* 0x00007400ff0477ac */ /* 0x000e6c0008000800 */
[----:B------:R-:W2:Y:S01]  /*0030*/  LDC.64 R6, c[0x0][0x380] ;  /* 0x0000e000ff067b82 */ /* 0x000ea20000000a00 */
[----:B------:R-:W3:Y:S01]  /*0040*/  LDCU.64 UR8, c[0x0][0x358] ;  /* 0x00006b00ff0877ac */ /* 0x000ee20008000a00 */
[----:B------:R-:W4:Y:S01]  /*0050*/  LDCU UR10, c[0x0][0x3ac] ;  /* 0x00007580ff0a77ac */ /* 0x000f220008000800 */
[----:B0-----:R-:W-:-:S04]  /*0060*/  IMAD R9, R0, 0x13, RZ ;  /* 0x0000001300097824 */ /* 0x001fc800078e02ff */
[C---:B------:R-:W-:Y:S01]  /*0070*/  VIADD R4, R9.reuse, 0x1 ;  /* 0x0000000109047836 */ /* 0x040fe20000000000 */
[C---:B-1----:R-:W-:Y:S01]  /*0080*/  ISETP.GE.AND P6, PT, R9.reuse, UR4, PT ;  /* 0x0000000409007c0c */ /* 0x042fe2000bfc6270 */
[C---:B------:R-:W-:Y:S02]  /*0090*/  VIADD R8, R9.reuse, 0x5 ;  /* 0x0000000509087836 */ /* 0x040fe40000000000 */
[C---:B--2---:R-:W-:Y:S01]  /*00a0*/  IMAD.WIDE.U32 R6, R9.reuse, 0x4, R6 ;  /* 0x0000000409067825 */ /* 0x044fe200078e0006 */
[----:B------:R-:W-:Y:S02]  /*00b0*/  ISETP.GE.AND P5, PT, R4, UR4, PT ;  /* 0x0000000404007c0c */ /* 0x000fe4000bfa6270 */
[----:B------:R-:W-:Y:S01]  /*00c0*/  ISETP.GE.AND P1, PT, R8, UR4, PT ;  /* 0x0000000408007c0c */ /* 0x000fe2000bf26270 */
[C---:B------:R-:W-:Y:S01]  /*00d0*/  VIADD R5, R9.reuse, 0x2 ;  /* 0x0000000209057836 */ /* 0x040fe20000000000 */
[----:B------:R-:W-:Y:S01]  /*00e0*/  P2R R46, PR, RZ, 0x20 ;  /* 0x00000020ff2e7803 */ /* 0x000fe20000000000 */
[C---:B------:R-:W-:Y:S01]  /*00f0*/  VIADD R10, R9.reuse, 0x6 ;  /* 0x00000006090a7836 */ /* 0x040fe20000000000 */
[----:B------:R-:W-:Y:S01]  /*0100*/  P2R R49, PR, RZ, 0x2 ;  /* 0x00000002ff317803 */ /* 0x000fe20000000000 */
[----:B------:R-:W-:Y:S01]  /*0110*/  VIADD R4, R9, 0x3 ;  /* 0x0000000309047836 */ /* 0x000fe20000000000 */
[----:B------:R-:W-:Y:S01]  /*0120*/  ISETP.GE.AND P4, PT, R5, UR4, PT ;  /* 0x0000000405007c0c */ /* 0x000fe2000bf86270 */
[C---:B------:R-:W-:Y:S01]  /*0130*/  VIADD R5, R9.reuse, 0x4 ;  /* 0x0000000409057836 */ /* 0x040fe20000000000 */
[----:B------:R-:W-:Y:S01]  /*0140*/  ISETP.GE.AND P0, PT, R10, UR4, PT ;  /* 0x000000040a007c0c */ /* 0x000fe2000bf06270 */
[----:B------:R-:W-:Y:S01]  /*0150*/  VIADD R29, R9, 0x9 ;  /* 0x00000009091d7836 */ /* 0x000fe20000000000 */
[----:B------:R-:W-:Y:S01]  /*0160*/  ISETP.GE.AND P3, PT, R4, UR4, PT ;  /* 0x0000000404007c0c */ /* 0x000fe2000bf66270 */
[----:B---3--:R-:W2:Y:S01]  /*0170*/  @!P5 LDG.E R8, desc[UR8][R6.64+0x4] ;  /* 0x000004080608d981 */ /* 0x008ea2000c1e1900 */
[----:B------:R-:W-:Y:S01]  /*0180*/  ISETP.GE.AND P2, PT, R5, UR4, PT ;  /* 0x0000000405007c0c */ /* 0x000fe2000bf46270 */
[C---:B------:R-:W-:Y:S01]  /*0190*/  VIADD R4, R9.reuse, 0x7 ;  /* 0x0000000709047836 */ /* 0x040fe20000000000 */
[----:B------:R-:W-:Y:S01]  /*01a0*/  P2R R50, PR, RZ, 0x1 ;  /* 0x00000001ff327803 */ /* 0x000fe20000000000 */
[----:B------:R-:W3:Y:S01]  /*01b0*/  @!P1 LDG.E R35, desc[UR8][R6.64+0x14] ;  /* 0x0000140806239981 */ /* 0x000ee2000c1e1900 */
[C---:B------:R-:W-:Y:S01]  /*01c0*/  VIADD R5, R9.reuse, 0x8 ;  /* 0x0000000809057836 */ /* 0x040fe20000000000 */
[----:B------:R-:W-:Y:S01]  /*01d0*/  P2R R47, PR, RZ, 0x8 ;  /* 0x00000008ff2f7803 */ /* 0x000fe20000000000 */
[C---:B------:R-:W-:Y:S01]  /*01e0*/  VIADD R30, R9.reuse, 0xa ;  /* 0x0000000a091e7836 */ /* 0x040fe20000000000 */
[----:B------:R-:W4:Y:S01]  /*01f0*/  @!P4 LDG.E R10, desc[UR8][R6.64+0x8] ;  /* 0x00000808060ac981 */ /* 0x000f22000c1e1900 */
[C---:B------:R-:W-:Y:S01]  /*0200*/  VIADD R31, R9.reuse, 0xb ;  /* 0x0000000b091f7836 */ /* 0x040fe20000000000 */
[----:B------:R-:W-:Y:S01]  /*0210*/  P2R R48, PR, RZ, 0x4 ;  /* 0x00000004ff307803 */ /* 0x000fe20000000000 */
[C---:B------:R-:W-:Y:S01]  /*0220*/  VIADD R32, R9.reuse, 0xc ;  /* 0x0000000c09207836 */ /* 0x040fe20000000000 */
[----:B------:R-:W3:Y:S01]  /*0230*/  @!P3 LDG.E R11, desc[UR8][R6.64+0xc] ;  /* 0x00000c08060bb981 */ /* 0x000ee2000c1e1900 */
[----:B------:R-:W-:Y:S01]  /*0240*/  VIADD R33, R9, 0x10 ;  /* 0x0000001009217836 */ /* 0x000fe20000000000 */
[----:B------:R-:W-:-:S02]  /*0250*/  P2R R45, PR, RZ, 0x10 ;  /* 0x00000010ff2d7803 */ /* 0x000fc40000000000 */
[----:B------:R-:W3:Y:S04]  /*0260*/  @!P2 LDG.E R34, desc[UR8][R6.64+0x10] ;  /* 0x000010080622a981 */ /* 0x000ee8000c1e1900 */
[----:B------:R-:W3:Y:S01]  /*0270*/  @!P0 LDG.E R36, desc[UR8][R6.64+0x18] ;  /* 0x0000180806248981 */ /* 0x000ee2000c1e1900 */
[----:B------:R-:W-:-:S03]  /*0280*/  ISETP.GE.AND P0, PT, R4, UR4, PT ;  /* 0x0000000404007c0c */ /* 0x000fc6000bf06270 */
[----:B------:R-:W3:Y:S01]  /*0290*/  @!P6 LDG.E R61, desc[UR8][R6.64] ;  /* 0x00000008063de981 */ /* 0x000ee2000c1e1900 */
[----:B------:R-:W-:-:S09]  /*02a0*/  P2R R51, PR, RZ, 0x1 ;  /* 0x00000001ff337803 */ /* 0x000fd20000000000 */
[----:B------:R-:W3:Y:S01]  /*02b0*/  @!P0 LDG.E R37, desc[UR8][R6.64+0x1c] ;  /* 0x00001c0806258981 */ /* 0x000ee2000c1e1900 */
[----:B------:R-:W-:Y:S02]  /*02c0*/  ISETP.GE.AND P0, PT, R5, UR4, PT ;  /* 0x0000000405007c0c */ /* 0x000fe4000bf06270 */
[----:B------:R-:W0:Y:S02]  /*02d0*/  LDC.64 R4, c[0x0][0x390] ;  /* 0x0000e400ff047b82 */ /* 0x000e240000000a00 */
[----:B------:R-:W-:-:S09]  /*02e0*/  P2R R52, PR, RZ, 0x1 ;  /* 0x00000001ff347803 */ /* 0x000fd20000000000 */
[----:B------:R-:W3:Y:S01]  /*02f0*/  @!P0 LDG.E R38, desc[UR8][R6.64+0x20] ;  /* 0x0000200806268981 */ /* 0x000ee2000c1e1900 */
[----:B------:R-:W-:-:S04]  /*0300*/  ISETP.GE.AND P0, PT, R29, UR4, PT ;  /* 0x000000041d007c0c */ /* 0x000fc8000bf06270 */
[----:B------:R-:W-:-:S09]  /*0310*/  P2R R53, PR, RZ, 0x1 ;  /* 0x00000001ff357803 */ /* 0x000fd20000000000 */
[----:B------:R-:W3:Y:S01]  /*0320*/  @!P0 LDG.E R39, desc[UR8][R6.64+0x24] ;  /* 0x0000240806278981 */ /* 0x000ee2000c1e1900 */
[----:B------:R-:W-:Y:S01]  /*0330*/  ISETP.GE.AND P0, PT, R30, UR4, PT ;  /* 0x000000041e007c0c */ /* 0x000fe2000bf06270 */
[----:B------:R-:W-:-:S05]  /*0340*/  VIADD R30, R9, 0xd ;  /* 0x0000000d091e7836 */ /* 0x000fca0000000000 */
[----:B------:R-:W-:Y:S02]  /*0350*/  ISETP.GE.AND P1, PT, R30, UR4, PT ;  /* 0x000000041e007c0c */ /* 0x000fe4000bf26270 */
[----:B------:R-:W-:Y:S02]  /*0360*/  P2R R54, PR, RZ, 0x1 ;  /* 0x00000001ff367803 */ /* 0x000fe40000000000 */
[----:B------:R-:W-:-:S03]  /*0370*/  P2R R58, PR, RZ, 0x2 ;  /* 0x00000002ff3a7803 */ /* 0x000fc60000000000 */
[----:B------:R-:W3:Y:S01]  /*0380*/  @!P0 LDG.E R40, desc[UR8][R6.64+0x28] ;  /* 0x0000280806288981 */ /* 0x000ee2000c1e1900 */
[----:B------:R-:W-:-:S05]  /*0390*/  ISETP.GE.AND P0, PT, R31, UR4, PT ;  /* 0x000000041f007c0c */ /* 0x000fca000bf06270 */
[----:B------:R-:W3:Y:S01]  /*03a0*/  @!P1 LDG.E R62, desc[UR8][R6.64+0x34] ;  /* 0x00003408063e9981 */ /* 0x000ee2000c1e1900 */
[----:B------:R-:W-:-:S04]  /*03b0*/  ISETP.NE.AND P1, PT, R54, RZ, PT ;  /* 0x000000ff3600720c */ /* 0x000fc80003f25270 */
[----:B------:R-:W-:Y:S02]  /*03c0*/  P2R R57, PR, RZ, 0x2 ;  /* 0x00000002ff397803 */ /* 0x000fe40000000000 */
[----:B------:R-:W-:Y:S01]  /*03d0*/  ISETP.NE.AND P1, PT, R53, RZ, PT ;  /* 0x000000ff3500720c */ /* 0x000fe20003f25270 */
[----:B------:R-:W3:Y:S03]  /*03e0*/  @!P0 LDG.E R41, desc[UR8][R6.64+0x2c] ;  /* 0x00002c0806298981 */ /* 0x000ee6000c1e1900 */
[----:B------:R-:W-:Y:S02]  /*03f0*/  P2R R56, PR, RZ, 0x2 ;  /* 0x00000002ff387803 */ /* 0x000fe40000000000 */
[----:B------:R-:W-:Y:S02]  /*0400*/  ISETP.NE.AND P1, PT, R52, RZ, PT ;  /* 0x000000ff3400720c */ /* 0x000fe40003f25270 */
[----:B------:R-:W-:-:S02]  /*0410*/  P2R R60, PR, RZ, 0x1 ;  /* 0x00000001ff3c7803 */ /* 0x000fc40000000000 */
[----:B------:R-:W-:Y:S02]  /*0420*/  P2R R55, PR, RZ, 0x2 ;  /* 0x00000002ff377803 */ /* 0x000fe40000000000 */
[----:B------:R-:W-:Y:S02]  /*0430*/  ISETP.GE.AND P0, PT, R32, UR4, PT ;  /* 0x0000000420007c0c */ /* 0x000fe4000bf06270 */
[----:B------:R-:W-:Y:S01]  /*0440*/  ISETP.NE.AND P1, PT, R51, RZ, PT ;  /* 0x000000ff3300720c */ /* 0x000fe20003f25270 */
[----:B------:R-:W-:-:S03]  /*0450*/  VIADD R32, R9, 0xf ;  /* 0x0000000f09207836 */ /* 0x000fc60000000000 */
[----:B------:R-:W-:Y:S02]  /*0460*/  P2R R54, PR, RZ, 0x2 ;  /* 0x00000002ff367803 */ /* 0x000fe40000000000 */
[----:B------:R-:W-:Y:S02]  /*0470*/  ISETP.NE.AND P1, PT, R50, RZ, PT ;  /* 0x000000ff3200720c */ /* 0x000fe40003f25270 */
[----:B------:R-:W-:Y:S02]  /*0480*/  ISETP.GE.AND P3, PT, R32, UR4, PT ;  /* 0x0000000420007c0c */ /* 0x000fe4000bf66270 */
[----:B------:R-:W-:Y:S01]  /*0490*/  P2R R53, PR, RZ, 0x2 ;  /* 0x00000002ff357803 */ /* 0x000fe20000000000 */
[----:B------:R-:W3:Y:S01]  /*04a0*/  @!P0 LDG.E R42, desc[UR8][R6.64+0x30] ;  /* 0x00003008062a8981 */ /* 0x000ee2000c1e1900 */
[----:B------:R-:W-:Y:S01]  /*04b0*/  ISETP.NE.AND P1, PT, R49, RZ, PT ;  /* 0x000000ff3100720c */ /* 0x000fe20003f25270 */
[----:B------:R-:W-:-:S03]  /*04c0*/  VIADD R31, R9, 0xe ;  /* 0x0000000e091f7836 */ /* 0x000fc60000000000 */
[----:B------:R-:W-:Y:S01]  /*04d0*/  P2R R51, PR, RZ, 0x2 ;  /* 0x00000002ff337803 */ /* 0x000fe20000000000 */
[C---:B------:R-:W-:Y:S01]  /*04e0*/  VIADD R43, R9.reuse, 0x11 ;  /* 0x00000011092b7836 */ /* 0x040fe20000000000 */
[----:B------:R-:W-:Y:S01]  /*04f0*/  ISETP.NE.AND P1, PT, R48, RZ, PT ;  /* 0x000000ff3000720c */ /* 0x000fe20003f25270 */
[----:B------:R-:W-:Y:S01]  /*0500*/  VIADD R44, R9, 0x12 ;  /* 0x00000012092c7836 */ /* 0x000fe20000000000 */
[----:B------:R-:W-:Y:S02]  /*0510*/  ISETP.GE.AND P2, PT, R31, UR4, PT ;  /* 0x000000041f007c0c */ /* 0x000fe4000bf46270 */
[----:B------:R-:W-:Y:S02]  /*0520*/  P2R R49, PR, RZ, 0x2 ;  /* 0x00000002ff317803 */ /* 0x000fe40000000000 */
[----:B------:R-:W-:Y:S02]  /*0530*/  ISETP.NE.AND P1, PT, R47, RZ, PT ;  /* 0x000000ff2f00720c */ /* 0x000fe40003f25270 */
[----:B------:R-:W-:Y:S01]  /*0540*/  ISETP.GE.AND P4, PT, R33, UR4, PT ;  /* 0x0000000421007c0c */ /* 0x000fe2000bf86270 */
[----:B------:R-:W3:Y:S01]  /*0550*/  @!P3 LDG.E R47, desc[UR8][R6.64+0x3c] ;  /* 0x00003c08062fb981 */ /* 0x000ee2000c1e1900 */
[----:B------:R-:W-:-:S02]  /*0560*/  ISETP.GE.AND P5, PT, R43, UR4, PT ;  /* 0x000000042b007c0c */ /* 0x000fc4000bfa6270 */
[----:B------:R-:W-:Y:S02]  /*0570*/  ISETP.GE.AND P6, PT, R44, UR4, PT ;  /* 0x000000042c007c0c */ /* 0x000fe4000bfc6270 */
[----:B------:R-:W-:Y:S02]  /*0580*/  P2R R48, PR, RZ, 0x2 ;  /* 0x00000002ff307803 */ /* 0x000fe40000000000 */
[----:B------:R-:W-:-:S04]  /*0590*/  ISETP.NE.AND P1, PT, R45, RZ, PT ;  /* 0x000000ff2d00720c */ /* 0x000fc80003f25270 */
[----:B------:R-:W-:Y:S01]  /*05a0*/  P2R R45, PR, RZ, 0x2 ;  /* 0x00000002ff2d7803 */ /* 0x000fe20000000000 */
[----:B0-----:R-:W-:Y:S01]  /*05b0*/  IMAD.WIDE.U32 R4, R9, 0x4, R4 ;  /* 0x0000000409047825 */ /* 0x001fe200078e0004 */
[----:B------:R-:W-:Y:S01]  /*05c0*/  ISETP.NE.AND P1, PT, R46, RZ, PT ;  /* 0x000000ff2e00720c */ /* 0x000fe20003f25270 */
[----:B------:R-:W3:Y:S01]  /*05d0*/  @!P4 LDG.E R50, desc[UR8][R6.64+0x40] ;  /* 0x000040080632c981 */ /* 0x000ee2000c1e1900 */
[----:B------:R-:W-:-:S03]  /*05e0*/  P2R R59, PR, RZ, 0x1 ;  /* 0x00000001ff3b7803 */ /* 0x000fc60000000000 */
[----:B------:R-:W3:Y:S01]  /*05f0*/  @!P2 LDG.E R46, desc[UR8][R6.64+0x38] ;  /* 0x00003808062ea981 */ /* 0x000ee2000c1e1900 */
[----:B------:R-:W-:Y:S01]  /*0600*/  ISETP.GE.AND P0, PT, R9, UR4, PT ;  /* 0x0000000409007c0c */ /* 0x000fe2000bf06270 */
[----:B------:R-:W-:Y:S01]  /*0610*/  IMAD.MOV.U32 R30, RZ, RZ, -0x1 ;  /* 0xffffffffff1e7424 */ /* 0x000fe200078e00ff */
[----:B------:R-:W0:Y:S01]  /*0620*/  S2UR UR6, SR_CgaCtaId ;  /* 0x00000000000679c3 */ /* 0x000e220000008800 */
[----:B------:R-:W3:Y:S01]  /*0630*/  @!P5 LDG.E R9, desc[UR8][R6.64+0x44] ;  /* 0x000044080609d981 */ /* 0x000ee2000c1e1900 */
[----:B------:R-:W-:Y:S01]  /*0640*/  IMAD.MOV.U32 R31, RZ, RZ, -0x1 ;  /* 0xffffffffff1f7424 */ /* 0x000fe200078e00ff */
[----:B------:R-:W1:Y:S02]  /*0650*/  LDCU.64 UR4, c[0x0][0x3a8] ;  /* 0x00007500ff0477ac */ /* 0x000e640008000a00 */
[----:B------:R-:W3:Y:S03]  /*0660*/  @!P6 LDG.E R52, desc[UR8][R6.64+0x48] ;  /* 0x000048080634e981 */ /* 0x000ee6000c1e1900 */
[----:B------:R-:W-:Y:S06]  /*0670*/  BAR.SYNC.DEFER_BLOCKING 0x0 ;  /* 0x0000000000007b1d */ /* 0x000fec0000010000 */
[----:B------:R0:W5:Y:S01]  /*0680*/  @!P1 LDG.E R3, desc[UR8][R4.64+0x4] ;  /* 0x0000040804039981 */ /* 0x000162000c1e1900 */
[----:B------:R-:W-:-:S02]  /*0690*/  IMAD.MOV.U32 R32, RZ, RZ, -0x1 ;  /* 0xffffffffff207424 */ /* 0x000fc400078e00ff */
[----:B------:R-:W-:Y:S01]  /*06a0*/  IMAD.MOV.U32 R33, RZ, RZ, -0x1 ;  /* 0xffffffffff217424 */ /* 0x000fe200078e00ff */
[----:B------:R0:W5:Y:S01]  /*06b0*/  @!P0 LDG.E R2, desc[UR8][R4.64] ;  /* 0x0000000804028981 */ /* 0x000162000c1e1900 */
[----:B--2---:R-:W-:Y:S01]  /*06c0*/  @!P1 LOP3.LUT R30, R8, 0x80000000, RZ, 0x3c, !PT ;  /* 0x80000000081e9812 */ /* 0x004fe200078e3cff */
[----:B------:R-:W-:Y:S01]  /*06d0*/  IMAD.MOV.U32 R29, RZ, RZ, -0x1 ;  /* 0xffffffffff1d7424 */ /* 0x000fe200078e00ff */
[----:B------:R-:W-:Y:S01]  /*06e0*/  ISETP.NE.AND P1, PT, R45, RZ, PT ;  /* 0x000000ff2d00720c */ /* 0x000fe20003f25270 */
[----:B------:R2:W5:Y:S01]  /*06f0*/  @!P2 LDG.E R24, desc[UR8][R4.64+0x38] ;  /* 0x000038080418a981 */ /* 0x000562000c1e1900 */
[----:B-1----:R-:W-:-:S03]  /*0700*/  UIADD3 UR7, UPT, UPT, UR4, 0x6, URZ ;  /* 0x0000000604077890 */ /* 0x002fc6000fffe0ff */
[----:B------:R2:W5:Y:S01]  /*0710*/  @!P3 LDG.E R25, desc[UR8][R4.64+0x3c] ;  /* 0x00003c080419b981 */ /* 0x000562000c1e1900 */
[----:B------:R-:W-:-:S03]  /*0720*/  UIADD3 UR5, UPT, UPT, -UR4, UR5, URZ ;  /* 0x0000000504057290 */ /* 0x000fc6000fffe1ff */
[----:B------:R2:W5:Y:S04]  /*0730*/  @!P4 LDG.E R26, desc[UR8][R4.64+0x40] ;  /* 0x00004008041ac981 */ /* 0x000568000c1e1900 */
[----:B----4-:R-:W-:Y:S01]  /*0740*/  @!P1 LOP3.LUT R31, R10, 0x80000000, RZ, 0x3c, !PT ;  /* 0x800000000a1f9812 */ /* 0x010fe200078e3cff */
[----:B------:R2:W5:Y:S01]  /*0750*/  @!P1 LDG.E R12, desc[UR8][R4.64+0x8] ;  /* 0x00000808040c9981 */ /* 0x000562000c1e1900 */
[----:B------:R-:W-:-:S03]  /*0760*/  ISETP.NE.AND P1, PT, R48, RZ, PT ;  /* 0x000000ff3000720c */ /* 0x000fc60003f25270 */
[----:B------:R2:W5:Y:S04]  /*0770*/  @!P5 LDG.E R27, desc[UR8][R4.64+0x44] ;  /* 0x00004408041bd981 */ /* 0x000568000c1e1900 */
[----:B------:R2:W5:Y:S06]  /*0780*/  @!P6 LDG.E R28, desc[UR8][R4.64+0x48] ;  /* 0x00004808041ce981 */ /* 0x00056c000c1e1900 */
[----:B---3--:R-:W-:Y:S01]  /*0790*/  @!P1 LOP3.LUT R32, R11, 0x80000000, RZ, 0x3c, !PT ;  /* 0x800000000b209812 */ /* 0x008fe200078e3cff */
[----:B------:R2:W5:Y:S01]  /*07a0*/  @!P1 LDG.E R13, desc[UR8][R4.64+0xc] ;  /* 0x00000c08040d9981 */ /* 0x000562000c1e1900 */
[----:B------:R-:W-:-:S13]  /*07b0*/  ISETP.NE.AND P1, PT, R49, RZ, PT ;  /* 0x000000ff3100720c */ /* 0x000fda0003f25270 */
[----:B------:R-:W-:Y:S01]  /*07c0*/  @!P1 LOP3.LUT R33, R34, 0x80000000, RZ, 0x3c, !PT ;  /* 0x8000000022219812 */ /* 0x000fe200078e3cff */
[----:B------:R2:W5:Y:S01]  /*07d0*/  @!P1 LDG.E R14, desc[UR8][R4.64+0x10] ;  /* 0x00001008040e9981 */ /* 0x000562000c1e1900 */
[----:B------:R-:W-:Y:S01]  /*07e0*/  ISETP.NE.AND P1, PT, R51, RZ, PT ;  /* 0x000000ff3300720c */ /* 0x000fe20003f25270 */
[----:B------:R-:W-:-:S12]  /*07f0*/  IMAD.MOV.U32 R34, RZ, RZ, -0x1 ;  /* 0xffffffffff227424 */ /* 0x000fd800078e00ff */
        /* <DEDUP_REMOVED lines=15> */
[----:B------:R-:W-:Y:S01]  /*08f0*/  IMAD.MOV.U32 R38, RZ, RZ, -0x1 ;  /* 0xffffffffff267424 */ /* 0x000fe200078e00ff */
[----:B------:R-:W-:Y:S02]  /*0900*/  @!P0 LOP3.LUT R29, R61, 0x80000000, RZ, 0x3c, !PT ;  /* 0x800000003d1d8812 */ /* 0x000fe400078e3cff */
[----:B------:R-:W-:-:S09]  /*0910*/  ISETP.NE.AND P0, PT, R60, RZ, PT ;  /* 0x000000ff3c00720c */ /* 0x000fd20003f05270 */
[----:B------:R-:W-:Y:S01]  /*0920*/  @!P1 LOP3.LUT R38, R39, 0x80000000, RZ, 0x3c, !PT ;  /* 0x8000000027269812 */ /* 0x000fe200078e3cff */
[----:B------:R2:W5:Y:S01]  /*0930*/  @!P1 LDG.E R19, desc[UR8][R4.64+0x24] ;  /* 0x0000240804139981 */ /* 0x000562000c1e1900 */
[----:B------:R-:W-:Y:S01]  /*0940*/  ISETP.NE.AND P1, PT, R57, RZ, PT ;  /* 0x000000ff3900720c */ /* 0x000fe20003f25270 */
[----:B------:R-:W-:Y:S02]  /*0950*/  IMAD.MOV.U32 R39, RZ, RZ, -0x1 ;  /* 0xffffffffff277424 */ /* 0x000fe400078e00ff */
[----:B------:R2:W5:Y:S10]  /*0960*/  @!P0 LDG.E R21, desc[UR8][R4.64+0x2c] ;  /* 0x00002c0804158981 */ /* 0x000574000c1e1900 */
[----:B------:R-:W-:Y:S01]  /*0970*/  @!P1 LOP3.LUT R39, R40, 0x80000000, RZ, 0x3c, !PT ;  /* 0x8000000028279812 */ /* 0x000fe200078e3cff */
[----:B------:R-:W-:Y:S01]  /*0980*/  IMAD.MOV.U32 R40, RZ, RZ, -0x1 ;  /* 0xffffffffff287424 */ /* 0x000fe200078e00ff */
[----:B------:R2:W5:Y:S01]  /*0990*/  @!P1 LDG.E R20, desc[UR8][R4.64+0x28] ;  /* 0x0000280804149981 */ /* 0x000562000c1e1900 */
[----:B------:R-:W-:-:S02]  /*09a0*/  @!P0 LOP3.LUT R40, R41, 0x80000000, RZ, 0x3c, !PT ;  /* 0x8000000029288812 */ /* 0x000fc400078e3cff */
[----:B------:R-:W-:Y:S02]  /*09b0*/  ISETP.NE.AND P1, PT, R58, RZ, PT ;  /* 0x000000ff3a00720c */ /* 0x000fe40003f25270 */
[----:B------:R-:W-:Y:S01]  /*09c0*/  ISETP.NE.AND P0, PT, R59, RZ, PT ;  /* 0x000000ff3b00720c */ /* 0x000fe20003f05270 */
[----:B------:R-:W-:Y:S01]  /*09d0*/  IMAD.MOV.U32 R41, RZ, RZ, -0x1 ;  /* 0xffffffffff297424 */ /* 0x000fe200078e00ff */
[----:B------:R-:W-:Y:S02]  /*09e0*/  UMOV UR4, 0x400 ;  /* 0x0000040000047882 */ /* 0x000fe40000000000 */
[----:B0-----:R-:W-:-:S07]  /*09f0*/  ULEA UR4, UR6, UR4, 0x18 ;  /* 0x0000000406047291 */ /* 0x001fce000f8ec0ff */
[----:B------:R2:W5:Y:S02]  /*0a00*/  @!P1 LDG.E R23, desc[UR8][R4.64+0x34] ;  /* 0x0000340804179981 */ /* 0x000564000c1e1900 */
[----:B------:R-:W-:Y:S02]  /*0a10*/  @!P0 LOP3.LUT R41, R42, 0x80000000, RZ, 0x3c, !PT ;  /* 0x800000002a298812 */ /* 0x000fe400078e3cff */
[----:B------:R2:W5:Y:S01]  /*0a20*/  @!P0 LDG.E R22, desc[UR8][R4.64+0x30] ;  /* 0x0000300804168981 */ /* 0x000562000c1e1900 */
[----:B------:R-:W0:Y:S01]  /*0a30*/  S2R R42, SR_LANEID ;  /* 0x00000000002a7919 */ /* 0x000e220000000000 */
[----:B------:R-:W-:Y:S01]  /*0a40*/  IMAD.MOV.U32 R45, RZ, RZ, -0x1 ;  /* 0xffffffffff2d7424 */ /* 0x000fe200078e00ff */
[----:B------:R-:W-:Y:S02]  /*0a50*/  @!P3 LOP3.LUT R45, R47, 0x80000000, RZ, 0x3c, !PT ;  /* 0x800000002f2db812 */ /* 0x000fe400078e3cff */
[----:B------:R-:W-:Y:S01]  /*0a60*/  LEA R47, R0, UR4, 0x2 ;  /* 0x00000004002f7c11 */ /* 0x000fe2000f8e10ff */
[----:B------:R-:W-:Y:S01]  /*0a70*/  IMAD.MOV.U32 R44, RZ, RZ, -0x1 ;  /* 0xffffffffff2c7424 */ /* 0x000fe200078e00ff */
[----:B------:R-:W-:-:S02]  /*0a80*/  SHF.R.U32.HI R124, RZ, 0x5, R0 ;  /* 0x00000005ff7c7819 */ /* 0x000fc40000011600 */
[----:B------:R-:W-:Y:S01]  /*0a90*/  @!P2 LOP3.LUT R44, R46, 0x80000000, RZ, 0x3c, !PT ;  /* 0x800000002e2ca812 */ /* 0x000fe200078e3cff */
[----:B------:R-:W-:Y:S02]  /*0aa0*/  IMAD R51, R0, 0x80, R47 ;  /* 0x0000008000337824 */ /* 0x000fe400078e022f */
[----:B------:R-:W-:Y:S01]  /*0ab0*/  IMAD.MOV.U32 R46, RZ, RZ, -0x1 ;  /* 0xffffffffff2e7424 */ /* 0x000fe200078e00ff */
[----:B------:R-:W-:Y:S01]  /*0ac0*/  @!P4 LOP3.LUT R46, R50, 0x80000000, RZ, 0x3c, !PT ;  /* 0x80000000322ec812 */ /* 0x000fe200078e3cff */
[----:B------:R-:W-:Y:S01]  /*0ad0*/  IMAD.MOV.U32 R43, RZ, RZ, -0x1 ;  /* 0xffffffffff2b7424 */ /* 0x000fe200078e00ff */
[----:B------:R-:W-:Y:S01]  /*0ae0*/  @!P1 LOP3.LUT R43, R62, 0x80000000, RZ, 0x3c, !PT ;  /* 0x800000003e2b9812 */ /* 0x000fe200078e3cff */
[----:B------:R-:W-:Y:S01]  /*0af0*/  IMAD.MOV.U32 R48, RZ, RZ, -0x1 ;  /* 0xffffffffff307424 */ /* 0x000fe200078e00ff */
[----:B------:R-:W-:Y:S01]  /*0b00*/  @!P5 LOP3.LUT R48, R9, 0x80000000, RZ, 0x3c, !PT ;  /* 0x800000000930d812 */ /* 0x000fe200078e3cff */
[----:B------:R-:W-:Y:S01]  /*0b10*/  IMAD.MOV.U32 R49, RZ, RZ, -0x1 ;  /* 0xffffffffff317424 */ /* 0x000fe200078e00ff */
[----:B------:R-:W-:Y:S01]  /*0b20*/  @!P6 LOP3.LUT R49, R52, 0x80000000, RZ, 0x3c, !PT ;  /* 0x800000003431e812 */ /* 0x000fe200078e3cff */
[----:B------:R-:W-:Y:S01]  /*0b30*/  IMAD R53, R0, -0x38, R51 ;  /* 0xffffffc800357824 */ /* 0x000fe200078e0233 */
[----:B------:R-:W-:Y:S01]  /*0b40*/  LEA R50, R124, UR4, 0x2 ;  /* 0x000000047c327c11 */ /* 0x000fe2000f8e10ff */
[----:B--2---:R-:W-:Y:S06]  /*0b50*/  BAR.SYNC.DEFER_BLOCKING 0x0 ;  /* 0x0000000000007b1d */ /* 0x004fec0000010000 */
.L_x_222:
[----:B------:R-:W-:Y:S01]  /*0b60*/  UISETP.LT.AND UP0, UPT, UR5, 0x6, UPT ;  /* 0x000000060500788c */ /* 0x000fe2000bf01270 */
[----:B------:R-:W-:Y:S01]  /*0b70*/  STS [R47], RZ ;  /* 0x000000ff2f007388 */ /* 0x000fe20000000800 */
[----:B------:R-:W-:Y:S01]  /*0b80*/  UIADD3 UR6, UPT, UPT, UR7, -0x6, URZ ;  /* 0xfffffffa07067890 */ /* 0x000fe2000fffe0ff */
[----:B0-----:R-:W-:Y:S01]  /*0b90*/  ISETP.NE.AND P1, PT, R42, 0x1f, PT ;  /* 0x0000001f2a00780c */ /* 0x001fe20003f25270 */
[----:B------:R-:W-:Y:S01]  /*0ba0*/  USEL UR4, UR5, 0x6, UP0 ;  /* 0x0000000605047887 */ /* 0x000fe20008000000 */
[----:B------:R-:W-:Y:S01]  /*0bb0*/  STS [R47+0x400], RZ ;  /* 0x000400ff2f007388 */ /* 0x000fe20000000800 */
[C---:B------:R-:W-:Y:S01]  /*0bc0*/  ISETP.NE.AND P2, PT, R124.reuse, 0x6, PT ;  /* 0x000000067c00780c */ /* 0x040fe20003f45270 */
[----:B------:R-:W-:Y:S01]  /*0bd0*/  UISETP.GE.AND UP0, UPT, UR7, UR10, UPT ;  /* 0x0000000a0700728c */ /* 0x000fe2000bf06270 */
[----:B-1----:R-:W-:Y:S01]  /*0be0*/  SHF.R.U32.HI R4, RZ, UR6, R29 ;  /* 0x00000006ff047c19 */ /* 0x002fe2000801161d */
[----:B------:R-:W-:Y:S01]  /*0bf0*/  UBMSK UR4, URZ, UR4 ;  /* 0x00000004ff04729b */ /* 0x000fe20008000000 */
[----:B------:R-:W-:Y:S01]  /*0c00*/  STS [R47+0x800], RZ ;  /* 0x000800ff2f007388 */ /* 0x000fe20000000800 */
[----:B------:R-:W-:-:S03]  /*0c10*/  ISETP.NE.AND P3, PT, R124, 0x7, PT ;  /* 0x000000077c00780c */ /* 0x000fc60003f65270 */
[----:B------:R-:W-:Y:S01]  /*0c20*/  STS [R47+0xc00], RZ ;  /* 0x000c00ff2f007388 */ /* 0x000fe20000000800 */
[----:B------:R-:W-:-:S03]  /*0c30*/  LOP3.LUT R4, R4, UR4, RZ, 0xc0, !PT ;  /* 0x0000000404047c12 */ /* 0x000fc6000f8ec0ff */
[----:B------:R-:W-:Y:S02]  /*0c40*/  STS [R47+0x1000], RZ ;  /* 0x001000ff2f007388 */ /* 0x000fe40000000800 */
[----:B------:R-:W-:Y:S01]  /*0c50*/  IMAD.SHL.U32 R5, R4, 0x400, RZ ;  /* 0x0000040004057824 */ /* 0x000fe200078e00ff */
[----:B------:R-:W-:Y:S01]  /*0c60*/  SHF.R.U32.HI R4, RZ, 0x4, R4 ;  /* 0x00000004ff047819 */ /* 0x000fe20000011604 */
[----:B------:R-:W-:Y:S03]  /*0c70*/  STS [R47+0x1400], RZ ;  /* 0x001400ff2f007388 */ /* 0x000fe60000000800 */
[----:B------:R-:W-:Y:S01]  /*0c80*/  LOP3.LUT R54, R5, 0x7c00, RZ, 0xc0, !PT ;  /* 0x00007c0005367812 */ /* 0x000fe200078ec0ff */
[----:B------:R-:W-:Y:S01]  /*0c90*/  STS [R47+0x1800], RZ ;  /* 0x001800ff2f007388 */ /* 0x000fe20000000800 */
[----:B------:R-:W-:-:S03]  /*0ca0*/  LOP3.LUT R4, R4, 0xffffffe, RZ, 0xc0, !PT ;  /* 0x0ffffffe04047812 */ /* 0x000fc600078ec0ff */
[----:B------:R-:W-:Y:S01]  /*0cb0*/  STS [R47+0x1c00], RZ ;  /* 0x001c00ff2f007388 */ /* 0x000fe20000000800 */
[----:B------:R-:W-:Y:S02]  /*0cc0*/  IADD3 R54, PT, PT, R4, R47, R54 ;  /* 0x0000002f04367210 */ /* 0x000fe40007ffe036 */
[----:B------:R-:W-:Y:S01]  /*0cd0*/  SHF.R.U32.HI R4, RZ, UR6, R30 ;  /* 0x00000006ff047c19 */ /* 0x000fe2000801161e */
[----:B------:R-:W-:Y:S03]  /*0ce0*/  STS [R47+0x2000], RZ ;  /* 0x002000ff2f007388 */ /* 0x000fe60000000800 */
[----:B------:R-:W-:Y:S01]  /*0cf0*/  LOP3.LUT R4, R4, UR4, RZ, 0xc0, !PT ;  /* 0x0000000404047c12 */ /* 0x000fe2000f8ec0ff */
[----:B------:R-:W-:Y:S04]  /*0d00*/  STS [R47+0x2400], RZ ;  /* 0x002400ff2f007388 */ /* 0x000fe80000000800 */
[----:B------:R-:W-:Y:S01]  /*0d10*/  STS [R47+0x2800], RZ ;  /* 0x002800ff2f007388 */ /* 0x000fe20000000800 */
[----:B------:R-:W-:Y:S01]  /*0d20*/  IMAD.SHL.U32 R5, R4, 0x400, RZ ;  /* 0x0000040004057824 */ /* 0x000fe200078e00ff */
[----:B------:R-:W-:-:S02]  /*0d30*/  SHF.R.U32.HI R4, RZ, 0x4, R4 ;  /* 0x00000004ff047819 */ /* 0x000fc40000011604 */
[----:B------:R-:W-:Y:S02]  /*0d40*/  STS [R47+0x2c00], RZ ;  /* 0x002c00ff2f007388 */ /* 0x000fe40000000800 */
[----:B------:R-:W-:Y:S02]  /*0d50*/  LOP3.LUT R56, R5, 0x7c00, RZ, 0xc0, !PT ;  /* 0x00007c0005387812 */ /* 0x000fe400078ec0ff */
        /* <DEDUP_REMOVED lines=32> */
[----:B------:R-:W0:Y:S02]  /*0f60*/  LDS.U16 R52, [R54] ;  /* 0x0000000036347984 */ /* 0x000e240000000400 */
[----:B0-----:R-:W-:-:S05]  /*0f70*/  VIADD R5, R52, 0x1 ;  /* 0x0000000134057836 */ /* 0x001fca0000000000 */
[----:B------:R0:W-:Y:S04]  /*0f80*/  STS.U16 [R54], R5 ;  /* 0x0000000536007388 */ /* 0x0001e80000000400 */
[----:B------:R-:W1:Y:S01]  /*0f90*/  LDS.U16 R57, [R56] ;  /* 0x0000000038397984 */ /* 0x000e620000000400 */
[----:B0-----:R-:W-:Y:S01]  /*0fa0*/  IMAD.SHL.U32 R5, R4, 0x400, RZ ;  /* 0x0000040004057824 */ /* 0x001fe200078e00ff */
[----:B------:R-:W-:-:S04]  /*0fb0*/  SHF.R.U32.HI R4, RZ, 0x4, R4 ;  /* 0x00000004ff047819 */ /* 0x000fc80000011604 */
[----:B------:R-:W-:Y:S02]  /*0fc0*/  LOP3.LUT R60, R5, 0x7c00, RZ, 0xc0, !PT ;  /* 0x00007c00053c7812 */ /* 0x000fe400078ec0ff */
[----:B------:R-:W-:-:S04]  /*0fd0*/  LOP3.LUT R4, R4, 0xffffffe, RZ, 0xc0, !PT ;  /* 0x0ffffffe04047812 */ /* 0x000fc800078ec0ff */
[----:B------:R-:W-:Y:S02]  /*0fe0*/  IADD3 R60, PT, PT, R4, R47, R60 ;  /* 0x0000002f043c7210 */ /* 0x000fe40007ffe03c */
[----:B------:R-:W-:-:S04]  /*0ff0*/  SHF.R.U32.HI R4, RZ, UR6, R33 ;  /* 0x00000006ff047c19 */ /* 0x000fc80008011621 */
[----:B------:R-:W-:-:S05]  /*1000*/  LOP3.LUT R4, R4, UR4, RZ, 0xc0, !PT ;  /* 0x0000000404047c12 */ /* 0x000fca000f8ec0ff */
[----:B------:R-:W-:Y:S01]  /*1010*/  IMAD.SHL.U32 R6, R4, 0x400, RZ ;  /* 0x0000040004067824 */ /* 0x000fe200078e00ff */
[----:B------:R-:W-:-:S04]  /*1020*/  SHF.R.U32.HI R4, RZ, 0x4, R4 ;  /* 0x00000004ff047819 */ /* 0x000fc80000011604 */
[----:B------:R-:W-:Y:S02]  /*1030*/  LOP3.LUT R6, R6, 0x7c00, RZ, 0xc0, !PT ;  /* 0x00007c0006067812 */ /* 0x000fe400078ec0ff */
[----:B------:R-:W-:-:S04]  /*1040*/  LOP3.LUT R4, R4, 0xffffffe, RZ, 0xc0, !PT ;  /* 0x0ffffffe04047812 */ /* 0x000fc800078ec0ff */
[----:B------:R-:W-:Y:S01]  /*1050*/  IADD3 R62, PT, PT, R4, R47, R6 ;  /* 0x0000002f043e7210 */ /* 0x000fe20007ffe006 */
[----:B-1----:R-:W-:Y:S01]  /*1060*/  VIADD R7, R57, 0x1 ;  /* 0x0000000139077836 */ /* 0x002fe20000000000 */
[----:B------:R-:W-:-:S04]  /*1070*/  SHF.R.U32.HI R4, RZ, UR6, R34 ;  /* 0x00000006ff047c19 */ /* 0x000fc80008011622 */
[----:B------:R-:W-:Y:S01]  /*1080*/  STS.U16 [R56], R7 ;  /* 0x0000000738007388 */ /* 0x000fe20000000400 */
[----:B------:R-:W-:-:S03]  /*1090*/  LOP3.LUT R4, R4, UR4, RZ, 0xc0, !PT ;  /* 0x0000000404047c12 */ /* 0x000fc6000f8ec0ff */
        /* <DEDUP_REMOVED lines=129> */
[----:B------:R-:W-:Y:S01]  /*18b0*/  SHF.R.U32.HI R4, RZ, UR6, R49 ;  /* 0x00000006ff047c19 */ /* 0x000fe20008011631 */
[----:B------:R-:W0:Y:S03]  /*18c0*/  S2UR UR6, SR_CgaCtaId ;  /* 0x00000000000679c3 */ /* 0x000e260000008800 */
[----:B------:R-:W-:Y:S01]  /*18d0*/  LOP3.LUT R4, R4, UR4, RZ, 0xc0, !PT ;  /* 0x0000000404047c12 */ /* 0x000fe2000f8ec0ff */
[----:B------:R-:W-:-:S04]  /*18e0*/  UMOV UR4, 0x400 ;  /* 0x0000040000047882 */ /* 0x000fc80000000000 */
[----:B------:R-:W-:Y:S01]  /*18f0*/  IMAD.SHL.U32 R6, R4, 0x400, RZ ;  /* 0x0000040004067824 */ /* 0x000fe200078e00ff */
[----:B------:R-:W-:-:S04]  /*1900*/  SHF.R.U32.HI R4, RZ, 0x4, R4 ;  /* 0x00000004ff047819 */ /* 0x000fc80000011604 */
[----:B------:R-:W-:Y:S02]  /*1910*/  LOP3.LUT R6, R6, 0x7c00, RZ, 0xc0, !PT ;  /* 0x00007c0006067812 */ /* 0x000fe400078ec0ff */
[----:B------:R-:W-:-:S04]  /*1920*/  LOP3.LUT R4, R4, 0xffffffe, RZ, 0xc0, !PT ;  /* 0x0ffffffe04047812 */ /* 0x000fc800078ec0ff */
[----:B------:R-:W-:Y:S01]  /*1930*/  IADD3 R90, PT, PT, R4, R47, R6 ;  /* 0x0000002f045a7210 */ /* 0x000fe20007ffe006 */
[----:B-1----:R-:W-:Y:S01]  /*1940*/  VIADD R7, R85, 0x1 ;  /* 0x0000000155077836 */ /* 0x002fe20000000000 */
[----:B0-----:R-:W-:-:S04]  /*1950*/  ULEA UR4, UR6, UR4, 0x18 ;  /* 0x0000000406047291 */ /* 0x001fc8000f8ec0ff */
[----:B------:R-:W-:Y:S04]  /*1960*/  STS.U16 [R84], R7 ;  /* 0x0000000754007388 */ /* 0x000fe80000000400 */
[----:B------:R-:W0:Y:S02]  /*1970*/  LDS.U16 R87, [R86] ;  /* 0x0000000056577984 */ /* 0x000e240000000400 */
[----:B0-----:R-:W-:-:S05]  /*1980*/  VIADD R5, R87, 0x1 ;  /* 0x0000000157057836 */ /* 0x001fca0000000000 */
[----:B------:R-:W-:Y:S04]  /*1990*/  STS.U16 [R86], R5 ;  /* 0x0000000556007388 */ /* 0x000fe80000000400 */
[----:B------:R-:W0:Y:S02]  /*19a0*/  LDS.U16 R89, [R88] ;  /* 0x0000000058597984 */ /* 0x000e240000000400 */
[----:B0-----:R-:W-:-:S05]  /*19b0*/  VIADD R7, R89, 0x1 ;  /* 0x0000000159077836 */ /* 0x001fca0000000000 */
[----:B------:R-:W-:Y:S04]  /*19c0*/  STS.U16 [R88], R7 ;  /* 0x0000000758007388 */ /* 0x000fe80000000400 */
[----:B------:R-:W0:Y:S02]  /*19d0*/  LDS.U16 R91, [R90] ;  /* 0x000000005a5b7984 */ /* 0x000e240000000400 */
[----:B0-----:R-:W-:-:S05]  /*19e0*/  VIADD R5, R91, 0x1 ;  /* 0x000000015b057836 */ /* 0x001fca0000000000 */
[----:B------:R-:W-:Y:S01]  /*19f0*/  STS.U16 [R90], R5 ;  /* 0x000000055a007388 */ /* 0x000fe20000000400 */
[----:B------:R-:W-:Y:S06]  /*1a00*/  BAR.SYNC.DEFER_BLOCKING 0x0 ;  /* 0x0000000000007b1d */ /* 0x000fec0000010000 */
[----:B------:R-:W-:Y:S04]  /*1a10*/  LDS R92, [R51] ;  /* 0x00000000335c7984 */ /* 0x000fe80000000800 */
[----:B------:R-:W0:Y:S04]  /*1a20*/  LDS R93, [R51+0x4] ;  /* 0x00000400335d7984 */ /* 0x000e280000000800 */
[----:B------:R-:W1:Y:S04]  /*1a30*/  LDS R94, [R51+0x8] ;  /* 0x00000800335e7984 */ /* 0x000e680000000800 */
[----:B------:R-:W2:Y:S04]  /*1a40*/  LDS R95, [R51+0xc] ;  /* 0x00000c00335f7984 */ /* 0x000ea80000000800 */
[----:B------:R-:W3:Y:S04]  /*1a50*/  LDS R96, [R51+0x10] ;  /* 0x0000100033607984 */ /* 0x000ee80000000800 */
[----:B------:R-:W4:Y:S04]  /*1a60*/  LDS R97, [R51+0x14] ;  /* 0x0000140033617984 */ /* 0x000f280000000800 */
[----:B------:R-:W4:Y:S04]  /*1a70*/  LDS R98, [R51+0x18] ;  /* 0x0000180033627984 */ /* 0x000f280000000800 */
[----:B------:R-:W4:Y:S04]  /*1a80*/  LDS R99, [R51+0x1c] ;  /* 0x00001c0033637984 */ /* 0x000f280000000800 */
[----:B------:R-:W4:Y:S04]  /*1a90*/  LDS R100, [R51+0x20] ;  /* 0x0000200033647984 */ /* 0x000f280000000800 */
[----:B------:R-:W4:Y:S04]  /*1aa0*/  LDS R101, [R51+0x24] ;  /* 0x0000240033657984 */ /* 0x000f280000000800 */
[----:B------:R-:W4:Y:S04]  /*1ab0*/  LDS R102, [R51+0x28] ;  /* 0x0000280033667984 */ /* 0x000f280000000800 */
[----:B------:R-:W4:Y:S01]  /*1ac0*/  LDS R103, [R51+0x2c] ;  /* 0x00002c0033677984 */ /* 0x000f220000000800 */
[----:B0-----:R-:W-:-:S03]  /*1ad0*/  IMAD.IADD R93, R92, 0x1, R93 ;  /* 0x000000015c5d7824 */ /* 0x001fc600078e025d */
[----:B------:R-:W0:Y:S01]  /*1ae0*/  LDS R104, [R51+0x30] ;  /* 0x0000300033687984 */ /* 0x000e220000000800 */
[----:B-1----:R-:W-:-:S03]  /*1af0*/  IMAD.IADD R94, R94, 0x1, R93 ;  /* 0x000000015e5e7824 */ /* 0x002fc600078e025d */
[----:B------:R-:W1:Y:S01]  /*1b00*/  LDS R105, [R51+0x34] ;  /* 0x0000340033697984 */ /* 0x000e620000000800 */
[----:B--2---:R-:W-:-:S03]  /*1b10*/  IMAD.IADD R95, R95, 0x1, R94 ;  /* 0x000000015f5f7824 */ /* 0x004fc600078e025e */
[----:B------:R-:W2:Y:S01]  /*1b20*/  LDS R106, [R51+0x38] ;  /* 0x00003800336a7984 */ /* 0x000ea20000000800 */
[----:B---3--:R-:W-:-:S03]  /*1b30*/  IMAD.IADD R96, R96, 0x1, R95 ;  /* 0x0000000160607824 */ /* 0x008fc600078e025f */
[----:B------:R-:W3:Y:S01]  /*1b40*/  LDS R107, [R51+0x3c] ;  /* 0x00003c00336b7984 */ /* 0x000ee20000000800 */
[----:B----4-:R-:W-:-:S03]  /*1b50*/  IMAD.IADD R97, R97, 0x1, R96 ;  /* 0x0000000161617824 */ /* 0x010fc600078e0260 */
[----:B------:R-:W4:Y:S01]  /*1b60*/  LDS R108, [R51+0x40] ;  /* 0x00004000336c7984 */ /* 0x000f220000000800 */
[----:B------:R-:W-:-:S03]  /*1b70*/  IMAD.IADD R98, R98, 0x1, R97 ;  /* 0x0000000162627824 */ /* 0x000fc600078e0261 */
        /* <DEDUP_REMOVED lines=31> */
[----:B------:R-:W-:-:S04]  /*1d70*/  IMAD.IADD R114, R114, 0x1, R113 ;  /* 0x0000000172727824 */ /* 0x000fc800078e0271 */
[----:B0-----:R-:W-:-:S04]  /*1d80*/  IMAD.IADD R115, R115, 0x1, R114 ;  /* 0x0000000173737824 */ /* 0x001fc800078e0272 */
[----:B-1----:R-:W-:-:S04]  /*1d90*/  IMAD.IADD R116, R116, 0x1, R115 ;  /* 0x0000000174747824 */ /* 0x002fc800078e0273 */
[----:B--2---:R-:W-:-:S04]  /*1da0*/  IMAD.IADD R117, R117, 0x1, R116 ;  /* 0x0000000175757824 */ /* 0x004fc800078e0274 */
[----:B---3--:R-:W-:-:S04]  /*1db0*/  IMAD.IADD R118, R118, 0x1, R117 ;  /* 0x0000000176767824 */ /* 0x008fc800078e0275 */
[----:B----4-:R-:W-:-:S04]  /*1dc0*/  IMAD.IADD R119, R119, 0x1, R118 ;  /* 0x0000000177777824 */ /* 0x010fc800078e0276 */
[----:B------:R-:W-:-:S04]  /*1dd0*/  IMAD.IADD R120, R120, 0x1, R119 ;  /* 0x0000000178787824 */ /* 0x000fc800078e0277 */
[----:B------:R-:W-:-:S04]  /*1de0*/  IMAD.IADD R121, R121, 0x1, R120 ;  /* 0x0000000179797824 */ /* 0x000fc800078e0278 */
[----:B------:R-:W-:-:S04]  /*1df0*/  IMAD.IADD R122, R122, 0x1, R121 ;  /* 0x000000017a7a7824 */ /* 0x000fc800078e0279 */
[----:B------:R-:W-:-:S04]  /*1e00*/  IMAD.IADD R123, R123, 0x1, R122 ;  /* 0x000000017b7b7824 */ /* 0x000fc800078e027a */
[----:B------:R-:W-:-:S05]  /*1e10*/  IMAD.IADD R125, R4, 0x1, R123 ;  /* 0x00000001047d7824 */ /* 0x000fca00078e027b */
        /* <DEDUP_REMOVED lines=8> */
[----:B------:R-:W0:Y:S02]  /*1ea0*/  SHFL.UP P0, R126, R127, 0x10, RZ ;  /* 0x060000007f7e7989 */ /* 0x000e2400000000ff */
[----:B0-----:R-:W-:Y:S01]  /*1eb0*/  @P0 IMAD.IADD R126, R127, 0x1, R126 ;  /* 0x000000017f7e0824 */ /* 0x001fe200078e027e */
[----:B------:R-:W-:-:S03]  /*1ec0*/  ISETP.NE.AND P0, PT, R124, 0x1, PT ;  /* 0x000000017c00780c */ /* 0x000fc60003f05270 */
[----:B------:R-:W-:Y:S01]  /*1ed0*/  IMAD.IADD R125, R126, 0x1, -R125 ;  /* 0x000000017e7d7824 */ /* 0x000fe200078e0a7d */
[----:B------:R-:W-:Y:S01]  /*1ee0*/  @!P1 STS [R50+0x8400], R126 ;  /* 0x0084007e32009388 */ /* 0x000fe20000000800 */
[----:B------:R-:W-:Y:S01]  /*1ef0*/  BAR.SYNC.DEFER_BLOCKING 0x0 ;  /* 0x0000000000007b1d */ /* 0x000fe20000010000 */
[----:B------:R-:W-:-:S05]  /*1f00*/  ISETP.NE.AND P1, PT, R124, 0x4, PT ;  /* 0x000000047c00780c */ /* 0x000fca0003f25270 */
[----:B------:R-:W0:Y:S04]  /*1f10*/  LDS.128 R4, [UR4+0x8400] ;  /* 0x00840004ff047984 */ /* 0x000e280008000c00 */
[----:B------:R-:W1:Y:S01]  /*1f20*/  LDS.128 R8, [UR4+0x8410] ;  /* 0x00841004ff087984 */ /* 0x000e620008000c00 */
[C---:B0-----:R-:W-:Y:S01]  /*1f30*/  SEL R55, R4.reuse, R55, !P0 ;  /* 0x0000003704377207 */ /* 0x041fe20004000000 */
[----:B------:R-:W-:Y:S01]  /*1f40*/  IMAD.IADD R5, R4, 0x1, R5 ;  /* 0x0000000104057824 */ /* 0x000fe200078e0205 */
[----:B------:R-:W-:-:S03]  /*1f50*/  ISETP.NE.AND P0, PT, R124, 0x2, PT ;  /* 0x000000027c00780c */ /* 0x000fc60003f05270 */
[----:B------:R-:W-:Y:S01]  /*1f60*/  IMAD.IADD R6, R6, 0x1, R5 ;  /* 0x0000000106067824 */ /* 0x000fe200078e0205 */
[----:B------:R-:W-:Y:S02]  /*1f70*/  SEL R55, R5, R55, !P0 ;  /* 0x0000003705377207 */ /* 0x000fe40004000000 */
[----:B------:R-:W-:Y:S01]  /*1f80*/  ISETP.NE.AND P0, PT, R124, 0x3, PT ;  /* 0x000000037c00780c */ /* 0x000fe20003f05270 */
[----:B------:R-:W-:-:S03]  /*1f90*/  IMAD.IADD R7, R7, 0x1, R6 ;  /* 0x0000000107077824 */ /* 0x000fc600078e0206 */
[----:B------:R-:W-:Y:S01]  /*1fa0*/  SEL R55, R6, R55, !P0 ;  /* 0x0000003706377207 */ /* 0x000fe20004000000 */
[C---:B-1----:R-:W-:Y:S01]  /*1fb0*/  IMAD.IADD R8, R7.reuse, 0x1, R8 ;  /* 0x0000000107087824 */ /* 0x042fe200078e0208 */
[----:B------:R-:W-:Y:S02]  /*1fc0*/  ISETP.NE.AND P0, PT, R124, 0x5, PT ;  /* 0x000000057c00780c */ /* 0x000fe40003f05270 */
[----:B------:R-:W-:Y:S01]  /*1fd0*/  SEL R55, R7, R55, !P1 ;  /* 0x0000003707377207 */ /* 0x000fe20004800000 */
[----:B------:R-:W-:Y:S01]  /*1fe0*/  IMAD.IADD R9, R9, 0x1, R8 ;  /* 0x0000000109097824 */ /* 0x000fe200078e0208 */
[----:B------:R-:W-:Y:S02]  /*1ff0*/  ISETP.NE.AND P1, PT, R42, RZ, PT ;  /* 0x000000ff2a00720c */ /* 0x000fe40003f25270 */
[----:B------:R-:W-:Y:S01]  /*2000*/  SEL R55, R8, R55, !P0 ;  /* 0x0000003708377207 */ /* 0x000fe20004000000 */
[----:B------:R-:W-:Y:S01]  /*2010*/  IMAD.IADD R10, R10, 0x1, R9 ;  /* 0x000000010a0a7824 */ /* 0x000fe200078e0209 */
[----:B------:R-:W-:-:S02]  /*2020*/  ISETP.GT.U32.AND P0, PT, R0, 0x1f, PT ;  /* 0x0000001f0000780c */ /* 0x000fc40003f04070 */
[----:B------:R-:W-:Y:S01]  /*2030*/  SEL R55, R9, R55, !P2 ;  /* 0x0000003709377207 */ /* 0x000fe20005000000 */
[----:B------:R-:W-:Y:S01]  /*2040*/  IMAD.IADD R11, R11, 0x1, R10 ;  /* 0x000000010b0b7824 */ /* 0x000fe200078e020a */
[----:B------:R-:W-:Y:S02]  /*2050*/  ISETP.GT.U32.OR P2, PT, R0, 0x1f, P1 ;  /* 0x0000001f0000780c */ /* 0x000fe40000f44470 */
[----:B------:R-:W-:Y:S02]  /*2060*/  SEL R4, R125, RZ, P1 ;  /* 0x000000ff7d047207 */ /* 0x000fe40000800000 */
[----:B------:R-:W-:-:S05]  /*2070*/  SEL R55, R10, R55, !P3 ;  /* 0x000000370a377207 */ /* 0x000fca0005800000 */
[----:B------:R-:W-:Y:S01]  /*2080*/  @P0 IMAD.IADD R125, R55, 0x1, R4 ;  /* 0x00000001377d0824 */ /* 0x000fe200078e0204 */
[----:B------:R-:W-:-:S03]  /*2090*/  ISETP.NE.AND P0, PT, R0, RZ, PT ;  /* 0x000000ff0000720c */ /* 0x000fc60003f05270 */
[----:B------:R-:W-:-:S05]  /*20a0*/  @!P2 IMAD.U32 R125, R11, 0x10000, RZ ;  /* 0x000100000b7da824 */ /* 0x000fca00078e00ff */
[----:B------:R-:W-:Y:S01]  /*20b0*/  @!P2 STS [UR4+0x8428], R125 ;  /* 0x0084287dff00a988 */ /* 0x000fe20008000804 */
[----:B------:R-:W-:Y:S06]  /*20c0*/  BAR.SYNC.DEFER_BLOCKING 0x0 ;  /* 0x0000000000007b1d */ /* 0x000fec0000010000 */
[----:B------:R-:W0:Y:S02]  /*20d0*/  LDS R4, [UR4+0x8428] ;  /* 0x00842804ff047984 */ /* 0x000e240008000800 */
[----:B0-----:R-:W-:-:S05]  /*20e0*/  SEL R4, R4, RZ, P0 ;  /* 0x000000ff04047207 */ /* 0x001fca0000000000 */
[----:B------:R-:W-:-:S04]  /*20f0*/  IMAD.IADD R4, R4, 0x1, R125 ;  /* 0x0000000104047824 */ /* 0x000fc800078e027d */
[--C-:B------:R-:W-:Y:S01]  /*2100*/  IMAD.IADD R92, R92, 0x1, R4.reuse ;  /* 0x000000015c5c7824 */ /* 0x100fe200078e0204 */
[----:B------:R-:W-:Y:S01]  /*2110*/  STS [R51], R4 ;  /* 0x0000000433007388 */ /* 0x000fe20000000800 */
[--C-:B------:R-:W-:Y:S02]  /*2120*/  IMAD.IADD R6, R93, 0x1, R4.reuse ;  /* 0x000000015d067824 */ /* 0x100fe400078e0204 */
[--C-:B------:R-:W-:Y:S01]  /*2130*/  IMAD.IADD R94, R94, 0x1, R4.reuse ;  /* 0x000000015e5e7824 */ /* 0x100fe200078e0204 */
[----:B------:R-:W-:Y:S01]  /*2140*/  STS [R51+0x4], R92 ;  /* 0x0000045c33007388 */ /* 0x000fe20000000800 */
[--C-:B------:R-:W-:Y:S02]  /*2150*/  IMAD.IADD R8, R95, 0x1, R4.reuse ;  /* 0x000000015f087824 */ /* 0x100fe400078e0204 */
[--C-:B------:R-:W-:Y:S01]  /*2160*/  IMAD.IADD R96, R96, 0x1, R4.reuse ;  /* 0x0000000160607824 */ /* 0x100fe200078e0204 */
[----:B------:R-:W-:Y:S01]  /*2170*/  STS [R51+0x8], R6 ;  /* 0x0000080633007388 */ /* 0x000fe20000000800 */
[----:B------:R-:W-:-:S02]  /*2180*/  IMAD.IADD R10, R97, 0x1, R4 ;  /* 0x00000001610a7824 */ /* 0x000fc400078e0204 */
[--C-:B------:R-:W-:Y:S01]  /*2190*/  IMAD.IADD R98, R98, 0x1, R4.reuse ;  /* 0x0000000162627824 */ /* 0x100fe200078e0204 */
[----:B------:R-:W-:Y:S01]  /*21a0*/  STS [R51+0xc], R94 ;  /* 0x00000c5e33007388 */ /* 0x000fe20000000800 */
        /* <DEDUP_REMOVED lines=36> */
[----:B------:R-:W-:-:S03]  /*23f0*/  IMAD.IADD R150, R123, 0x1, R4 ;  /* 0x000000017b967824 */ /* 0x000fc600078e0204 */
[----:B------:R-:W-:Y:S04]  /*2400*/  STS [R51+0x40], R134 ;  /* 0x0000408633007388 */ /* 0x000fe80000000800 */
        /* <DEDUP_REMOVED lines=15> */
[----:B------:R-:W-:Y:S01]  /*2500*/  STS [R51+0x80], R150 ;  /* 0x0000809633007388 */ /* 0x000fe20000000800 */
[----:B------:R-:W-:Y:S06]  /*2510*/  BAR.SYNC.DEFER_BLOCKING 0x0 ;  /* 0x0000000000007b1d */ /* 0x000fec0000010000 */
[----:B------:R-:W0:Y:S04]  /*2520*/  LDS.U16 R5, [R54] ;  /* 0x0000000036057984 */ /* 0x000e280000000400 */
[----:B------:R-:W1:Y:S04]  /*2530*/  LDS.U16 R56, [R56] ;  /* 0x0000000038387984 */ /* 0x000e680000000400 */
[----:B------:R-:W2:Y:S04]  /*2540*/  LDS.U16 R58, [R58] ;  /* 0x000000003a3a7984 */ /* 0x000ea80000000400 */
[----:B------:R-:W3:Y:S04]  /*2550*/  LDS.U16 R60, [R60] ;  /* 0x000000003c3c7984 */ /* 0x000ee80000000400 */
[----:B------:R-:W4:Y:S04]  /*2560*/  LDS.U16 R62, [R62] ;  /* 0x000000003e3e7984 */ /* 0x000f280000000400 */
[----:B------:R-:W4:Y:S04]  /*2570*/  LDS.U16 R64, [R64] ;  /* 0x0000000040407984 */ /* 0x000f280000000400 */
[----:B------:R-:W4:Y:S04]  /*2580*/  LDS.U16 R66, [R66] ;  /* 0x0000000042427984 */ /* 0x000f280000000400 */
[----:B------:R-:W4:Y:S04]  /*2590*/  LDS.U16 R68, [R68] ;  /* 0x0000000044447984 */ /* 0x000f280000000400 */
[----:B------:R-:W4:Y:S04]  /*25a0*/  LDS.U16 R70, [R70] ;  /* 0x0000000046467984 */ /* 0x000f280000000400 */
[----:B------:R-:W4:Y:S04]  /*25b0*/  LDS.U16 R72, [R72] ;  /* 0x0000000048487984 */ /* 0x000f280000000400 */
[----:B------:R-:W4:Y:S01]  /*25c0*/  LDS.U16 R74, [R74] ;  /* 0x000000004a4a7984 */ /* 0x000f220000000400 */
[----:B0-----:R-:W-:-:S03]  /*25d0*/  IMAD.IADD R5, R52, 0x1, R5 ;  /* 0x0000000134057824 */ /* 0x001fc600078e0205 */
[----:B------:R-:W0:Y:S01]  /*25e0*/  LDS.U16 R76, [R76] ;  /* 0x000000004c4c7984 */ /* 0x000e220000000400 */
[----:B-1----:R-:W-:-:S03]  /*25f0*/  IMAD.IADD R56, R57, 0x1, R56 ;  /* 0x0000000139387824 */ /* 0x002fc600078e0238 */
[----:B------:R-:W1:Y:S01]  /*2600*/  LDS.U16 R78, [R78] ;  /* 0x000000004e4e7984 */ /* 0x000e620000000400 */
[----:B--2---:R-:W-:-:S03]  /*2610*/  IMAD.IADD R58, R59, 0x1, R58 ;  /* 0x000000013b3a7824 */ /* 0x004fc600078e023a */
[----:B------:R-:W2:Y:S01]  /*2620*/  LDS.U16 R80, [R80] ;  /* 0x0000000050507984 */ /* 0x000ea20000000400 */
[----:B---3--:R-:W-:-:S03]  /*2630*/  IMAD.IADD R60, R61, 0x1, R60 ;  /* 0x000000013d3c7824 */ /* 0x008fc600078e023c */
[----:B------:R-:W3:Y:S01]  /*2640*/  LDS.U16 R82, [R82] ;  /* 0x0000000052527984 */ /* 0x000ee20000000400 */
[----:B----4-:R-:W-:-:S03]  /*2650*/  IMAD.IADD R62, R63, 0x1, R62 ;  /* 0x000000013f3e7824 */ /* 0x010fc600078e023e */
[----:B------:R-:W4:Y:S01]  /*2660*/  LDS.U16 R84, [R84] ;  /* 0x0000000054547984 */ /* 0x000f220000000400 */
[----:B------:R-:W-:-:S03]  /*2670*/  IMAD.IADD R64, R65, 0x1, R64 ;  /* 0x0000000141407824 */ /* 0x000fc600078e0240 */
[----:B------:R-:W4:Y:S01]  /*2680*/  LDS.U16 R86, [R86] ;  /* 0x0000000056567984 */ /* 0x000f220000000400 */
[----:B------:R-:W-:-:S03]  /*2690*/  IMAD.IADD R66, R67, 0x1, R66 ;  /* 0x0000000143427824 */ /* 0x000fc600078e0242 */
[----:B------:R-:W4:Y:S01]  /*26a0*/  LDS.U16 R88, [R88] ;  /* 0x0000000058587984 */ /* 0x000f220000000400 */
[----:B------:R-:W-:-:S03]  /*26b0*/  IMAD.IADD R68, R69, 0x1, R68 ;  /* 0x0000000145447824 */ /* 0x000fc600078e0244 */
[----:B------:R-:W4:Y:S01]  /*26c0*/  LDS.U16 R90, [R90] ;  /* 0x000000005a5a7984 */ /* 0x000f220000000400 */
[----:B------:R-:W-:Y:S02]  /*26d0*/  IMAD.IADD R70, R71, 0x1, R70 ;  /* 0x0000000147467824 */ /* 0x000fe400078e0246 */
[----:B------:R-:W-:Y:S02]  /*26e0*/  IMAD.IADD R72, R73, 0x1, R72 ;  /* 0x0000000149487824 */ /* 0x000fe400078e0248 */
[----:B------:R-:W-:Y:S02]  /*26f0*/  IMAD.IADD R74, R75, 0x1, R74 ;  /* 0x000000014b4a7824 */ /* 0x000fe400078e024a */
[----:B0-----:R-:W-:Y:S02]  /*2700*/  IMAD.IADD R76, R77, 0x1, R76 ;  /* 0x000000014d4c7824 */ /* 0x001fe400078e024c */
[----:B-1----:R-:W-:Y:S02]  /*2710*/  IMAD.IADD R78, R79, 0x1, R78 ;  /* 0x000000014f4e7824 */ /* 0x002fe400078e024e */
[----:B--2---:R-:W-:-:S02]  /*2720*/  IMAD.IADD R80, R81, 0x1, R80 ;  /* 0x0000000151507824 */ /* 0x004fc400078e0250 */
[----:B---3--:R-:W-:Y:S02]  /*2730*/  IMAD.IADD R82, R83, 0x1, R82 ;  /* 0x0000000153527824 */ /* 0x008fe400078e0252 */
[----:B----4-:R-:W-:Y:S02]  /*2740*/  IMAD.IADD R84, R85, 0x1, R84 ;  /* 0x0000000155547824 */ /* 0x010fe400078e0254 */
[----:B------:R-:W-:Y:S02]  /*2750*/  IMAD.IADD R86, R87, 0x1, R86 ;  /* 0x0000000157567824 */ /* 0x000fe400078e0256 */
[----:B------:R-:W-:Y:S02]  /*2760*/  IMAD.IADD R88, R89, 0x1, R88 ;  /* 0x0000000159587824 */ /* 0x000fe400078e0258 */
[----:B------:R-:W-:Y:S01]  /*2770*/  IMAD.IADD R90, R91, 0x1, R90 ;  /* 0x000000015b5a7824 */ /* 0x000fe200078e025a */
[----:B------:R-:W-:Y:S06]  /*2780*/  BAR.SYNC.DEFER_BLOCKING 0x0 ;  /* 0x0000000000007b1d */ /* 0x000fec0000010000 */
[----:B------:R-:W-:Y:S05]  /*2790*/  BRA.U UP0, `(.L_x_221) ;  /* 0x0000000500987547 */ /* 0x000fea000b800000 */
[----:B------:R-:W-:Y:S01]  /*27a0*/  LEA R4, R5, UR4, 0x2 ;  /* 0x0000000405047c11 */ /* 0x000fe2000f8e10ff */
[----:B------:R-:W-:Y:S01]  /*27b0*/  UIADD3 UR7, UPT, UPT, UR7, 0x6, URZ ;  /* 0x0000000607077890 */ /* 0x000fe2000fffe0ff */
[----:B------:R-:W-:Y:S01]  /*27c0*/  LEA R5, R56, UR4, 0x2 ;  /* 0x0000000438057c11 */ /* 0x000fe2000f8e10ff */
[----:B------:R-:W-:Y:S01]  /*27d0*/  UIADD3 UR5, UPT, UPT, UR5, -0x6, URZ ;  /* 0xfffffffa05057890 */ /* 0x000fe2000fffe0ff */
[----:B------:R-:W-:Y:S01]  /*27e0*/  LEA R6, R58, UR4, 0x2 ;  /* 0x000000043a067c11 */ /* 0x000fe2000f8e10ff */
[----:B------:R1:W-:Y:S01]  /*27f0*/  STS [R4], R29 ;  /* 0x0000001d04007388 */ /* 0x0003e20000000800 */
[----:B------:R-:W-:Y:S02]  /*2800*/  LEA R7, R60, UR4, 0x2 ;  /* 0x000000043c077c11 */ /* 0x000fe4000f8e10ff */
[----:B------:R-:W-:Y:S01]  /*2810*/  LEA R8, R62, UR4, 0x2 ;  /* 0x000000043e087c11 */ /* 0x000fe2000f8e10ff */
[----:B------:R1:W-:Y:S01]  /*2820*/  STS [R5], R30 ;  /* 0x0000001e05007388 */ /* 0x0003e20000000800 */
[----:B------:R-:W-:-:S02]  /*2830*/  LEA R9, R64, UR4, 0x2 ;  /* 0x0000000440097c11 */ /* 0x000fc4000f8e10ff */
[----:B------:R-:W-:Y:S01]  /*2840*/  LEA R10, R66, UR4, 0x2 ;  /* 0x00000004420a7c11 */ /* 0x000fe2000f8e10ff */
[----:B------:R1:W-:Y:S01]  /*2850*/  STS [R6], R31 ;  /* 0x0000001f06007388 */ /* 0x0003e20000000800 */
[----:B------:R-:W-:Y:S02]  /*2860*/  LEA R11, R68, UR4, 0x2 ;  /* 0x00000004440b7c11 */ /* 0x000fe4000f8e10ff */
        /* <DEDUP_REMOVED lines=16> */
[----:B------:R1:W-:Y:S04]  /*2970*/  STS [R52], R37 ;  /* 0x0000002534007388 */ /* 0x0003e80000000800 */
        /* <DEDUP_REMOVED lines=9> */
[----:B------:R1:W-:Y:S01]  /*2a10*/  STS [R64], R49 ;  /* 0x0000003140007388 */ /* 0x0003e20000000800 */
[----:B------:R-:W-:Y:S06]  /*2a20*/  BAR.SYNC.DEFER_BLOCKING 0x0 ;  /* 0x0000000000007b1d */ /* 0x000fec0000010000 */
[----:B------:R1:W2:Y:S04]  /*2a30*/  LDS R29, [R53] ;  /* 0x00000000351d7984 */ /* 0x0002a80000000800 */
[----:B------:R1:W3:Y:S04]  /*2a40*/  LDS R30, [R53+0x4] ;  /* 0x00000400351e7984 */ /* 0x0002e80000000800 */
[----:B------:R1:W4:Y:S04]  /*2a50*/  LDS R31, [R53+0x8] ;  /* 0x00000800351f7984 */ /* 0x0003280000000800 */
[----:B------:R1:W0:Y:S04]  /*2a60*/  LDS R32, [R53+0xc] ;  /* 0x00000c0035207984 */ /* 0x0002280000000800 */
        /* <DEDUP_REMOVED lines=14> */
[----:B------:R1:W0:Y:S01]  /*2b50*/  LDS R49, [R53+0x48] ;  /* 0x0000480035317984 */ /* 0x0002220000000800 */
[----:B------:R-:W-:Y:S06]  /*2b60*/  BAR.SYNC.DEFER_BLOCKING 0x0 ;  /* 0x0000000000007b1d */ /* 0x000fec0000010000 */
[----:B-----5:R1:W-:Y:S04]  /*2b70*/  STS [R4], R2 ;  /* 0x0000000204007388 */ /* 0x0203e80000000800 */
        /* <DEDUP_REMOVED lines=19> */
[----:B------:R1:W0:Y:S04]  /*2cb0*/  LDS R2, [R53] ;  /* 0x0000000035027984 */ /* 0x0002280000000800 */
        /* <DEDUP_REMOVED lines=19> */
[----:B--234-:R-:W-:Y:S05]  /*2df0*/  BRA `(.L_x_222) ;  /* 0xffffffdc00587947 */ /* 0x01cfea000383ffff */
.L_x_221:
[----:B------:R-:W-:Y:S01]  /*2e00*/  LEA R5, R5, UR4, 0x2 ;  /* 0x0000000405057c11 */ /* 0x000fe2000f8e10ff */
[----:B------:R-:W-:Y:S01]  /*2e10*/  IMAD R53, R0, -0x48, R53 ;  /* 0xffffffb800357824 */ /* 0x000fe200078e0235 */
[----:B------:R-:W-:Y:S01]  /*2e20*/  LEA R56, R56, UR4, 0x2 ;  /* 0x0000000438387c11 */ /* 0x000fe2000f8e10ff */
[----:B------:R-:W0:Y:S01]  /*2e30*/  LDCU.64 UR6, c[0x0][0x3a0] ;  /* 0x00007400ff0677ac */ /* 0x000e220008000a00 */
[----:B------:R-:W-:Y:S01]  /*2e40*/  LEA R58, R58, UR4, 0x2 ;  /* 0x000000043a3a7c11 */ /* 0x000fe2000f8e10ff */
[----:B------:R-:W-:Y:S01]  /*2e50*/  STS [R5], R29 ;  /* 0x0000001d05007388 */ /* 0x000fe20000000800 */
[----:B------:R-:W-:Y:S02]  /*2e60*/  LEA R60, R60, UR4, 0x2 ;  /* 0x000000043c3c7c11 */ /* 0x000fe4000f8e10ff */
[----:B------:R-:W-:Y:S01]  /*2e70*/  LEA R62, R62, UR4, 0x2 ;  /* 0x000000043e3e7c11 */ /* 0x000fe2000f8e10ff */
[----:B------:R-:W-:Y:S01]  /*2e80*/  STS [R56], R30 ;  /* 0x0000001e38007388 */ /* 0x000fe20000000800 */
[----:B------:R-:W-:-:S02]  /*2e90*/  LEA R64, R64, UR4, 0x2 ;  /* 0x0000000440407c11 */ /* 0x000fc4000f8e10ff */
[----:B------:R-:W-:Y:S01]  /*2ea0*/  LEA R66, R66, UR4, 0x2 ;  /* 0x0000000442427c11 */ /* 0x000fe2000f8e10ff */
[----:B------:R-:W-:Y:S01]  /*2eb0*/  STS [R58], R31 ;  /* 0x0000001f3a007388 */ /* 0x000fe20000000800 */
[----:B------:R-:W-:Y:S02]  /*2ec0*/  LEA R68, R68, UR4, 0x2 ;  /* 0x0000000444447c11 */ /* 0x000fe4000f8e10ff */
[----:B------:R-:W-:Y:S01]  /*2ed0*/  LEA R70, R70, UR4, 0x2 ;  /* 0x0000000446467c11 */ /* 0x000fe2000f8e10ff */
[----:B------:R-:W-:Y:S01]  /*2ee0*/  STS [R60], R32 ;  /* 0x000000203c007388 */ /* 0x000fe20000000800 */
[----:B------:R-:W-:Y:S02]  /*2ef0*/  LEA R72, R72, UR4, 0x2 ;  /* 0x0000000448487c11 */ /* 0x000fe4000f8e10ff */
[----:B------:R-:W-:Y:S01]  /*2f00*/  LEA R74, R74, UR4, 0x2 ;  /* 0x000000044a4a7c11 */ /* 0x000fe2000f8e10ff */
[----:B------:R-:W-:Y:S01]  /*2f10*/  STS [R62], R33 ;  /* 0x000000213e007388 */ /* 0x000fe20000000800 */
[----:B------:R-:W-:Y:S01]  /*2f20*/  LEA R76, R76, UR4, 0x2 ;  /* 0x000000044c4c7c11 */ /* 0x000fe2000f8e10ff */
[----:B0-----:R-:W-:Y:S01]  /*2f30*/  IMAD.U32 R4, RZ, RZ, UR7 ;  /* 0x00000007ff047e24 */ /* 0x001fe2000f8e00ff */
        /* <DEDUP_REMOVED lines=11> */
[----:B------:R-:W-:-:S03]  /*2ff0*/  ISETP.LT.U32.AND P2, PT, R0, UR6, PT ;  /* 0x0000000600007c0c */ /* 0x000fc6000bf41070 */
[----:B------:R-:W-:Y:S01]  /*3000*/  STS [R72], R38 ;  /* 0x0000002648007388 */ /* 0x000fe20000000800 */
[----:B------:R-:W-:-:S03]  /*3010*/  ISETP.GT.U32.AND.EX P2, PT, R4, RZ, PT, P2 ;  /* 0x000000ff0400720c */ /* 0x000fc60003f44120 */
[----:B------:R-:W-:Y:S04]  /*3020*/  STS [R74], R39 ;  /* 0x000000274a007388 */ /* 0x000fe80000000800 */
[----:B------:R-:W-:Y:S04]  /*3030*/  STS [R76], R40 ;  /* 0x000000284c007388 */ /* 0x000fe80000000800 */
[----:B------:R-:W-:Y:S04]  /*3040*/  STS [R78], R41 ;  /* 0x000000294e007388 */ /* 0x000fe80000000800 */
[----:B------:R-:W-:Y:S04]  /*3050*/  STS [R80], R43 ;  /* 0x0000002b50007388 */ /* 0x000fe80000000800 */
[----:B------:R-:W-:Y:S04]  /*3060*/  STS [R47], R44 ;  /* 0x0000002c2f007388 */ /* 0x000fe80000000800 */
[----:B------:R-:W-:Y:S04]  /*3070*/  STS [R84], R45 ;  /* 0x0000002d54007388 */ /* 0x000fe80000000800 */
[----:B------:R-:W-:Y:S04]  /*3080*/  STS [R51], R46 ;  /* 0x0000002e33007388 */ /* 0x000fe80000000800 */
[----:B------:R-:W-:Y:S04]  /*3090*/  STS [R88], R48 ;  /* 0x0000003058007388 */ /* 0x000fe80000000800 */
[----:B------:R-:W-:Y:S01]  /*30a0*/  STS [R90], R49 ;  /* 0x000000315a007388 */ /* 0x000fe20000000800 */
[----:B------:R-:W-:Y:S06]  /*30b0*/  BAR.SYNC.DEFER_BLOCKING 0x0 ;  /* 0x0000000000007b1d */ /* 0x000fec0000010000 */
[----:B------:R-:W0:Y:S04]  /*30c0*/  LDS R6, [R53] ;  /* 0x0000000035067984 */ /* 0x000e280000000800 */
[----:B------:R-:W1:Y:S04]  /*30d0*/  LDS R7, [R53+0x400] ;  /* 0x0004000035077984 */ /* 0x000e680000000800 */
[----:B------:R-:W2:Y:S04]  /*30e0*/  LDS R8, [R53+0x800] ;  /* 0x0008000035087984 */ /* 0x000ea80000000800 */
[----:B------:R-:W-:Y:S04]  /*30f0*/  LDS R9, [R53+0xc00] ;  /* 0x000c000035097984 */ /* 0x000fe80000000800 */
[----:B------:R-:W-:Y:S04]  /*3100*/  LDS R10, [R53+0x1000] ;  /* 0x00100000350a7984 */ /* 0x000fe80000000800 */
[----:B------:R-:W-:Y:S04]  /*3110*/  LDS R11, [R53+0x1400] ;  /* 0x00140000350b7984 */ /* 0x000fe80000000800 */
[----:B------:R-:W3:Y:S04]  /*3120*/  LDS R29, [R53+0x1800] ;  /* 0x00180000351d7984 */ /* 0x000ee80000000800 */
[----:B------:R-:W-:Y:S04]  /*3130*/  LDS R30, [R53+0x1c00] ;  /* 0x001c0000351e7984 */ /* 0x000fe80000000800 */
        /* <DEDUP_REMOVED lines=10> */
[----:B------:R-:W-:Y:S01]  /*31e0*/  LDS R41, [R53+0x4800] ;  /* 0x0048000035297984 */ /* 0x000fe20000000800 */
[----:B------:R-:W-:Y:S06]  /*31f0*/  BAR.SYNC.DEFER_BLOCKING 0x0 ;  /* 0x0000000000007b1d */ /* 0x000fec0000010000 */
[----:B-----5:R4:W-:Y:S04]  /*3200*/  STS [R5], R2 ;  /* 0x0000000205007388 */ /* 0x0209e80000000800 */
[----:B------:R0:W-:Y:S04]  /*3210*/  STS [R56], R3 ;  /* 0x0000000338007388 */ /* 0x0001e80000000800 */
[----:B------:R1:W-:Y:S01]  /*3220*/  STS [R58], R12 ;  /* 0x0000000c3a007388 */ /* 0x0003e20000000800 */
[----:B----4-:R-:W4:Y:S03]  /*3230*/  LDC.64 R4, c[0x0][0x398] ;  /* 0x0000e600ff047b82 */ /* 0x010f260000000a00 */
[----:B------:R-:W-:Y:S04]  /*3240*/  STS [R60], R13 ;  /* 0x0000000d3c007388 */ /* 0x000fe80000000800 */
[----:B------:R2:W-:Y:S01]  /*3250*/  STS [R62], R14 ;  /* 0x0000000e3e007388 */ /* 0x0005e20000000800 */
[----:B0-----:R-:W0:Y:S01]  /*3260*/  LDC.64 R2, c[0x0][0x388] ;  /* 0x0000e200ff027b82 */ /* 0x001e220000000a00 */
[----:B-1----:R-:W-:-:S02]  /*3270*/  VIADD R12, R0, 0x100 ;  /* 0x00000100000c7836 */ /* 0x002fc40000000000 */
[----:B------:R-:W-:Y:S04]  /*3280*/  STS [R64], R15 ;  /* 0x0000000f40007388 */ /* 0x000fe80000000800 */
[----:B------:R1:W-:Y:S01]  /*3290*/  STS [R66], R16 ;  /* 0x0000001042007388 */ /* 0x0003e20000000800 */
[----:B------:R-:W-:Y:S01]  /*32a0*/  ISETP.LT.U32.AND P4, PT, R12, UR6, PT ;  /* 0x000000060c007c0c */ /* 0x000fe2000bf81070 */
[C---:B--2---:R-:W-:Y:S01]  /*32b0*/  VIADD R14, R0.reuse, 0x200 ;  /* 0x00000200000e7836 */ /* 0x044fe20000000000 */
[----:B------:R-:W-:Y:S01]  /*32c0*/  LOP3.LUT R12, R0, 0x400, RZ, 0xfc, !PT ;  /* 0x00000400000c7812 */ /* 0x000fe200078efcff */
[----:B------:R-:W-:Y:S03]  /*32d0*/  STS [R68], R17 ;  /* 0x0000001144007388 */ /* 0x000fe60000000800 */
[----:B------:R-:W-:Y:S01]  /*32e0*/  ISETP.LT.U32.AND P3, PT, R14, UR6, PT ;  /* 0x000000060e007c0c */ /* 0x000fe2000bf61070 */
[----:B------:R-:W-:Y:S01]  /*32f0*/  STS [R70], R18 ;  /* 0x0000001246007388 */ /* 0x000fe20000000800 */
[----:B------:R-:W-:Y:S01]  /*3300*/  VIADD R14, R0, 0x500 ;  /* 0x00000500000e7836 */ /* 0x000fe20000000000 */
[----:B------:R-:W-:Y:S01]  /*3310*/  ISETP.LT.U32.AND P0, PT, R12, UR6, PT ;  /* 0x000000060c007c0c */ /* 0x000fe2000bf01070 */
[C---:B-1----:R-:W-:Y:S01]  /*3320*/  VIADD R16, R0.reuse, 0x300 ;  /* 0x0000030000107836 */ /* 0x042fe20000000000 */
[----:B------:R-:W-:Y:S01]  /*3330*/  STS [R72], R19 ;  /* 0x0000001348007388 */ /* 0x000fe20000000800 */
[----:B------:R-:W-:Y:S01]  /*3340*/  VIADD R12, R0, 0x600 ;  /* 0x00000600000c7836 */ /* 0x000fe20000000000 */
[----:B------:R-:W-:Y:S01]  /*3350*/  ISETP.LT.U32.AND P1, PT, R14, UR6, PT ;  /* 0x000000060e007c0c */ /* 0x000fe2000bf21070 */
[----:B------:R-:W-:Y:S01]  /*3360*/  IMAD.U32 R14, RZ, RZ, UR7 ;  /* 0x00000007ff0e7e24 */ /* 0x000fe2000f8e00ff */
[----:B------:R-:W-:Y:S01]  /*3370*/  STS [R74], R20 ;  /* 0x000000144a007388 */ /* 0x000fe20000000800 */
[----:B------:R-:W-:Y:S01]  /*3380*/  ISETP.LT.U32.AND P5, PT, R16, UR6, PT ;  /* 0x0000000610007c0c */ /* 0x000fe2000bfa1070 */
[----:B------:R-:W-:Y:S01]  /*3390*/  IMAD.U32 R16, RZ, RZ, UR7 ;  /* 0x00000007ff107e24 */ /* 0x000fe2000f8e00ff */
[----:B------:R-:W-:Y:S01]  /*33a0*/  ISETP.LT.U32.AND P6, PT, R12, UR6, PT ;  /* 0x000000060c007c0c */ /* 0x000fe2000bfc1070 */
[----:B------:R-:W-:Y:S01]  /*33b0*/  STS [R76], R21 ;  /* 0x000000154c007388 */ /* 0x000fe20000000800 */
[----:B0-----:R-:W-:Y:S01]  /*33c0*/  IMAD.WIDE.U32 R2, R0, 0x4, R2 ;  /* 0x0000000400027825 */ /* 0x001fe200078e0002 */
[----:B------:R-:W-:-:S02]  /*33d0*/  ISETP.GT.U32.AND.EX P3, PT, R14, RZ, PT, P3 ;  /* 0x000000ff0e00720c */ /* 0x000fc40003f64130 */
[----:B------:R-:W-:Y:S01]  /*33e0*/  STS [R78], R22 ;  /* 0x000000164e007388 */ /* 0x000fe20000000800 */
[----:B------:R-:W-:Y:S01]  /*33f0*/  ISETP.GT.U32.AND.EX P4, PT, R16, RZ, PT, P4 ;  /* 0x000000ff1000720c */ /* 0x000fe20003f84140 */
[----:B----4-:R-:W-:Y:S02]  /*3400*/  IMAD.WIDE.U32 R4, R0, 0x4, R4 ;  /* 0x0000000400047825 */ /* 0x010fe400078e0004 */
[----:B------:R0:W-:Y:S02]  /*3410*/  STS [R80], R23 ;  /* 0x0000001750007388 */ /* 0x0001e40000000800 */
[----:B------:R-:W-:Y:S02]  /*3420*/  IMAD.U32 R12, RZ, RZ, UR7 ;  /* 0x00000007ff0c7e24 */ /* 0x000fe4000f8e00ff */
[----:B------:R-:W-:Y:S03]  /*3430*/  STS [R47], R24 ;  /* 0x000000182f007388 */ /* 0x000fe60000000800 */
[----:B------:R-:W-:Y:S01]  /*3440*/  ISETP.GT.U32.AND.EX P5, PT, R12, RZ, PT, P5 ;  /* 0x000000ff0c00720c */ /* 0x000fe20003fa4150 */
[----:B------:R1:W-:Y:S01]  /*3450*/  STS [R84], R25 ;  /* 0x0000001954007388 */ /* 0x0003e20000000800 */
[----:B0-----:R-:W-:Y:S01]  /*3460*/  @P2 LOP3.LUT R23, R6, 0x80000000, RZ, 0x3c, !PT ;  /* 0x8000000006172812 */ /* 0x001fe200078e3cff */
[----:B------:R-:W-:-:S02]  /*3470*/  VIADD R6, R0, 0x700 ;  /* 0x0000070000067836 */ /* 0x000fc40000000000 */
[----:B------:R-:W-:Y:S04]  /*3480*/  STS [R51], R26 ;  /* 0x0000001a33007388 */ /* 0x000fe80000000800 */
[----:B------:R0:W-:Y:S01]  /*3490*/  STS [R88], R27 ;  /* 0x0000001b58007388 */ /* 0x0001e20000000800 */
[----:B-1----:R-:W-:-:S03]  /*34a0*/  @P4 LOP3.LUT R25, R7, 0x80000000, RZ, 0x3c, !PT ;  /* 0x8000000007194812 */ /* 0x002fc600078e3cff */
[----:B------:R-:W-:Y:S01]  /*34b0*/  STS [R90], R28 ;  /* 0x0000001c5a007388 */ /* 0x000fe20000000800 */
[----:B------:R-:W-:Y:S01]  /*34c0*/  BAR.SYNC.DEFER_BLOCKING 0x0 ;  /* 0x0000000000007b1d */ /* 0x000fe20000010000 */
[----:B0-----:R-:W-:Y:S01]  /*34d0*/  @P3 LOP3.LUT R27, R8, 0x80000000, RZ, 0x3c, !PT ;  /* 0x80000000081b3812 */ /* 0x001fe200078e3cff */
[----:B------:R-:W-:-:S05]  /*34e0*/  IMAD.U32 R8, RZ, RZ, UR7 ;  /* 0x00000007ff087e24 */ /* 0x000fca000f8e00ff */
[C---:B------:R-:W-:Y:S02]  /*34f0*/  ISETP.GT.U32.AND.EX P1, PT, R8.reuse, RZ, PT, P1 ;  /* 0x000000ff0800720c */ /* 0x040fe40003f24110 */
[----:B------:R-:W-:-:S13]  /*3500*/  ISETP.GT.U32.AND.EX P6, PT, R8, RZ, PT, P6 ;  /* 0x000000ff0800720c */ /* 0x000fda0003fc4160 */
[----:B---3--:R-:W-:Y:S01]  /*3510*/  @P6 LOP3.LUT R29, R29, 0x80000000, RZ, 0x3c, !PT ;  /* 0x800000001d1d6812 */ /* 0x008fe200078e3cff */
[----:B------:R-:W0:Y:S04]  /*3520*/  @P2 LDS R43, [R53] ;  /* 0x00000000352b2984 */ /* 0x000e280000000800 */
[----:B------:R-:W1:Y:S04]  /*3530*/  LDS R13, [R53+0x400] ;  /* 0x00040000350d7984 */ /* 0x000e680000000800 */
[----:B------:R-:W2:Y:S04]  /*3540*/  LDS R15, [R53+0x800] ;  /* 0x00080000350f7984 */ /* 0x000ea80000000800 */
[----:B------:R-:W3:Y:S04]  /*3550*/  LDS R17, [R53+0xc00] ;  /* 0x000c000035117984 */ /* 0x000ee80000000800 */
[----:B------:R-:W4:Y:S04]  /*3560*/  LDS R19, [R53+0x1000] ;  /* 0x0010000035137984 */ /* 0x000f280000000800 */
[----:B------:R-:W-:Y:S04]  /*3570*/  @P2 STG.E desc[UR8][R2.64], R23 ;  /* 0x0000001702002986 */ /* 0x000fe8000c101908 */
[----:B------:R-:W4:Y:S04]  /*3580*/  LDS R21, [R53+0x1400] ;  /* 0x0014000035157984 */ /* 0x000f280000000800 */
[----:B------:R-:W4:Y:S04]  /*3590*/  LDS R7, [R53+0x1800] ;  /* 0x0018000035077984 */ /* 0x000f280000000800 */
[----:B------:R-:W4:Y:S04]  /*35a0*/  LDS R23, [R53+0x1c00] ;  /* 0x001c000035177984 */ /* 0x000f280000000800 */
[----:B0-----:R0:W-:Y:S01]  /*35b0*/  @P2 STG.E desc[UR8][R4.64], R43 ;  /* 0x0000002b04002986 */ /* 0x0011e2000c101908 */
[----:B------:R-:W-:Y:S01]  /*35c0*/  ISETP.LT.U32.AND P2, PT, R6, UR6, PT ;  /* 0x0000000606007c0c */ /* 0x000fe2000bf41070 */
[----:B------:R-:W-:-:S02]  /*35d0*/  IMAD.U32 R6, RZ, RZ, UR7 ;  /* 0x00000007ff067e24 */ /* 0x000fc4000f8e00ff */
[----:B------:R2:W-:Y:S01]  /*35e0*/  @P4 STG.E desc[UR8][R2.64+0x400], R25 ;  /* 0x0004001902004986 */ /* 0x0005e2000c101908 */
[----:B------:R-:W-:Y:S02]  /*35f0*/  ISETP.GT.U32.AND.EX P2, PT, R8, RZ, PT, P2 ;  /* 0x000000ff0800720c */ /* 0x000fe40003f44120 */
[----:B------:R-:W-:Y:S01]  /*3600*/  ISETP.GT.U32.AND.EX P0, PT, R6, RZ, PT, P0 ;  /* 0x000000ff0600720c */ /* 0x000fe20003f04100 */
[----:B-1----:R-:W-:Y:S01]  /*3610*/  @P4 STG.E desc[UR8][R4.64+0x400], R13 ;  /* 0x0004000d04004986 */ /* 0x002fe2000c101908 */
[----:B------:R-:W-:Y:S02]  /*3620*/  LOP3.LUT R6, R0, 0x800, RZ, 0xfc, !PT ;  /* 0x0000080000067812 */ /* 0x000fe400078efcff */
[----:B0-----:R-:W-:Y:S01]  /*3630*/  @P5 LOP3.LUT R43, R9, 0x80000000, RZ, 0x3c, !PT ;  /* 0x80000000092b5812 */ /* 0x001fe200078e3cff */
[----:B------:R-:W-:Y:S01]  /*3640*/  @P3 STG.E desc[UR8][R2.64+0x800], R27 ;  /* 0x0008001b02003986 */ /* 0x000fe2000c101908 */
[----:B------:R-:W-:Y:S01]  /*3650*/  ISETP.LT.U32.AND P4, PT, R6, UR6, PT ;  /* 0x0000000606007c0c */ /* 0x000fe2000bf81070 */
[----:B------:R-:W-:-:S02]  /*3660*/  VIADD R6, R0, 0x900 ;  /* 0x0000090000067836 */ /* 0x000fc40000000000 */
[----:B------:R-:W0:Y:S04]  /*3670*/  LDS R9, [R53+0x2000] ;  /* 0x0020000035097984 */ /* 0x000e280000000800 */
[----:B--2---:R-:W-:Y:S01]  /*3680*/  @P0 LOP3.LUT R25, R10, 0x80000000, RZ, 0x3c, !PT ;  /* 0x800000000a190812 */ /* 0x004fe200078e3cff */
[----:B------:R-:W-:Y:S01]  /*3690*/  @P3 STG.E desc[UR8][R4.64+0x800], R15 ;  /* 0x0008000f04003986 */ /* 0x000fe2000c101908 */
[----:B------:R-:W-:Y:S01]  /*36a0*/  ISETP.LT.U32.AND P3, PT, R6, UR6, PT ;  /* 0x0000000606007c0c */ /* 0x000fe2000bf61070 */
[----:B------:R-:W-:Y:S02]  /*36b0*/  VIADD R6, R0, 0xa00 ;  /* 0x00000a0000067836 */ /* 0x000fe40000000000 */
[----:B------:R-:W-:Y:S01]  /*36c0*/  @P5 STG.E desc[UR8][R2.64+0xc00], R43 ;  /* 0x000c002b02005986 */ /* 0x000fe2000c101908 */
[----:B------:R-:W-:Y:S01]  /*36d0*/  ISETP.GT.U32.AND.EX P3, PT, R8, RZ, PT, P3 ;  /* 0x000000ff0800720c */ /* 0x000fe20003f64130 */
[----:B------:R-:W-:-:S02]  /*36e0*/  IMAD.U32 R10, RZ, RZ, UR7 ;  /* 0x00000007ff0a7e24 */ /* 0x000fc4000f8e00ff */
[----:B---3--:R1:W-:Y:S01]  /*36f0*/  @P5 STG.E desc[UR8][R4.64+0xc00], R17 ;  /* 0x000c001104005986 */ /* 0x0083e2000c101908 */
[----:B------:R-:W-:Y:S01]  /*3700*/  ISETP.LT.U32.AND P5, PT, R6, UR6, PT ;  /* 0x0000000606007c0c */ /* 0x000fe2000bfa1070 */
[----:B------:R-:W-:Y:S02]  /*3710*/  VIADD R6, R0, 0xb00 ;  /* 0x00000b0000067836 */ /* 0x000fe40000000000 */
[----:B------:R-:W2:Y:S01]  /*3720*/  LDS R13, [R53+0x2400] ;  /* 0x00240000350d7984 */ /* 0x000ea20000000800 */
[----:B------:R-:W-:-:S03]  /*3730*/  ISETP.GT.U32.AND.EX P5, PT, R8, RZ, PT, P5 ;  /* 0x000000ff0800720c */ /* 0x000fc60003fa4150 */
[----:B------:R-:W-:Y:S04]  /*3740*/  @P0 STG.E desc[UR8][R2.64+0x1000], R25 ;  /* 0x0010001902000986 */ /* 0x000fe8000c101908 */
[----:B----4-:R3:W-:Y:S01]  /*3750*/  @P0 STG.E desc[UR8][R4.64+0x1000], R19 ;  /* 0x0010001304000986 */ /* 0x0107e2000c101908 */
[----:B-1----:R-:W-:Y:S02]  /*3760*/  @P1 LOP3.LUT R17, R11, 0x80000000, RZ, 0x3c, !PT ;  /* 0x800000000b111812 */ /* 0x002fe400078e3cff */
[----:B------:R-:W-:Y:S01]  /*3770*/  ISETP.LT.U32.AND P0, PT, R6, UR6, PT ;  /* 0x0000000606007c0c */ /* 0x000fe2000bf01070 */
[----:B------:R-:W1:Y:S01]  /*3780*/  LDS R11, [R53+0x2800] ;  /* 0x00280000350b7984 */ /* 0x000e620000000800 */
[----:B------:R-:W-:Y:S01]  /*3790*/  IMAD.U32 R6, RZ, RZ, UR7 ;  /* 0x00000007ff067e24 */ /* 0x000fe2000f8e00ff */
[----:B------:R-:W-:-:S02]  /*37a0*/  @P5 LOP3.LUT R33, R33, 0x80000000, RZ, 0x3c, !PT ;  /* 0x8000000021215812 */ /* 0x000fc400078e3cff */
[----:B------:R-:W4:Y:S01]  /*37b0*/  LDS R15, [R53+0x2c00] ;  /* 0x002c0000350f7984 */ /* 0x000f220000000800 */
[----:B------:R-:W-:Y:S02]  /*37c0*/  ISETP.GT.U32.AND.EX P0, PT, R8, RZ, PT, P0 ;  /* 0x000000ff0800720c */ /* 0x000fe40003f04100 */
[----:B------:R-:W-:Y:S01]  /*37d0*/  ISETP.GT.U32.AND.EX P4, PT, R6, RZ, PT, P4 ;  /* 0x000000ff0600720c */ /* 0x000fe20003f84140 */
[----:B------:R-:W-:Y:S01]  /*37e0*/  @P1 STG.E desc[UR8][R2.64+0x1400], R17 ;  /* 0x0014001102001986 */ /* 0x000fe2000c101908 */
[----:B------:R-:W-:Y:S02]  /*37f0*/  LOP3.LUT R6, R0, 0xc00, RZ, 0xfc, !PT ;  /* 0x00000c0000067812 */ /* 0x000fe400078efcff */
[----:B---3--:R-:W-:Y:S01]  /*3800*/  @P2 LOP3.LUT R19, R30, 0x80000000, RZ, 0x3c, !PT ;  /* 0x800000001e132812 */ /* 0x008fe200078e3cff */
[----:B------:R-:W-:Y:S01]  /*3810*/  @P1 STG.E desc[UR8][R4.64+0x1400], R21 ;  /* 0x0014001504001986 */ /* 0x000fe2000c101908 */
[----:B------:R-:W-:Y:S01]  /*3820*/  ISETP.LT.U32.AND P1, PT, R6, UR6, PT ;  /* 0x0000000606007c0c */ /* 0x000fe2000bf21070 */
[----:B------:R-:W-:Y:S01]  /*3830*/  VIADD R6, R0, 0xd00 ;  /* 0x00000d0000067836 */ /* 0x000fe20000000000 */
[----:B------:R-:W-:Y:S01]  /*3840*/  @P3 LOP3.LUT R25, R32, 0x80000000, RZ, 0x3c, !PT ;  /* 0x8000000020193812 */ /* 0x000fe200078e3cff */
[----:B------:R-:W-:Y:S01]  /*3850*/  @P6 STG.E desc[UR8][R2.64+0x1800], R29 ;  /* 0x0018001d02006986 */ /* 0x000fe2000c101908 */
[----:B------:R-:W-:-:S03]  /*3860*/  ISETP.GT.U32.AND.EX P1, PT, R8, RZ, PT, P1 ;  /* 0x000000ff0800720c */ /* 0x000fc60003f24110 */
[----:B------:R-:W-:Y:S01]  /*3870*/  @P6 STG.E desc[UR8][R4.64+0x1800], R7 ;  /* 0x0018000704006986 */ /* 0x000fe2000c101908 */
[----:B------:R-:W-:Y:S01]  /*3880*/  ISETP.LT.U32.AND P6, PT, R6, UR6, PT ;  /* 0x0000000606007c0c */ /* 0x000fe2000bfc1070 */
[----:B------:R-:W-:Y:S01]  /*3890*/  VIADD R6, R0, 0xe00 ;  /* 0x00000e0000067836 */ /* 0x000fe20000000000 */
[----:B------:R-:W-:Y:S01]  /*38a0*/  @P4 LOP3.LUT R31, R31, 0x80000000, RZ, 0x3c, !PT ;  /* 0x800000001f1f4812 */ /* 0x000fe200078e3cff */
[----:B------:R-:W3:Y:S01]  /*38b0*/  LDS R7, [R53+0x3000] ;  /* 0x0030000035077984 */ /* 0x000ee20000000800 */
[----:B------:R-:W-:-:S03]  /*38c0*/  ISETP.GT.U32.AND.EX P6, PT, R10, RZ, PT, P6 ;  /* 0x000000ff0a00720c */ /* 0x000fc60003fc4160 */
[----:B------:R-:W-:Y:S02]  /*38d0*/  @P2 STG.E desc[UR8][R2.64+0x1c00], R19 ;  /* 0x001c001302002986 */ /* 0x000fe4000c101908 */
[----:B------:R-:W-:Y:S02]  /*38e0*/  @P1 LOP3.LUT R35, R35, 0x80000000, RZ, 0x3c, !PT ;  /* 0x8000000023231812 */ /* 0x000fe400078e3cff */
[----:B------:R-:W3:Y:S04]  /*38f0*/  LDS R17, [R53+0x3400] ;  /* 0x0034000035117984 */ /* 0x000ee80000000800 */
[----:B------:R-:W-:Y:S01]  /*3900*/  @P2 STG.E desc[UR8][R4.64+0x1c00], R23 ;  /* 0x001c001704002986 */ /* 0x000fe2000c101908 */
[----:B------:R-:W-:Y:S01]  /*3910*/  ISETP.LT.U32.AND P2, PT, R6, UR6, PT ;  /* 0x0000000606007c0c */ /* 0x000fe2000bf41070 */
[----:B------:R-:W-:-:S02]  /*3920*/  VIADD R6, R0, 0xf00 ;  /* 0x00000f0000067836 */ /* 0x000fc40000000000 */
[----:B------:R-:W-:Y:S01]  /*3930*/  @P4 STG.E desc[UR8][R2.64+0x2000], R31 ;  /* 0x0020001f02004986 */ /* 0x000fe2000c101908 */
[----:B------:R-:W-:-:S03]  /*3940*/  ISETP.GT.U32.AND.EX P2, PT, R12, RZ, PT, P2 ;  /* 0x000000ff0c00720c */ /* 0x000fc60003f44120 */
[----:B------:R-:W3:Y:S04]  /*3950*/  LDS R19, [R53+0x3800] ;  /* 0x0038000035137984 */ /* 0x000ee80000000800 */
[----:B0-----:R-:W-:Y:S01]  /*3960*/  @P4 STG.E desc[UR8][R4.64+0x2000], R9 ;  /* 0x0020000904004986 */ /* 0x001fe2000c101908 */
[----:B------:R-:W-:Y:S02]  /*3970*/  ISETP.LT.U32.AND P4, PT, R6, UR6, PT ;  /* 0x0000000606007c0c */ /* 0x000fe4000bf81070 */
[----:B------:R-:W-:Y:S01]  /*3980*/  LOP3.LUT R6, R0, 0x1000, RZ, 0xfc, !PT ;  /* 0x0000100000067812 */ /* 0x000fe200078efcff */
[----:B------:R-:W0:Y:S02]  /*3990*/  LDS R9, [R53+0x3c00] ;  /* 0x003c000035097984 */ /* 0x000e240000000800 */
[----:B------:R-:W-:-:S02]  /*39a0*/  @P2 LOP3.LUT R37, R37, 0x80000000, RZ, 0x3c, !PT ;  /* 0x8000000025252812 */ /* 0x000fc400078e3cff */
[----:B------:R-:W0:Y:S04]  /*39b0*/  LDS R21, [R53+0x4000] ;  /* 0x0040000035157984 */ /* 0x000e280000000800 */
[----:B------:R-:W0:Y:S04]  /*39c0*/  LDS R23, [R53+0x4400] ;  /* 0x0044000035177984 */ /* 0x000e280000000800 */
[----:B------:R-:W-:Y:S04]  /*39d0*/  @P3 STG.E desc[UR8][R2.64+0x2400], R25 ;  /* 0x0024001902003986 */ /* 0x000fe8000c101908 */
[----:B--2---:R2:W-:Y:S01]  /*39e0*/  @P3 STG.E desc[UR8][R4.64+0x2400], R13 ;  /* 0x0024000d04003986 */ /* 0x0045e2000c101908 */
[----:B------:R-:W-:Y:S01]  /*39f0*/  ISETP.LT.U32.AND P3, PT, R6, UR6, PT ;  /* 0x0000000606007c0c */ /* 0x000fe2000bf61070 */
[----:B------:R-:W-:-:S02]  /*3a00*/  VIADD R6, R0, 0x1100 ;  /* 0x0000110000067836 */ /* 0x000fc40000000000 */
[----:B------:R-:W-:Y:S01]  /*3a10*/  @P5 STG.E desc[UR8][R2.64+0x2800], R33 ;  /* 0x0028002102005986 */ /* 0x000fe2000c101908 */
[----:B------:R-:W-:Y:S01]  /*3a20*/  VIADD R0, R0, 0x1200 ;  /* 0x0000120000007836 */ /* 0x000fe20000000000 */
[----:B------:R-:W-:Y:S02]  /*3a30*/  ISETP.GT.U32.AND.EX P3, PT, R8, RZ, PT, P3 ;  /* 0x000000ff0800720c */ /* 0x000fe40003f64130 */
[----:B-1----:R1:W-:Y:S01]  /*3a40*/  @P5 STG.E desc[UR8][R4.64+0x2800], R11 ;  /* 0x0028000b04005986 */ /* 0x0023e2000c101908 */
[----:B------:R-:W-:Y:S01]  /*3a50*/  ISETP.LT.U32.AND P5, PT, R6, UR6, PT ;  /* 0x0000000606007c0c */ /* 0x000fe2000bfa1070 */
[----:B------:R-:W-:Y:S01]  /*3a60*/  IMAD.U32 R6, RZ, RZ, UR7 ;  /* 0x00000007ff067e24 */ /* 0x000fe2000f8e00ff */
[----:B--2---:R-:W-:-:S04]  /*3a70*/  @P0 LOP3.LUT R13, R34, 0x80000000, RZ, 0x3c, !PT ;  /* 0x80000000220d0812 */ /* 0x004fc800078e3cff */
[----:B------:R-:W-:Y:S01]  /*3a80*/  ISETP.GT.U32.AND.EX P4, PT, R6, RZ, PT, P4 ;  /* 0x000000ff0600720c */ /* 0x000fe20003f84140 */
[----:B------:R2:W-:Y:S03]  /*3a90*/  @P0 STG.E desc[UR8][R2.64+0x2c00], R13 ;  /* 0x002c000d02000986 */ /* 0x0005e6000c101908 */
[----:B------:R-:W-:Y:S01]  /*3aa0*/  @P3 LOP3.LUT R39, R39, 0x80000000, RZ, 0x3c, !PT ;  /* 0x8000000027273812 */ /* 0x000fe200078e3cff */
[----:B----4-:R4:W-:Y:S01]  /*3ab0*/  @P0 STG.E desc[UR8][R4.64+0x2c00], R15 ;  /* 0x002c000f04000986 */ /* 0x0109e2000c101908 */
[----:B------:R-:W-:Y:S01]  /*3ac0*/  ISETP.LT.U32.AND P0, PT, R0, UR6, PT ;  /* 0x0000000600007c0c */ /* 0x000fe2000bf01070 */
[----:B------:R-:W-:Y:S01]  /*3ad0*/  IMAD.U32 R0, RZ, RZ, UR7 ;  /* 0x00000007ff007e24 */ /* 0x000fe2000f8e00ff */
[----:B-1----:R-:W-:Y:S01]  /*3ae0*/  @P6 LOP3.LUT R11, R36, 0x80000000, RZ, 0x3c, !PT ;  /* 0x80000000240b6812 */ /* 0x002fe200078e3cff */
[----:B------:R1:W-:Y:S01]  /*3af0*/  @P1 STG.E desc[UR8][R2.64+0x3000], R35 ;  /* 0x0030002302001986 */ /* 0x0003e2000c101908 */
[----:B------:R-:W-:-:S02]  /*3b00*/  ISETP.GT.U32.AND.EX P0, PT, R6, RZ, PT, P0 ;  /* 0x000000ff0600720c */ /* 0x000fc40003f04100 */
[----:B------:R-:W-:Y:S01]  /*3b10*/  ISETP.GT.U32.AND.EX P5, PT, R0, RZ, PT, P5 ;  /* 0x000000ff0000720c */ /* 0x000fe20003fa4150 */
[----:B---3--:R1:W-:Y:S01]  /*3b20*/  @P1 STG.E desc[UR8][R4.64+0x3000], R7 ;  /* 0x0030000704001986 */ /* 0x0083e2000c101908 */
[----:B--2---:R-:W-:-:S03]  /*3b30*/  @P4 LOP3.LUT R13, R38, 0x80000000, RZ, 0x3c, !PT ;  /* 0x80000000260d4812 */ /* 0x004fc600078e3cff */
[----:B------:R1:W-:Y:S04]  /*3b40*/  @P6 STG.E desc[UR8][R2.64+0x3400], R11 ;  /* 0x0034000b02006986 */ /* 0x0003e8000c101908 */
[----:B------:R1:W-:Y:S04]  /*3b50*/  @P6 STG.E desc[UR8][R4.64+0x3400], R17 ;  /* 0x0034001104006986 */ /* 0x0003e8000c101908 */
[----:B------:R1:W-:Y:S01]  /*3b60*/  @P2 STG.E desc[UR8][R2.64+0x3800], R37 ;  /* 0x0038002502002986 */ /* 0x0003e2000c101908 */
[----:B----4-:R-:W-:-:S03]  /*3b70*/  @P5 LOP3.LUT R15, R40, 0x80000000, RZ, 0x3c, !PT ;  /* 0x80000000280f5812 */ /* 0x010fc600078e3cff */
[----:B------:R1:W-:Y:S04]  /*3b80*/  @P2 STG.E desc[UR8][R4.64+0x3800], R19 ;  /* 0x0038001304002986 */ /* 0x0003e8000c101908 */
[----:B------:R1:W-:Y:S04]  /*3b90*/  @P4 STG.E desc[UR8][R2.64+0x3c00], R13 ;  /* 0x003c000d02004986 */ /* 0x0003e8000c101908 */
[----:B0-----:R1:W-:Y:S04]  /*3ba0*/  @P4 STG.E desc[UR8][R4.64+0x3c00], R9 ;  /* 0x003c000904004986 */ /* 0x0013e8000c101908 */
[----:B------:R1:W-:Y:S04]  /*3bb0*/  @P3 STG.E desc[UR8][R2.64+0x4000], R39 ;  /* 0x0040002702003986 */ /* 0x0003e8000c101908 */
[----:B------:R1:W-:Y:S04]  /*3bc0*/  @P3 STG.E desc[UR8][R4.64+0x4000], R21 ;  /* 0x0040001504003986 */ /* 0x0003e8000c101908 */
[----:B------:R1:W-:Y:S04]  /*3bd0*/  @P5 STG.E desc[UR8][R2.64+0x4400], R15 ;  /* 0x0044000f02005986 */ /* 0x0003e8000c101908 */
[----:B------:R1:W-:Y:S01]  /*3be0*/  @P5 STG.E desc[UR8][R4.64+0x4400], R23 ;  /* 0x0044001704005986 */ /* 0x0003e2000c101908 */
[----:B------:R-:W-:Y:S05]  /*3bf0*/  @!P0 EXIT ;  /* 0x000000000000894d */ /* 0x000fea0003800000 */
[----:B------:R-:W0:Y:S01]  /*3c00*/  LDS R53, [R53+0x4800] ;  /* 0x0048000035357984 */ /* 0x000e220000000800 */
[----:B------:R-:W-:-:S05]  /*3c10*/  LOP3.LUT R41, R41, 0x80000000, RZ, 0x3c, !PT ;  /* 0x8000000029297812 */ /* 0x000fca00078e3cff */
[----:B------:R-:W-:Y:S04]  /*3c20*/  STG.E desc[UR8][R2.64+0x4800], R41 ;  /* 0x0048002902007986 */ /* 0x000fe8000c101908 */
[----:B0-----:R-:W-:Y:S01]  /*3c30*/  STG.E desc[UR8][R4.64+0x4800], R53 ;  /* 0x0048003504007986 */ /* 0x001fe2000c101908 */
[----:B------:R-:W-:Y:S05]  /*3c40*/  EXIT ;  /* 0x000000000000794d */ /* 0x000fea0003800000 */
.L_x_223:
        /* <DEDUP_REMOVED lines=11> */
.L_x_731:


//--------------------- .text._ZN3cub18CUB_300001_SM_10006detail8for_each13static_kernelINS2_12policy_hub_t12policy_500_tEmN6thrust24THRUST_300001_SM_1000_NS8cuda_cub20__uninitialized_fill7functorINS7_10device_ptrIiEEiEEEEvT0_T1_ --------------------------
	.section	.text._ZN3cub18CUB_300001_SM_10006detail8for_each13static_kernelINS2_12policy_hub_t12policy_500_tEmN6thrust24THRUST_300001_SM_1000_NS8cuda_cub20__uninitialized_fill7functorINS7_10device_ptrIiEEiEEEEvT0_T1_,"ax",@progbits
	.align	128
        .global         _ZN3cub18CUB_300001_SM_10006detail8for_each13static_kernelINS2_12policy_hub_t12policy_500_tEmN6thrust24THRUST_300001_SM_1000_NS8cuda_cub20__uninitialized_fill7functorINS7_10device_ptrIiEEiEEEEvT0_T1_
        .type           _ZN3cub18CUB_300001_SM_10006detail8for_each13static_kernelINS2_12policy_hub_t12policy_500_tEmN6thrust24THRUST_300001_SM_1000_NS8cuda_cub20__uninitialized_fill7functorINS7_10device_ptrIiEEiEEEEvT0_T1_,@function
        .size           _ZN3cub18CUB_300001_SM_10006detail8for_each13static_kernelINS2_12policy_hub_t12policy_500_tEmN6thrust24THRUST_300001_SM_1000_NS8cuda_cub20__uninitialized_fill7functorINS7_10device_ptrIiEEiEEEEvT0_T1_,(.L_x_732 - _ZN3cub18CUB_300001_SM_10006detail8for_each13static_kernelINS2_12policy_hub_t12policy_500_tEmN6thrust24THRUST_300001_SM_1000_NS8cuda_cub20__uninitialized_fill7functorINS7_10device_ptrIiEEiEEEEvT0_T1_)
        .other          _ZN3cub18CUB_300001_SM_10006detail8for_each13static_kernelINS2_12policy_hub_t12policy_500_tEmN6thrust24THRUST_300001_SM_1000_NS8cuda_cub20__uninitialized_fill7functorINS7_10device_ptrIiEEiEEEEvT0_T1_,@"STO_CUDA_ENTRY STV_DEFAULT"
_ZN3cub18CUB_300001_SM_10006detail8for_each13static_kernelINS2_12policy_hub_t12policy_500_tEmN6thrust24THRUST_300001_SM_1000_NS8cuda_cub20__uninitialized_fill7functorINS7_10device_ptrIiEEiEEEEvT0_T1_:
.text._ZN3cub18CUB_300001_SM_10006detail8for_each13static_kernelINS2_12policy_hub_t12policy_500_tEmN6thrust24THRUST_300001_SM_1000_NS8cuda_cub20__uninitialized_fill7functorINS7_10device_ptrIiEEiEEEEvT0_T1_:
[----:B------:R-:W-:Y:S08]  /*0000*/  LDC R1, c[0x0][0x37c] ;  /* 0x0000df00ff017b82 */ /* 0x000ff00000000800 */
[----:B------:R-:W0:Y:S01]  /*0010*/  S2UR UR4, SR_CTAID.X ;  /* 0x00000000000479c3 */ /* 0x000e220000002500 */
[----:B------:R-:W1:Y:S01]  /*0020*/  LDCU.64 UR6, c[0x0][0x380] ;  /* 0x00007000ff0677ac */ /* 0x000e620008000a00 */
[----:B------:R-:W2:Y:S01]  /*0030*/  LDCU.64 UR8, c[0x0][0x358] ;  /* 0x00006b00ff0877ac */ /* 0x000ea20008000a00 */
[----:B0-----:R-:W-:-:S04]  /*0040*/  UIMAD.WIDE.U32 UR4, UR4, 0x200, URZ ;  /* 0x00000200040478a5 */ /* 0x001fc8000f8e00ff */
[----:B-1----:R-:W-:-:S04]  /*0050*/  UIADD3 UR6, UP0, UPT, -UR4, UR6, URZ ;  /* 0x0000000604067290 */ /* 0x002fc8000ff1e1ff */
[----:B------:R-:W-:Y:S02]  /*0060*/  UIADD3.X UR7, UPT, UPT, ~UR5, UR7, URZ, UP0, !UPT ;  /* 0x0000000705077290 */ /* 0x000fe400087fe5ff */
[----:B------:R-:W-:-:S04]  /*0070*/  UISETP.GE.U32.AND UP0, UPT, UR6, 0x200, UPT ;  /* 0x000002000600788c */ /* 0x000fc8000bf06070 */
[----:B------:R-:W-:-:S09]  /*0080*/  UISETP.GE.U32.AND.EX UP0, UPT, UR7, URZ, UPT, UP0 ;  /* 0x000000ff0700728c */ /* 0x000fd2000bf06100 */
[----:B--2---:R-:W-:Y:S05]  /*0090*/  BRA.U !UP0, `(.L_x_224) ;  /* 0x0000000108287547 */ /* 0x004fea000b800000 */
[----:B------:R-:W0:Y:S01]  /*00a0*/  S2R R0, SR_TID.X ;  /* 0x0000000000007919 */ /* 0x000e220000002100 */
[----:B------:R-:W1:Y:S01]  /*00b0*/  LDCU.64 UR6, c[0x0][0x388] ;  /* 0x00007100ff0677ac */ /* 0x000e620008000a00 */
[----:B------:R-:W2:Y:S01]  /*00c0*/  LDC R5, c[0x0][0x390] ;  /* 0x0000e400ff057b82 */ /* 0x000ea20000000800 */
[----:B0-----:R-:W-:-:S05]  /*00d0*/  IADD3 R0, P0, PT, R0, UR4, RZ ;  /* 0x0000000400007c10 */ /* 0x001fca000ff1e0ff */
[----:B------:R-:W-:Y:S01]  /*00e0*/  IMAD.X R3, RZ, RZ, UR5, P0 ;  /* 0x00000005ff037e24 */ /* 0x000fe200080e06ff */
[----:B-1----:R-:W-:-:S04]  /*00f0*/  LEA R2, P0, R0, UR6, 0x2 ;  /* 0x0000000600027c11 */ /* 0x002fc8000f8010ff */
[----:B------:R-:W-:-:S05]  /*0100*/  LEA.HI.X R3, R0, UR7, R3, 0x2, P0 ;  /* 0x0000000700037c11 */ /* 0x000fca00080f1403 */
[----:B--2---:R-:W-:Y:S04]  /*0110*/  STG.E desc[UR8][R2.64], R5 ;  /* 0x0000000502007986 */ /* 0x004fe8000c101908 */
[----:B------:R-:W-:Y:S01]  /*0120*/  STG.E desc[UR8][R2.64+0x400], R5 ;  /* 0x0004000502007986 */ /* 0x000fe2000c101908 */
[----:B------:R-:W-:Y:S05]  /*0130*/  EXIT ;  /* 0x000000000000794d */ /* 0x000fea0003800000 */
.L_x_224:
[----:B------:R-:W0:Y:S01]  /*0140*/  S2R R0, SR_TID.X ;  /* 0x0000000000007919 */ /* 0x000e220000002100 */
[----:B------:R-:W-:Y:S01]  /*0150*/  IMAD.U32 R2, RZ, RZ, UR7 ;  /* 0x00000007ff027e24 */ /* 0x000fe2000f8e00ff */
[----:B------:R-:W1:Y:S01]  /*0160*/  LDCU.64 UR10, c[0x0][0x388] ;  /* 0x00007100ff0a77ac */ /* 0x000e620008000a00 */
[----:B------:R-:W-:Y:S01]  /*0170*/  IMAD.U32 R4, RZ, RZ, UR7 ;  /* 0x00000007ff047e24 */ /* 0x000fe2000f8e00ff */
[----:B0-----:R-:W-:-:S04]  /*0180*/  ISETP.LT.U32.AND P0, PT, R0, UR6, PT ;  /* 0x0000000600007c0c */ /* 0x001fc8000bf01070 */
[----:B------:R-:W-:Y:S01]  /*0190*/  ISETP.GT.U32.AND.EX P0, PT, R2, RZ, PT, P0 ;  /* 0x000000ff0200720c */ /* 0x000fe20003f04100 */
[C---:B------:R-:W-:Y:S01]  /*01a0*/  VIADD R2, R0.reuse, 0x100 ;  /* 0x0000010000027836 */ /* 0x040fe20000000000 */
[----:B------:R-:W-:-:S04]  /*01b0*/  IADD3 R0, P2, PT, R0, UR4, RZ ;  /* 0x0000000400007c10 */ /* 0x000fc8000ff5e0ff */
[----:B------:R-:W-:Y:S01]  /*01c0*/  ISETP.LT.U32.AND P1, PT, R2, UR6, PT ;  /* 0x0000000602007c0c */ /* 0x000fe2000bf21070 */
[----:B------:R-:W-:Y:S01]  /*01d0*/  IMAD.X R3, RZ, RZ, UR5, P2 ;  /* 0x00000005ff037e24 */ /* 0x000fe200090e06ff */
[----:B-1----:R-:W-:Y:S02]  /*01e0*/  LEA R2, P2, R0, UR10, 0x2 ;  /* 0x0000000a00027c11 */ /* 0x002fe4000f8410ff */
[----:B------:R-:W-:Y:S02]  /*01f0*/  ISETP.GT.U32.AND.EX P1, PT, R4, RZ, PT, P1 ;  /* 0x000000ff0400720c */ /* 0x000fe40003f24110 */
[----:B------:R-:W-:Y:S01]  /*0200*/  LEA.HI.X R3, R0, UR11, R3, 0x2, P2 ;  /* 0x0000000b00037c11 */ /* 0x000fe200090f1403 */
[----:B------:R-:W0:Y:S04]  /*0210*/  @P0 LDC R5, c[0x0][0x390] ;  /* 0x0000e400ff050b82 */ /* 0x000e280000000800 */
[----:B0-----:R0:W-:Y:S06]  /*0220*/  @P0 STG.E desc[UR8][R2.64], R5 ;  /* 0x0000000502000986 */ /* 0x0011ec000c101908 */
[----:B------:R-:W-:Y:S05]  /*0230*/  @!P1 EXIT ;  /* 0x000000000000994d */ /* 0x000fea0003800000 */
[----:B0-----:R-:W0:Y:S02]  /*0240*/  LDC R5, c[0x0][0x390] ;  /* 0x0000e400ff057b82 */ /* 0x001e240000000800 */
[----:B0-----:R-:W-:Y:S01]  /*0250*/  STG.E desc[UR8][R2.64+0x400], R5 ;  /* 0x0004000502007986 */ /* 0x001fe2000c101908 */
[----:B------:R-:W-:Y:S05]  /*0260*/  EXIT ;  /* 0x000000000000794d */ /* 0x000fea0003800000 */
.L_x_225:
        /* <DEDUP_REMOVED lines=9> */
.L_x_732:


//--------------------- .text._ZN3cub18CUB_300001_SM_10006detail11EmptyKernelIvEEvv --------------------------
	.section	.text._ZN3cub18CUB_300001_SM_10006detail11EmptyKernelIvEEvv,"ax",@progbits
	.align	128
        .global         _ZN3cub18CUB_300001_SM_10006detail11EmptyKernelIvEEvv
        .type           _ZN3cub18CUB_300001_SM_10006detail11EmptyKernelIvEEvv,@function
        .size           _ZN3cub18CUB_300001_SM_10006detail11EmptyKernelIvEEvv,(.L_x_733 - _ZN3cub18CUB_300001_SM_10006detail11EmptyKernelIvEEvv)
        .other          _ZN3cub18CUB_300001_SM_10006detail11EmptyKernelIvEEvv,@"STO_CUDA_ENTRY STV_DEFAULT"
_ZN3cub18CUB_300001_SM_10006detail11EmptyKernelIvEEvv:
.text._ZN3cub18CUB_300001_SM_10006detail11EmptyKernelIvEEvv:
[----:B------:R-:W-:Y:S01]  /*0000*/  LDC R1, c[0x0][0x37c] ;  /* 0x0000df00ff017b82 */ /* 0x000fe20000000800 */
[----:B------:R-:W-:Y:S05]  /*0010*/  EXIT ;  /* 0x000000000000794d */ /* 0x000fea0003800000 */
.L_x_226:
        /* <DEDUP_REMOVED lines=14> */
.L_x_733:


//--------------------- .text._ZN6thrust24THRUST_300001_SM_1000_NS8cuda_cub4core6detail13_kernel_agentINS1_15__reduce_by_key16ReduceByKeyAgentINS0_6detail15normal_iteratorINS0_10device_ptrIiEEEESB_SB_SB_N4cuda3std3__48equal_toIiEENSE_4plusIiEEPllEEJSB_SB_SB_SB_SJ_N3cub18CUB_300001_SM_100024ReduceByKeyScanTileStateIilLb1EEESG_SI_llEEEvDpT0_ --------------------------
	.section	.text._ZN6thrust24THRUST_300001_SM_1000_NS8cuda_cub4core6detail13_kernel_agentINS1_15__reduce_by_key16ReduceByKeyAgentINS0_6detail15normal_iteratorINS0_10device_ptrIiEEEESB_SB_SB_N4cuda3std3__48equal_toIiEENSE_4plusIiEEPllEEJSB_SB_SB_SB_SJ_N3cub18CUB_300001_SM_100024ReduceByKeyScanTileStateIilLb1EEESG_SI_llEEEvDpT0_,"ax",@progbits
	.align	128
        .global         _ZN6thrust24THRUST_300001_SM_1000_NS8cuda_cub4core6detail13_kernel_agentINS1_15__reduce_by_key16ReduceByKeyAgentINS0_6detail15normal_iteratorINS0_10device_ptrIiEEEESB_SB_SB_N4cuda3std3__48equal_toIiEENSE_4plusIiEEPllEEJSB_SB_SB_SB_SJ_N3cub18CUB_300001_SM_100024ReduceByKeyScanTileStateIilLb1EEESG_SI_llEEEvDpT0_
        .type           _ZN6thrust24THRUST_300001_SM_1000_NS8cuda_cub4core6detail13_kernel_agentINS1_15__reduce_by_key16ReduceByKeyAgentINS0_6detail15normal_iteratorINS0_10device_ptrIiEEEESB_SB_SB_N4cuda3std3__48equal_toIiEENSE_4plusIiEEPllEEJSB_SB_SB_SB_SJ_N3cub18CUB_300001_SM_100024ReduceByKeyScanTileStateIilLb1EEESG_SI_llEEEvDpT0_,@function
        .size           _ZN6thrust24THRUST_300001_SM_1000_NS8cuda_cub4core6detail13_kernel_agentINS1_15__reduce_by_key16ReduceByKeyAgentINS0_6detail15normal_iteratorINS0_10device_ptrIiEEEESB_SB_SB_N4cuda3std3__48equal_toIiEENSE_4plusIiEEPllEEJSB_SB_SB_SB_SJ_N3cub18CUB_300001_SM_100024ReduceByKeyScanTileStateIilLb1EEESG_SI_llEEEvDpT0_,(.L_x_734 - _ZN6thrust24THRUST_300001_SM_1000_NS8cuda_cub4core6detail13_kernel_agentINS1_15__reduce_by_key16ReduceByKeyAgentINS0_6detail15normal_iteratorINS0_10device_ptrIiEEEESB_SB_SB_N4cuda3std3__48equal_toIiEENSE_4plusIiEEPllEEJSB_SB_SB_SB_SJ_N3cub18CUB_300001_SM_100024ReduceByKeyScanTileStateIilLb1EEESG_SI_llEEEvDpT0_)
        .other          _ZN6thrust24THRUST_300001_SM_1000_NS8cuda_cub4core6detail13_kernel_agentINS1_15__reduce_by_key16ReduceByKeyAgentINS0_6detail15normal_iteratorINS0_10device_ptrIiEEEESB_SB_SB_N4cuda3std3__48equal_toIiEENSE_4plusIiEEPllEEJSB_SB_SB_SB_SJ_N3cub18CUB_300001_SM_100024ReduceByKeyScanTileStateIilLb1EEESG_SI_llEEEvDpT0_,@"STO_CUDA_ENTRY STV_DEFAULT"
_ZN6thrust24THRUST_300001_SM_1000_NS8cuda_cub4core6detail13_kernel_agentINS1_15__reduce_by_key16ReduceByKeyAgentINS0_6detail15normal_iteratorINS0_10device_ptrIiEEEESB_SB_SB_N4cuda3std3__48equal_toIiEENSE_4plusIiEEPllEEJSB_SB_SB_SB_SJ_N3cub18CUB_300001_SM_100024ReduceByKeyScanTileStateIilLb1EEESG_SI_llEEEvDpT0_:
.text._ZN6thrust24THRUST_300001_SM_1000_NS8cuda_cub4core6detail13_kernel_agentINS1_15__reduce_by_key16ReduceByKeyAgentINS0_6detail15normal_iteratorINS0_10device_ptrIiEEEESB_SB_SB_N4cuda3std3__48equal_toIiEENSE_4plusIiEEPllEEJSB_SB_SB_SB_SJ_N3cub18CUB_300001_SM_100024ReduceByKeyScanTileStateIilLb1EEESG_SI_llEEEvDpT0_:
[----:B------:R-:W-:Y:S01]  /*0000*/  LDC R1, c[0x0][0x37c] ;  /* 0x0000df00ff017b82 */ /* 0x000fe20000000800 */
[----:B------:R-:W0:Y:S01]  /*0010*/  S2R R39, SR_CTAID.X ;  /* 0x0000000000277919 */ /* 0x000e220000002500 */
[----:B------:R-:W1:Y:S01]  /*0020*/  LDCU.64 UR4, c[0x0][0x3b8] ;  /* 0x00007700ff0477ac */ /* 0x000e620008000a00 */
[----:B------:R-:W2:Y:S01]  /*0030*/  LDCU.64 UR8, c[0x0][0x358] ;  /* 0x00006b00ff0877ac */ /* 0x000ea20008000a00 */
[----:B0-----:R-:W-:-:S03]  /*0040*/  IMAD.WIDE.U32 R2, R39, 0x900, RZ ;  /* 0x0000090027027825 */ /* 0x001fc600078e00ff */
[----:B-1----:R-:W-:-:S04]  /*0050*/  IADD3 R26, P1, PT, -R2, UR4, RZ ;  /* 0x00000004021a7c10 */ /* 0x002fc8000ff3e1ff */
[----:B------:R-:W-:Y:S02]  /*0060*/  ISETP.GE.U32.AND P0, PT, R26, 0x901, PT ;  /* 0x000009011a00780c */ /* 0x000fe40003f06070 */
[----:B------:R-:W-:-:S04]  /*0070*/  IADD3.X R30, PT, PT, ~R3, UR5, RZ, P1, !PT ;  /* 0x00000005031e7c10 */ /* 0x000fc80008ffe5ff */
[----:B------:R-:W-:-:S13]  /*0080*/  ISETP.GE.AND.EX P0, PT, R30, RZ, PT, P0 ;  /* 0x000000ff1e00720c */ /* 0x000fda0003f06300 */
[----:B--2---:R-:W-:Y:S05]  /*0090*/  @!P0 BRA `(.L_x_227) ;  /* 0x0000005c00388947 */ /* 0x004fea0003800000 */
[----:B------:R-:W-:-:S13]  /*00a0*/  ISETP.NE.AND P0, PT, R39, RZ, PT ;  /* 0x000000ff2700720c */ /* 0x000fda0003f05270 */
[----:B------:R-:W-:Y:S05]  /*00b0*/  @P0 BRA `(.L_x_228) ;  /* 0x0000002400080947 */ /* 0x000fea0003800000 */
[----:B------:R-:W0:Y:S01]  /*00c0*/  S2R R0, SR_TID.X ;  /* 0x0000000000007919 */ /* 0x000e220000002100 */
[----:B------:R-:W1:Y:S01]  /*00d0*/  LDCU.64 UR4, c[0x0][0x380] ;  /* 0x00007000ff0477ac */ /* 0x000e620008000a00 */
[C---:B0-----:R-:W-:Y:S02]  /*00e0*/  LOP3.LUT R4, R0.reuse, 0x1f, RZ, 0xc0, !PT ;  /* 0x0000001f00047812 */ /* 0x041fe400078ec0ff */
[----:B------:R-:W-:-:S05]  /*00f0*/  LOP3.LUT R5, R0, 0x3e0, RZ, 0xc0, !PT ;  /* 0x000003e000057812 */ /* 0x000fca00078ec0ff */
[----:B------:R-:W-:-:S05]  /*0100*/  IMAD R5, R5, 0x9, R4 ;  /* 0x0000000905057824 */ /* 0x000fca00078e0204 */
[----:B------:R-:W-:-:S05]  /*0110*/  IADD3 R5, P0, PT, R2, R5, RZ ;  /* 0x0000000502057210 */ /* 0x000fca0007f1e0ff */
[----:B------:R-:W-:Y:S02]  /*0120*/  IMAD.X R2, RZ, RZ, R3, P0 ;  /* 0x000000ffff027224 */ /* 0x000fe400000e0603 */
[----:B------:R-:W-:-:S03]  /*0130*/  IMAD.SHL.U32 R4, R5, 0x4, RZ ;  /* 0x0000000405047824 */ /* 0x000fc600078e00ff */
[----:B------:R-:W-:Y:S02]  /*0140*/  SHF.L.U64.HI R5, R5, 0x2, R2 ;  /* 0x0000000205057819 */ /* 0x000fe40000010202 */
[----:B-1----:R-:W-:-:S04]  /*0150*/  IADD3 R2, P0, PT, R4, UR4, RZ ;  /* 0x0000000404027c10 */ /* 0x002fc8000ff1e0ff */
[----:B------:R-:W-:Y:S01]  /*0160*/  IADD3.X R3, PT, PT, R5, UR5, RZ, P0, !PT ;  /* 0x0000000505037c10 */ /* 0x000fe200087fe4ff */
[----:B------:R-:W0:Y:S04]  /*0170*/  LDCU.64 UR4, c[0x0][0x388] ;  /* 0x00007100ff0477ac */ /* 0x000e280008000a00 */
[----:B------:R-:W2:Y:S04]  /*0180*/  LDG.E.CONSTANT R6, desc[UR8][R2.64] ;  /* 0x0000000802067981 */ /* 0x000ea8000c1e9900 */
[----:B------:R-:W3:Y:S04]  /*0190*/  LDG.E.CONSTANT R7, desc[UR8][R2.64+0x80] ;  /* 0x0000800802077981 */ /* 0x000ee8000c1e9900 */
[----:B------:R-:W4:Y:S04]  /*01a0*/  LDG.E.CONSTANT R8, desc[UR8][R2.64+0x100] ;  /* 0x0001000802087981 */ /* 0x000f28000c1e9900 */
[----:B------:R-:W5:Y:S04]  /*01b0*/  LDG.E.CONSTANT R9, desc[UR8][R2.64+0x180] ;  /* 0x0001800802097981 */ /* 0x000f68000c1e9900 */
[----:B------:R-:W5:Y:S04]  /*01c0*/  LDG.E.CONSTANT R11, desc[UR8][R2.64+0x200] ;  /* 0x00020008020b7981 */ /* 0x000f68000c1e9900 */
[----:B------:R-:W5:Y:S04]  /*01d0*/  LDG.E.CONSTANT R13, desc[UR8][R2.64+0x280] ;  /* 0x00028008020d7981 */ /* 0x000f68000c1e9900 */
[----:B------:R-:W5:Y:S04]  /*01e0*/  LDG.E.CONSTANT R15, desc[UR8][R2.64+0x300] ;  /* 0x00030008020f7981 */ /* 0x000f68000c1e9900 */
[----:B------:R-:W5:Y:S04]  /*01f0*/  LDG.E.CONSTANT R17, desc[UR8][R2.64+0x380] ;  /* 0x0003800802117981 */ /* 0x000f68000c1e9900 */
[----:B------:R1:W5:Y:S01]  /*0200*/  LDG.E.CONSTANT R19, desc[UR8][R2.64+0x400] ;  /* 0x0004000802137981 */ /* 0x000362000c1e9900 */
[----:B0-----:R-:W-:-:S04]  /*0210*/  IADD3 R4, P0, PT, R4, UR4, RZ ;  /* 0x0000000404047c10 */ /* 0x001fc8000ff1e0ff */
[----:B------:R-:W-:-:S05]  /*0220*/  IADD3.X R5, PT, PT, R5, UR5, RZ, P0, !PT ;  /* 0x0000000505057c10 */ /* 0x000fca00087fe4ff */
[----:B------:R-:W5:Y:S04]  /*0230*/  LDG.E.CONSTANT R21, desc[UR8][R4.64] ;  /* 0x0000000804157981 */ /* 0x000f68000c1e9900 */
[----:B------:R-:W5:Y:S04]  /*0240*/  LDG.E.CONSTANT R23, desc[UR8][R4.64+0x80] ;  /* 0x0000800804177981 */ /* 0x000f68000c1e9900 */
[----:B------:R-:W5:Y:S04]  /*0250*/  LDG.E.CONSTANT R25, desc[UR8][R4.64+0x100] ;  /* 0x0001000804197981 */ /* 0x000f68000c1e9900 */
[----:B------:R-:W5:Y:S04]  /*0260*/  LDG.E.CONSTANT R29, desc[UR8][R4.64+0x180] ;  /* 0x00018008041d7981 */ /* 0x000f68000c1e9900 */
[----:B------:R-:W5:Y:S04]  /*0270*/  LDG.E.CONSTANT R31, desc[UR8][R4.64+0x200] ;  /* 0x00020008041f7981 */ /* 0x000f68000c1e9900 */
[----:B------:R-:W5:Y:S04]  /*0280*/  LDG.E.CONSTANT R33, desc[UR8][R4.64+0x280] ;  /* 0x0002800804217981 */ /* 0x000f68000c1e9900 */
[----:B------:R-:W5:Y:S04]  /*0290*/  LDG.E.CONSTANT R35, desc[UR8][R4.64+0x300] ;  /* 0x0003000804237981 */ /* 0x000f68000c1e9900 */
[----:B------:R-:W5:Y:S04]  /*02a0*/  LDG.E.CONSTANT R37, desc[UR8][R4.64+0x380] ;  /* 0x0003800804257981 */ /* 0x000f68000c1e9900 */
[----:B------:R0:W5:Y:S01]  /*02b0*/  LDG.E.CONSTANT R39, desc[UR8][R4.64+0x400] ;  /* 0x0004000804277981 */ /* 0x000162000c1e9900 */
[----:B------:R-:W0:Y:S01]  /*02c0*/  S2UR UR5, SR_CgaCtaId ;  /* 0x00000000000579c3 */ /* 0x000e220000008800 */
[----:B------:R-:W-:Y:S01]  /*02d0*/  SHF.R.U32.HI R40, RZ, 0x5, R0 ;  /* 0x00000005ff287819 */ /* 0x000fe20000011600 */
[----:B------:R-:W-:Y:S01]  /*02e0*/  UMOV UR4, 0x400 ;  /* 0x0000040000047882 */ /* 0x000fe20000000000 */
[----:B-1----:R-:W1:Y:S01]  /*02f0*/  S2R R3, SR_LANEID ;  /* 0x0000000000037919 */ /* 0x002e620000000000 */
[----:B------:R-:W-:Y:S01]  /*0300*/  ISETP.NE.AND P1, PT, R0, RZ, PT ;  /* 0x000000ff0000720c */ /* 0x000fe20003f25270 */
[----:B0-----:R-:W-:-:S03]  /*0310*/  ULEA UR5, UR5, UR4, 0x18 ;  /* 0x0000000405057291 */ /* 0x001fc6000f8ec0ff */
[----:B------:R-:W-:Y:S01]  /*0320*/  UMOV UR4, URZ ;  /* 0x000000ff00047c82 */ /* 0x000fe20008000000 */
[----:B-1----:R-:W-:-:S05]  /*0330*/  IMAD R2, R40, 0x120, R3 ;  /* 0x0000012028027824 */ /* 0x002fca00078e0203 */
[----:B------:R-:W-:-:S05]  /*0340*/  LEA R24, R2, UR5, 0x2 ;  /* 0x0000000502187c11 */ /* 0x000fca000f8e10ff */
[----:B------:R-:W-:Y:S01]  /*0350*/  IMAD R5, R3, 0x20, R24 ;  /* 0x0000002003057824 */ /* 0x000fe200078e0218 */
[----:B--2---:R0:W-:Y:S04]  /*0360*/  STS [R24], R6 ;  /* 0x0000000618007388 */ /* 0x0041e80000000800 */
[----:B---3--:R-:W-:Y:S04]  /*0370*/  STS [R24+0x80], R7 ;  /* 0x0000800718007388 */ /* 0x008fe80000000800 */
[----:B----4-:R-:W-:Y:S01]  /*0380*/  STS [R24+0x100], R8 ;  /* 0x0001000818007388 */ /* 0x010fe20000000800 */
[----:B0-----:R-:W-:-:S03]  /*0390*/  LEA R6, R0, UR5, 0x2 ;  /* 0x0000000500067c11 */ /* 0x001fc6000f8e10ff */
[----:B-----5:R-:W-:Y:S04]  /*03a0*/  STS [R24+0x180], R9 ;  /* 0x0001800918007388 */ /* 0x020fe80000000800 */
[----:B------:R-:W-:Y:S04]  /*03b0*/  STS [R24+0x200], R11 ;  /* 0x0002000b18007388 */ /* 0x000fe80000000800 */
[----:B------:R-:W-:Y:S04]  /*03c0*/  STS [R24+0x280], R13 ;  /* 0x0002800d18007388 */ /* 0x000fe80000000800 */
[----:B------:R-:W-:Y:S04]  /*03d0*/  STS [R24+0x300], R15 ;  /* 0x0003000f18007388 */ /* 0x000fe80000000800 */
[----:B------:R-:W-:Y:S04]  /*03e0*/  STS [R24+0x380], R17 ;  /* 0x0003801118007388 */ /* 0x000fe80000000800 */
[----:B------:R-:W-:Y:S01]  /*03f0*/  STS [R24+0x400], R19 ;  /* 0x0004001318007388 */ /* 0x000fe20000000800 */
[----:B------:R-:W-:-:S03]  /*0400*/  NOP ;  /* 0x0000000000007918 */ /* 0x000fc60000000000 */
[----:B------:R-:W-:Y:S04]  /*0410*/  LDS R27, [R5+0x20] ;  /* 0x00002000051b7984 */ /* 0x000fe80000000800 */
[----:B------:R-:W-:Y:S04]  /*0420*/  LDS R2, [R5] ;  /* 0x0000000005027984 */ /* 0x000fe80000000800 */
[----:B------:R-:W0:Y:S04]  /*0430*/  LDS R8, [R5+0x4] ;  /* 0x0000040005087984 */ /* 0x000e280000000800 */
[----:B------:R-:W1:Y:S04]  /*0440*/  LDS R10, [R5+0x8] ;  /* 0x00000800050a7984 */ /* 0x000e680000000800 */
[----:B------:R-:W2:Y:S04]  /*0450*/  LDS R12, [R5+0xc] ;  /* 0x00000c00050c7984 */ /* 0x000ea80000000800 */
[----:B------:R-:W3:Y:S04]  /*0460*/  LDS R14, [R5+0x10] ;  /* 0x00001000050e7984 */ /* 0x000ee80000000800 */
[----:B------:R-:W-:Y:S04]  /*0470*/  LDS R16, [R5+0x14] ;  /* 0x0000140005107984 */ /* 0x000fe80000000800 */
[----:B------:R-:W-:Y:S04]  /*0480*/  LDS R18, [R5+0x18] ;  /* 0x0000180005127984 */ /* 0x000fe80000000800 */
[----:B------:R-:W-:Y:S01]  /*0490*/  LDS R20, [R5+0x1c] ;  /* 0x00001c0005147984 */ /* 0x000fe20000000800 */
[----:B------:R-:W-:Y:S01]  /*04a0*/  BAR.SYNC.DEFER_BLOCKING 0x0 ;  /* 0x0000000000007b1d */ /* 0x000fe20000010000 */
[----:B0-----:R-:W-:-:S02]  /*04b0*/  ISETP.NE.AND P4, PT, R2, R8, PT ;  /* 0x000000080200720c */ /* 0x001fc40003f85270 */
[----:B-1----:R-:W-:-:S04]  /*04c0*/  ISETP.NE.AND P2, PT, R8, R10, PT ;  /* 0x0000000a0800720c */ /* 0x002fc80003f45270 */
[----:B------:R-:W-:Y:S02]  /*04d0*/  SEL R32, RZ, 0x1, !P2 ;  /* 0x00000001ff207807 */ /* 0x000fe40005000000 */
[----:B--2---:R-:W-:Y:S01]  /*04e0*/  ISETP.NE.AND P5, PT, R10, R12, PT ;  /* 0x0000000c0a00720c */ /* 0x004fe20003fa5270 */
[----:B------:R-:W-:Y:S01]  /*04f0*/  STS [R24], R21 ;  /* 0x0000001518007388 */ /* 0x000fe20000000800 */
[----:B---3--:R-:W-:Y:S02]  /*0500*/  ISETP.NE.AND P2, PT, R12, R14, PT ;  /* 0x0000000e0c00720c */ /* 0x008fe40003f45270 */
[----:B------:R-:W-:Y:S01]  /*0510*/  P2R R44, PR, RZ, 0x20 ;  /* 0x00000020ff2c7803 */ /* 0x000fe20000000000 */
[----:B------:R-:W-:Y:S04]  /*0520*/  STS [R24+0x80], R23 ;  /* 0x0000801718007388 */ /* 0x000fe80000000800 */
[----:B------:R-:W-:Y:S04]  /*0530*/  STS [R24+0x100], R25 ;  /* 0x0001001918007388 */ /* 0x000fe80000000800 */
[----:B------:R-:W-:Y:S04]  /*0540*/  STS [R24+0x180], R29 ;  /* 0x0001801d18007388 */ /* 0x000fe80000000800 */
[----:B------:R0:W-:Y:S04]  /*0550*/  STS [R24+0x200], R31 ;  /* 0x0002001f18007388 */ /* 0x0001e80000000800 */
[----:B------:R1:W-:Y:S04]  /*0560*/  STS [R24+0x280], R33 ;  /* 0x0002802118007388 */ /* 0x0003e80000000800 */
[----:B------:R-:W-:Y:S01]  /*0570*/  STS [R24+0x300], R35 ;  /* 0x0003002318007388 */ /* 0x000fe20000000800 */
[----:B0-----:R-:W-:-:S03]  /*0580*/  IMAD.MOV.U32 R31, RZ, RZ, RZ ;  /* 0x000000ffff1f7224 */ /* 0x001fc600078e00ff */
[----:B------:R-:W-:Y:S01]  /*0590*/  STS [R24+0x380], R37 ;  /* 0x0003802518007388 */ /* 0x000fe20000000800 */
[----:B-1----:R-:W-:-:S03]  /*05a0*/  SEL R33, RZ, 0x1, !P5 ;  /* 0x00000001ff217807 */ /* 0x002fc60006800000 */
[----:B------:R0:W-:Y:S01]  /*05b0*/  STS [R24+0x400], R39 ;  /* 0x0004002718007388 */ /* 0x0001e20000000800 */
[----:B------:R-:W-:-:S03]  /*05c0*/  NOP ;  /* 0x0000000000007918 */ /* 0x000fc60000000000 */
[----:B------:R-:W-:Y:S01]  /*05d0*/  LDS R42, [R5] ;  /* 0x00000000052a7984 */ /* 0x000fe20000000800 */
[----:B0-----:R-:W-:-:S03]  /*05e0*/  SEL R24, RZ, 0x1, !P4 ;  /* 0x00000001ff187807 */ /* 0x001fc60006000000 */
        /* <DEDUP_REMOVED lines=9> */
[----:B------:R-:W-:Y:S02]  /*0680*/  STS [R6+0x4d8], R27 ;  /* 0x0004d81b06007388 */ /* 0x000fe40000000800 */
[----:B------:R-:W-:Y:S06]  /*0690*/  BAR.SYNC.DEFER_BLOCKING 0x0 ;  /* 0x0000000000007b1d */ /* 0x000fec0000010000 */
[----:B------:R0:W1:Y:S02]  /*06a0*/  @P1 LDS R22, [R6+0x4d4] ;  /* 0x0004d40006161984 */ /* 0x0000640000000800 */
[----:B0-----:R-:W-:-:S02]  /*06b0*/  SEL R6, RZ, 0x1, !P2 ;  /* 0x00000001ff067807 */ /* 0x001fc40005000000 */
[----:B-1----:R-:W-:-:S04]  /*06c0*/  @P1 ISETP.NE.AND P0, PT, R22, R2, PT ;  /* 0x000000021600120c */ /* 0x002fc80003f05270 */
[----:B------:R-:W-:-:S04]  /*06d0*/  @P1 SEL R31, RZ, 0x1, !P0 ;  /* 0x00000001ff1f1807 */ /* 0x000fc80004000000 */
[----:B------:R-:W-:-:S04]  /*06e0*/  IADD3 R5, P0, PT, R31, R24, RZ ;  /* 0x000000181f057210 */ /* 0x000fc80007f1e0ff */
[----:B------:R-:W-:Y:S01]  /*06f0*/  IADD3 R32, P3, PT, R5, R32, RZ ;  /* 0x0000002005207210 */ /* 0x000fe20007f7e0ff */
[----:B------:R-:W-:-:S03]  /*0700*/  IMAD.X R34, RZ, RZ, UR4, P0 ;  /* 0x00000004ff227e24 */ /* 0x000fc600080e06ff */
[----:B------:R-:W-:Y:S01]  /*0710*/  IADD3 R33, P1, PT, R32, R33, RZ ;  /* 0x0000002120217210 */ /* 0x000fe20007f3e0ff */
[----:B------:R-:W-:Y:S01]  /*0720*/  IMAD.X R34, RZ, RZ, R34, P3 ;  /* 0x000000ffff227224 */ /* 0x000fe200018e0622 */
[----:B------:R-:W-:Y:S02]  /*0730*/  ISETP.NE.AND P3, PT, R14, R16, PT ;  /* 0x000000100e00720c */ /* 0x000fe40003f65270 */
[----:B------:R-:W-:Y:S01]  /*0740*/  IADD3 R35, P0, PT, R33, R6, RZ ;  /* 0x0000000621237210 */ /* 0x000fe20007f1e0ff */
[----:B------:R-:W-:Y:S01]  /*0750*/  IMAD.X R36, RZ, RZ, R34, P1 ;  /* 0x000000ffff247224 */ /* 0x000fe200008e0622 */
[----:B------:R-:W-:Y:S02]  /*0760*/  SEL R6, RZ, 0x1, !P3 ;  /* 0x00000001ff067807 */ /* 0x000fe40005800000 */
[----:B------:R-:W-:Y:S01]  /*0770*/  ISETP.NE.AND P1, PT, R16, R18, PT ;  /* 0x000000121000720c */ /* 0x000fe20003f25270 */
[----:B------:R-:W-:Y:S01]  /*0780*/  IMAD.X R26, RZ, RZ, R36, P0 ;  /* 0x000000ffff1a7224 */ /* 0x000fe200000e0624 */
[----:B------:R-:W-:-:S02]  /*0790*/  IADD3 R37, P0, PT, R35, R6, RZ ;  /* 0x0000000623257210 */ /* 0x000fc40007f1e0ff */
[----:B------:R-:W-:Y:S02]  /*07a0*/  SEL R38, RZ, 0x1, !P1 ;  /* 0x00000001ff267807 */ /* 0x000fe40004800000 */
[----:B------:R-:W-:Y:S01]  /*07b0*/  SEL R6, R42, RZ, !P4 ;  /* 0x000000ff2a067207 */ /* 0x000fe20006000000 */
[----:B------:R-:W-:Y:S01]  /*07c0*/  IMAD.X R28, RZ, RZ, R26, P0 ;  /* 0x000000ffff1c7224 */ /* 0x000fe200000e061a */
[----:B------:R-:W-:-:S03]  /*07d0*/  IADD3 R38, P0, PT, R37, R38, RZ ;  /* 0x0000002625267210 */ /* 0x000fc60007f1e0ff */
[----:B------:R-:W-:Y:S02]  /*07e0*/  IMAD.IADD R6, R9, 0x1, R6 ;  /* 0x0000000109067824 */ /* 0x000fe400078e0206 */
[----:B------:R-:W-:Y:S01]  /*07f0*/  IMAD.X R29, RZ, RZ, R28, P0 ;  /* 0x000000ffff1d7224 */ /* 0x000fe200000e061c */
[----:B------:R-:W-:-:S04]  /*0800*/  ISETP.NE.AND P0, PT, R18, R20, PT ;  /* 0x000000141200720c */ /* 0x000fc80003f05270 */
[----:B------:R-:W-:-:S04]  /*0810*/  SEL R39, RZ, 0x1, !P0 ;  /* 0x00000001ff277807 */ /* 0x000fc80004000000 */
[----:B------:R-:W-:-:S05]  /*0820*/  IADD3 R39, P6, PT, R38, R39, RZ ;  /* 0x0000002726277210 */ /* 0x000fca0007fde0ff */
[----:B------:R-:W-:Y:S01]  /*0830*/  IMAD.X R30, RZ, RZ, R29, P6 ;  /* 0x000000ffff1e7224 */ /* 0x000fe200030e061d */
[----:B------:R-:W-:-:S04]  /*0840*/  ISETP.NE.AND P6, PT, R8, R10, PT ;  /* 0x0000000a0800720c */ /* 0x000fc80003fc5270 */
[----:B------:R-:W-:Y:S02]  /*0850*/  SEL R6, R6, RZ, !P6 ;  /* 0x000000ff06067207 */ /* 0x000fe40007000000 */
[----:B------:R-:W-:-:S03]  /*0860*/  ISETP.NE.AND P6, PT, R20, R27, PT ;  /* 0x0000001b1400720c */ /* 0x000fc60003fc5270 */
[----:B------:R-:W-:Y:S01]  /*0870*/  IMAD.IADD R6, R11, 0x1, R6 ;  /* 0x000000010b067824 */ /* 0x000fe200078e0206 */
[----:B------:R-:W-:-:S04]  /*0880*/  SEL R24, RZ, 0x1, !P6 ;  /* 0x00000001ff187807 */ /* 0x000fc80007000000 */
[----:B------:R-:W-:Y:S02]  /*0890*/  SEL R6, R6, RZ, !P5 ;  /* 0x000000ff06067207 */ /* 0x000fe40006800000 */
[----:B------:R-:W-:-:S03]  /*08a0*/  ISETP.GE.AND P5, PT, R3, 0x10, PT ;  /* 0x000000100300780c */ /* 0x000fc60003fa6270 */
[----:B------:R-:W-:-:S05]  /*08b0*/  IMAD.IADD R6, R13, 0x1, R6 ;  /* 0x000000010d067824 */ /* 0x000fca00078e0206 */
[----:B------:R-:W-:-:S05]  /*08c0*/  SEL R6, R6, RZ, !P2 ;  /* 0x000000ff06067207 */ /* 0x000fca0005000000 */
[----:B------:R-:W-:-:S05]  /*08d0*/  IMAD.IADD R6, R15, 0x1, R6 ;  /* 0x000000010f067824 */ /* 0x000fca00078e0206 */
[----:B------:R-:W-:-:S05]  /*08e0*/  SEL R6, R6, RZ, !P3 ;  /* 0x000000ff06067207 */ /* 0x000fca0005800000 */
[----:B------:R-:W-:-:S05]  /*08f0*/  IMAD.IADD R6, R17, 0x1, R6 ;  /* 0x0000000111067824 */ /* 0x000fca00078e0206 */
[----:B------:R-:W-:-:S05]  /*0900*/  SEL R6, R6, RZ, !P1 ;  /* 0x000000ff06067207 */ /* 0x000fca0004800000 */
[----:B------:R-:W-:-:S05]  /*0910*/  IMAD.IADD R6, R19, 0x1, R6 ;  /* 0x0000000113067824 */ /* 0x000fca00078e0206 */
[----:B------:R-:W-:-:S05]  /*0920*/  SEL R6, R6, RZ, !P0 ;  /* 0x000000ff06067207 */ /* 0x000fca0004000000 */
[----:B------:R-:W-:-:S05]  /*0930*/  IMAD.IADD R6, R21, 0x1, R6 ;  /* 0x0000000115067824 */ /* 0x000fca00078e0206 */
[----:B------:R-:W-:Y:S02]  /*0940*/  SEL R5, R6, RZ, !P6 ;  /* 0x000000ff06057207 */ /* 0x000fe40007000000 */
[----:B------:R-:W-:-:S03]  /*0950*/  IADD3 R24, P6, PT, R39, R24, RZ ;  /* 0x0000001827187210 */ /* 0x000fc60007fde0ff */
[----:B------:R-:W-:Y:S02]  /*0960*/  IMAD.IADD R4, R4, 0x1, R5 ;  /* 0x0000000104047824 */ /* 0x000fe400078e0205 */
[----:B------:R-:W-:Y:S01]  /*0970*/  IMAD.X R25, RZ, RZ, R30, P6 ;  /* 0x000000ffff197224 */ /* 0x000fe200030e061e */
[----:B------:R-:W-:Y:S02]  /*0980*/  ISETP.NE.U32.AND P6, PT, R24, RZ, PT ;  /* 0x000000ff1800720c */ /* 0x000fe40003fc5070 */
[----:B------:R-:W0:Y:S02]  /*0990*/  SHFL.UP PT, R5, R4, 0x1, RZ ;  /* 0x0420000004057989 */ /* 0x000e2400000e00ff */
[----:B------:R-:W-:Y:S02]  /*09a0*/  ISETP.NE.AND.EX P6, PT, R25, RZ, PT, P6 ;  /* 0x000000ff1900720c */ /* 0x000fe40003fc5360 */
[----:B------:R-:W1:Y:S02]  /*09b0*/  SHFL.UP PT, R6, R25, 0x1, RZ ;  /* 0x0420000019067989 */ /* 0x000e6400000e00ff */
[----:B0-----:R-:W-:-:S02]  /*09c0*/  SEL R7, R5, RZ, !P6 ;  /* 0x000000ff05077207 */ /* 0x001fc40007000000 */
[----:B------:R-:W0:Y:S01]  /*09d0*/  SHFL.UP PT, R5, R24, 0x1, RZ ;  /* 0x0420000018057989 */ /* 0x000e2200000e00ff */
[----:B------:R-:W-:-:S04]  /*09e0*/  ISETP.GE.AND P6, PT, R3, 0x1, PT ;  /* 0x000000010300780c */ /* 0x000fc80003fc6270 */
[----:B------:R-:W-:Y:S02]  /*09f0*/  SEL R7, R7, RZ, P6 ;  /* 0x000000ff07077207 */ /* 0x000fe40003000000 */
[----:B-1----:R-:W-:-:S03]  /*0a00*/  SEL R6, R6, RZ, P6 ;  /* 0x000000ff06067207 */ /* 0x002fc60003000000 */
[----:B------:R-:W-:-:S05]  /*0a10*/  IMAD.IADD R7, R4, 0x1, R7 ;  /* 0x0000000104077824 */ /* 0x000fca00078e0207 */
[----:B------:R-:W1:Y:S01]  /*0a20*/  SHFL.UP PT, R4, R7, 0x2, RZ ;  /* 0x0440000007047989 */ /* 0x000e6200000e00ff */
[----:B0-----:R-:W-:-:S04]  /*0a30*/  SEL R5, R5, RZ, P6 ;  /* 0x000000ff05057207 */ /* 0x001fc80003000000 */
[----:B------:R-:W-:-:S05]  /*0a40*/  IADD3 R23, P6, PT, R5, R24, RZ ;  /* 0x0000001805177210 */ /* 0x000fca0007fde0ff */
[----:B------:R-:W-:Y:S01]  /*0a50*/  IMAD.X R46, R6, 0x1, R25, P6 ;  /* 0x00000001062e7824 */ /* 0x000fe200030e0619 */
[----:B------:R-:W-:-:S04]  /*0a60*/  ISETP.NE.U32.AND P6, PT, R23, RZ, PT ;  /* 0x000000ff1700720c */ /* 0x000fc80003fc5070 */
[----:B------:R-:W-:Y:S01]  /*0a70*/  ISETP.NE.AND.EX P6, PT, R46, RZ, PT, P6 ;  /* 0x000000ff2e00720c */ /* 0x000fe20003fc5360 */
[----:B------:R-:W0:Y:S03]  /*0a80*/  SHFL.UP PT, R5, R46, 0x2, RZ ;  /* 0x044000002e057989 */ /* 0x000e2600000e00ff */
[----:B-1----:R-:W-:Y:S02]  /*0a90*/  SEL R6, R4, RZ, !P6 ;  /* 0x000000ff04067207 */ /* 0x002fe40007000000 */
[----:B------:R-:W1:Y:S01]  /*0aa0*/  SHFL.UP PT, R4, R23, 0x2, RZ ;  /* 0x0440000017047989 */ /* 0x000e6200000e00ff */
[----:B------:R-:W-:-:S04]  /*0ab0*/  ISETP.GE.AND P6, PT, R3, 0x2, PT ;  /* 0x000000020300780c */ /* 0x000fc80003fc6270 */
[----:B------:R-:W-:-:S05]  /*0ac0*/  SEL R6, R6, RZ, P6 ;  /* 0x000000ff06067207 */ /* 0x000fca0003000000 */
[----:B------:R-:W-:Y:S01]  /*0ad0*/  IMAD.IADD R6, R7, 0x1, R6 ;  /* 0x0000000107067824 */ /* 0x000fe200078e0206 */
[----:B0-----:R-:W-:Y:S02]  /*0ae0*/  SEL R5, R5, RZ, P6 ;  /* 0x000000ff05057207 */ /* 0x001fe40003000000 */
[----:B-1----:R-:W-:-:S04]  /*0af0*/  SEL R4, R4, RZ, P6 ;  /* 0x000000ff04047207 */ /* 0x002fc80003000000 */
[----:B------:R-:W-:Y:S02]  /*0b00*/  IADD3 R25, P6, PT, R4, R23, RZ ;  /* 0x0000001704197210 */ /* 0x000fe40007fde0ff */
[----:B------:R-:W0:Y:S03]  /*0b10*/  SHFL.UP PT, R4, R6, 0x4, RZ ;  /* 0x0480000006047989 */ /* 0x000e2600000e00ff */
[----:B------:R-:W-:Y:S01]  /*0b20*/  IMAD.X R24, R5, 0x1, R46, P6 ;  /* 0x0000000105187824 */ /* 0x000fe200030e062e */
[----:B------:R-:W-:-:S04]  /*0b30*/  ISETP.NE.U32.AND P6, PT, R25, RZ, PT ;  /* 0x000000ff1900720c */ /* 0x000fc80003fc5070 */
[----:B------:R-:W-:Y:S01]  /*0b40*/  ISETP.NE.AND.EX P6, PT, R24, RZ, PT, P6 ;  /* 0x000000ff1800720c */ /* 0x000fe20003fc5360 */
[----:B------:R-:W1:Y:S03]  /*0b50*/  SHFL.UP PT, R5, R24, 0x4, RZ ;  /* 0x0480000018057989 */ /* 0x000e6600000e00ff */
[----:B0-----:R-:W-:Y:S02]  /*0b60*/  SEL R7, R4, RZ, !P6 ;  /* 0x000000ff04077207 */ /* 0x001fe40007000000 */
[----:B------:R-:W0:Y:S01]  /*0b70*/  SHFL.UP PT, R4, R25, 0x4, RZ ;  /* 0x0480000019047989 */ /* 0x000e2200000e00ff */
[----:B------:R-:W-:-:S04]  /*0b80*/  ISETP.GE.AND P6, PT, R3, 0x4, PT ;  /* 0x000000040300780c */ /* 0x000fc80003fc6270 */
[----:B------:R-:W-:Y:S02]  /*0b90*/  SEL R7, R7, RZ, P6 ;  /* 0x000000ff07077207 */ /* 0x000fe40003000000 */
[----:B-1----:R-:W-:-:S03]  /*0ba0*/  SEL R5, R5, RZ, P6 ;  /* 0x000000ff05057207 */ /* 0x002fc60003000000 */
[----:B------:R-:W-:Y:S01]  /*0bb0*/  IMAD.IADD R7, R6, 0x1, R7 ;  /* 0x0000000106077824 */ /* 0x000fe200078e0207 */
[----:B0-----:R-:W-:-:S04]  /*0bc0*/  SEL R4, R4, RZ, P6 ;  /* 0x000000ff04047207 */ /* 0x001fc80003000000 */
        /* <DEDUP_REMOVED lines=20> */
[----:B------:R-:W0:Y:S02]  /*0d10*/  SHFL.UP PT, R4, R25, 0x10, RZ ;  /* 0x0600000019047989 */ /* 0x000e2400000e00ff */
[----:B------:R-:W-:Y:S02]  /*0d20*/  SEL R7, R7, RZ, P5 ;  /* 0x000000ff07077207 */ /* 0x000fe40002800000 */
[----:B-1----:R-:W-:-:S03]  /*0d30*/  SEL R5, R5, RZ, P5 ;  /* 0x000000ff05057207 */ /* 0x002fc60002800000 */
[----:B------:R-:W-:Y:S01]  /*0d40*/  IMAD.IADD R43, R6, 0x1, R7 ;  /* 0x00000001062b7824 */ /* 0x000fe200078e0207 */
[----:B0-----:R-:W-:Y:S02]  /*0d50*/  SEL R4, R4, RZ, P5 ;  /* 0x000000ff04047207 */ /* 0x001fe40002800000 */
[----:B------:R-:W-:Y:S02]  /*0d60*/  ISETP.NE.AND P5, PT, R3, RZ, PT ;  /* 0x000000ff0300720c */ /* 0x000fe40003fa5270 */
[----:B------:R-:W-:-:S05]  /*0d70*/  IADD3 R4, P6, PT, R4, R25, RZ ;  /* 0x0000001904047210 */ /* 0x000fca0007fde0ff */
[----:B------:R-:W-:Y:S01]  /*0d80*/  IMAD.X R5, R5, 0x1, R24, P6 ;  /* 0x0000000105057824 */ /* 0x000fe200030e0618 */
[----:B------:R-:W-:-:S13]  /*0d90*/  ISETP.NE.AND P6, PT, R3, 0x1f, PT ;  /* 0x0000001f0300780c */ /* 0x000fda0003fc5270 */
[----:B------:R-:W-:-:S05]  /*0da0*/  @!P6 LEA R23, R40, UR5, 0x4 ;  /* 0x000000052817ec11 */ /* 0x000fca000f8e20ff */
[----:B------:R-:W-:Y:S04]  /*0db0*/  @!P6 STS.64 [R23], R4 ;  /* 0x000000041700e388 */ /* 0x000fe80000000a00 */
[----:B------:R-:W-:Y:S01]  /*0dc0*/  @!P6 STS [R23+0x8], R43 ;  /* 0x0000082b1700e388 */ /* 0x000fe20000000800 */
[----:B------:R-:W-:Y:S06]  /*0dd0*/  BAR.SYNC.DEFER_BLOCKING 0x0 ;  /* 0x0000000000007b1d */ /* 0x000fec0000010000 */
[----:B------:R-:W-:Y:S04]  /*0de0*/  SHFL.UP PT, R4, R4, 0x1, RZ ;  /* 0x0420000004047989 */ /* 0x000fe800000e00ff */
[----:B------:R-:W-:Y:S04]  /*0df0*/  SHFL.UP PT, R5, R5, 0x1, RZ ;  /* 0x0420000005057989 */ /* 0x000fe800000e00ff */
[----:B------:R-:W-:Y:S04]  /*0e00*/  LDS.64 R24, [UR5+0x10] ;  /* 0x00001005ff187984 */ /* 0x000fe80008000a00 */
[----:B------:R-:W0:Y:S04]  /*0e10*/  LDS.64 R6, [UR5] ;  /* 0x00000005ff067984 */ /* 0x000e280008000a00 */
[----:B------:R-:W1:Y:S04]  /*0e20*/  LDS R41, [UR5+0x8] ;  /* 0x00000805ff297984 */ /* 0x000e680008000800 */
[----:B------:R-:W2:Y:S01]  /*0e30*/  LDS R23, [UR5+0x18] ;  /* 0x00001805ff177984 */ /* 0x000ea20008000800 */
[----:B0-----:R-:W-:-:S05]  /*0e40*/  IADD3 R49, P6, PT, R6, R24, RZ ;  /* 0x0000001806317210 */ /* 0x001fca0007fde0ff */
[----:B------:R-:W-:Y:S01]  /*0e50*/  IMAD.X R51, R7, 0x1, R25, P6 ;  /* 0x0000000107337824 */ /* 0x000fe200030e0619 */
[----:B------:R-:W-:-:S04]  /*0e60*/  ISETP.NE.U32.AND P6, PT, R24, RZ, PT ;  /* 0x000000ff1800720c */ /* 0x000fc80003fc5070 */
[----:B------:R-:W-:Y:S02]  /*0e70*/  ISETP.NE.AND.EX P6, PT, R25, RZ, PT, P6 ;  /* 0x000000ff1900720c */ /* 0x000fe40003fc5360 */
[----:B------:R-:W0:Y:S02]  /*0e80*/  LDS.64 R24, [UR5+0x20] ;  /* 0x00002005ff187984 */ /* 0x000e240008000a00 */
[----:B-1----:R-:W-:-:S05]  /*0e90*/  SEL R46, R41, RZ, !P6 ;  /* 0x000000ff292e7207 */ /* 0x002fca0007000000 */
[----:B--2---:R-:W-:Y:S02]  /*0ea0*/  IMAD.IADD R46, R23, 0x1, R46 ;  /* 0x00000001172e7824 */ /* 0x004fe400078e022e */
[----:B------:R-:W1:Y:S01]  /*0eb0*/  LDS R23, [UR5+0x28] ;  /* 0x00002805ff177984 */ /* 0x000e620008000800 */
[----:B0-----:R-:W-:-:S05]  /*0ec0*/  IADD3 R45, P6, PT, R24, R49, RZ ;  /* 0x00000031182d7210 */ /* 0x001fca0007fde0ff */
[----:B------:R-:W-:Y:S01]  /*0ed0*/  IMAD.X R47, R25, 0x1, R51, P6 ;  /* 0x00000001192f7824 */ /* 0x000fe200030e0633 */
[----:B------:R-:W-:-:S04]  /*0ee0*/  ISETP.NE.AND P6, PT, R40, 0x2, PT ;  /* 0x000000022800780c */ /* 0x000fc80003fc5270 */
[----:B------:R-:W-:Y:S02]  /*0ef0*/  SEL R48, R49, R6, !P6 ;  /* 0x0000000631307207 */ /* 0x000fe40007000000 */
[----:B------:R-:W-:Y:S02]  /*0f00*/  SEL R50, R51, R7, !P6 ;  /* 0x0000000733327207 */ /* 0x000fe40007000000 */
[----:B------:R-:W0:Y:S01]  /*0f10*/  LDS.64 R6, [UR5+0x30] ;  /* 0x00003005ff067984 */ /* 0x000e220008000a00 */
[----:B------:R-:W-:Y:S02]  /*0f20*/  SEL R41, R46, R41, !P6 ;  /* 0x000000292e297207 */ /* 0x000fe40007000000 */
[----:B------:R-:W-:-:S04]  /*0f30*/  ISETP.NE.U32.AND P6, PT, R24, RZ, PT ;  /* 0x000000ff1800720c */ /* 0x000fc80003fc5070 */
[----:B------:R-:W-:-:S04]  /*0f40*/  ISETP.NE.AND.EX P6, PT, R25, RZ, PT, P6 ;  /* 0x000000ff1900720c */ /* 0x000fc80003fc5360 */
[----:B------:R-:W-:-:S05]  /*0f50*/  SEL R46, R46, RZ, !P6 ;  /* 0x000000ff2e2e7207 */ /* 0x000fca0007000000 */
[----:B-1----:R-:W-:Y:S02]  /*0f60*/  IMAD.IADD R46, R23, 0x1, R46 ;  /* 0x00000001172e7824 */ /* 0x002fe400078e022e */
[----:B------:R-:W1:Y:S01]  /*0f70*/  LDS R23, [UR5+0x38] ;  /* 0x00003805ff177984 */ /* 0x000e620008000800 */
[----:B0-----:R-:W-:-:S05]  /*0f80*/  IADD3 R25, P6, PT, R6, R45, RZ ;  /* 0x0000002d06197210 */ /* 0x001fca0007fde0ff */
[----:B------:R-:W-:Y:S01]  /*0f90*/  IMAD.X R49, R7, 0x1, R47, P6 ;  /* 0x0000000107317824 */ /* 0x000fe200030e062f */
[----:B------:R-:W-:-:S04]  /*0fa0*/  ISETP.NE.AND P6, PT, R40, 0x3, PT ;  /* 0x000000032800780c */ /* 0x000fc80003fc5270 */
[----:B------:R-:W-:Y:S02]  /*0fb0*/  SEL R48, R45, R48, !P6 ;  /* 0x000000302d307207 */ /* 0x000fe40007000000 */
[----:B------:R-:W-:Y:S02]  /*0fc0*/  SEL R50, R47, R50, !P6 ;  /* 0x000000322f327207 */ /* 0x000fe40007000000 */
[----:B------:R-:W-:Y:S02]  /*0fd0*/  SEL R41, R46, R41, !P6 ;  /* 0x000000292e297207 */ /* 0x000fe40007000000 */
[----:B------:R-:W-:-:S04]  /*0fe0*/  ISETP.NE.U32.AND P6, PT, R6, RZ, PT ;  /* 0x000000ff0600720c */ /* 0x000fc80003fc5070 */
[----:B------:R-:W-:Y:S02]  /*0ff0*/  ISETP.NE.AND.EX P6, PT, R7, RZ, PT, P6 ;  /* 0x000000ff0700720c */ /* 0x000fe40003fc5360 */
[----:B------:R-:W0:Y:S02]  /*1000*/  LDS.64 R6, [UR5+0x40] ;  /* 0x00004005ff067984 */ /* 0x000e240008000a00 */
        /* <DEDUP_REMOVED lines=25> */
[----:B-1----:R-:W-:Y:S01]  /*11a0*/  IMAD.IADD R46, R23, 0x1, R46 ;  /* 0x00000001172e7824 */ /* 0x002fe200078e022e */
[----:B0-----:R-:W-:-:S05]  /*11b0*/  IADD3 R47, P6, PT, R6, R25, RZ ;  /* 0x00000019062f7210 */ /* 0x001fca0007fde0ff */
[----:B------:R-:W-:Y:S01]  /*11c0*/  IMAD.X R45, R7, 0x1, R49, P6 ;  /* 0x00000001072d7824 */ /* 0x000fe200030e0631 */
[----:B------:R-:W-:-:S04]  /*11d0*/  ISETP.NE.AND P6, PT, R40, 0x6, PT ;  /* 0x000000062800780c */ /* 0x000fc80003fc5270 */
[----:B------:R-:W-:Y:S02]  /*11e0*/  SEL R48, R25, R48, !P6 ;  /* 0x0000003019307207 */ /* 0x000fe40007000000 */
[----:B------:R-:W-:Y:S02]  /*11f0*/  SEL R50, R49, R50, !P6 ;  /* 0x0000003231327207 */ /* 0x000fe40007000000 */
[----:B------:R-:W-:Y:S02]  /*1200*/  SEL R24, R46, R41, !P6 ;  /* 0x000000292e187207 */ /* 0x000fe40007000000 */
[----:B------:R-:W-:Y:S02]  /*1210*/  ISETP.NE.U32.AND P6, PT, R6, RZ, PT ;  /* 0x000000ff0600720c */ /* 0x000fe40003fc5070 */
[----:B------:R-:W-:Y:S02]  /*1220*/  SEL R41, R5, RZ, P5 ;  /* 0x000000ff05297207 */ /* 0x000fe40002800000 */
[----:B------:R-:W-:-:S02]  /*1230*/  ISETP.NE.AND.EX P6, PT, R7, RZ, PT, P6 ;  /* 0x000000ff0700720c */ /* 0x000fc40003fc5360 */
[----:B------:R-:W0:Y:S02]  /*1240*/  LDS R7, [UR5+0x68] ;  /* 0x00006805ff077984 */ /* 0x000e240008000800 */
[----:B------:R-:W-:Y:S02]  /*1250*/  SEL R46, R46, RZ, !P6 ;  /* 0x000000ff2e2e7207 */ /* 0x000fe40007000000 */
[----:B------:R-:W-:Y:S02]  /*1260*/  ISETP.NE.AND P6, PT, R40, 0x7, PT ;  /* 0x000000072800780c */ /* 0x000fe40003fc5270 */
[----:B------:R-:W-:Y:S02]  /*1270*/  SEL R40, R4, RZ, P5 ;  /* 0x000000ff04287207 */ /* 0x000fe40002800000 */
[----:B------:R-:W-:Y:S02]  /*1280*/  SEL R6, R47, R48, !P6 ;  /* 0x000000302f067207 */ /* 0x000fe40007000000 */
[----:B------:R-:W-:Y:S01]  /*1290*/  SEL R23, R45, R50, !P6 ;  /* 0x000000322d177207 */ /* 0x000fe20007000000 */
[----:B0-----:R-:W-:Y:S01]  /*12a0*/  IMAD.IADD R7, R7, 0x1, R46 ;  /* 0x0000000107077824 */ /* 0x001fe200078e022e */
[----:B------:R-:W-:-:S04]  /*12b0*/  SEL R46, RZ, 0x1, !P4 ;  /* 0x00000001ff2e7807 */ /* 0x000fc80006000000 */
[----:B------:R-:W-:Y:S02]  /*12c0*/  SEL R24, R7, R24, !P6 ;  /* 0x0000001807187207 */ /* 0x000fe40007000000 */
[----:B------:R-:W-:-:S04]  /*12d0*/  ISETP.GE.U32.AND P6, PT, R0, 0x20, PT ;  /* 0x000000200000780c */ /* 0x000fc80003fc6070 */
[----:B------:R-:W-:Y:S02]  /*12e0*/  SEL R3, R6, RZ, P6 ;  /* 0x000000ff06037207 */ /* 0x000fe40003000000 */
[----:B------:R-:W-:Y:S02]  /*12f0*/  SEL R6, R23, RZ, P6 ;  /* 0x000000ff17067207 */ /* 0x000fe40003000000 */
[----:B------:R-:W-:-:S05]  /*1300*/  IADD3 R40, P6, PT, R40, R3, RZ ;  /* 0x0000000328287210 */ /* 0x000fca0007fde0ff */
[----:B------:R-:W-:Y:S01]  /*1310*/  IMAD.X R41, R41, 0x1, R6, P6 ;  /* 0x0000000129297824 */ /* 0x000fe200030e0606 */
[----:B------:R-:W-:-:S04]  /*1320*/  ISETP.GE.U32.AND P6, PT, R0, 0x20, PT ;  /* 0x000000200000780c */ /* 0x000fc80003fc6070 */
[----:B------:R-:W-:Y:S02]  /*1330*/  SEL R23, R24, RZ, P6 ;  /* 0x000000ff18177207 */ /* 0x000fe40003000000 */
[----:B------:R-:W-:Y:S02]  /*1340*/  ISETP.NE.U32.AND P6, PT, R4, RZ, PT ;  /* 0x000000ff0400720c */ /* 0x000fe40003fc5070 */
[----:B------:R-:W0:Y:S02]  /*1350*/  SHFL.UP PT, R4, R43, 0x1, RZ ;  /* 0x042000002b047989 */ /* 0x000e2400000e00ff */
[----:B------:R-:W-:-:S04]  /*1360*/  ISETP.NE.AND.EX P6, PT, R5, RZ, PT, P6 ;  /* 0x000000ff0500720c */ /* 0x000fc80003fc5360 */
[----:B------:R-:W-:Y:S02]  /*1370*/  SEL R3, R23, RZ, !P6 ;  /* 0x000000ff17037207 */ /* 0x000fe40007000000 */
[----:B------:R-:W-:-:S04]  /*1380*/  ISETP.NE.U32.AND P6, PT, R31, RZ, PT ;  /* 0x000000ff1f00720c */ /* 0x000fc80003fc5070 */
[----:B------:R-:W-:Y:S01]  /*1390*/  ISETP.NE.AND.EX P6, PT, RZ, UR4, PT, P6 ;  /* 0x00000004ff007c0c */ /* 0x000fe2000bfc5360 */
[----:B0-----:R-:W-:Y:S01]  /*13a0*/  @P5 IMAD.IADD R23, R4, 0x1, R3 ;  /* 0x0000000104175824 */ /* 0x001fe200078e0203 */
[----:B------:R-:W-:-:S04]  /*13b0*/  ISETP.NE.AND P5, PT, R8, R10, PT ;  /* 0x0000000a0800720c */ /* 0x000fc80003fa5270 */
[----:B------:R-:W-:-:S05]  /*13c0*/  SEL R3, R23, RZ, !P6 ;  /* 0x000000ff17037207 */ /* 0x000fca0007000000 */
[----:B------:R-:W-:Y:S02]  /*13d0*/  IMAD.IADD R3, R42, 0x1, R3 ;  /* 0x000000012a037824 */ /* 0x000fe400078e0203 */
[----:B------:R-:W-:Y:S03]  /*13e0*/  LDS R42, [UR5+0x78] ;  /* 0x00007805ff2a7984 */ /* 0x000fe60008000800 */
[----:B------:R-:W-:Y:S02]  /*13f0*/  SEL R4, R3, RZ, !P4 ;  /* 0x000000ff03047207 */ /* 0x000fe40006000000 */
[----:B------:R-:W-:-:S03]  /*1400*/  IADD3 R32, P4, PT, R40, R32, RZ ;  /* 0x0000002028207210 */ /* 0x000fc60007f9e0ff */
[----:B------:R-:W-:Y:S02]  /*1410*/  IMAD.IADD R9, R9, 0x1, R4 ;  /* 0x0000000109097824 */ /* 0x000fe400078e0204 */
[----:B------:R-:W0:Y:S03]  /*1420*/  LDS.64 R4, [UR5+0x70] ;  /* 0x00007005ff047984 */ /* 0x000e260008000a00 */
[----:B------:R-:W-:Y:S02]  /*1430*/  SEL R6, R9, RZ, !P5 ;  /* 0x000000ff09067207 */ /* 0x000fe40006800000 */
[----:B------:R-:W-:-:S03]  /*1440*/  ISETP.NE.AND P5, PT, R44, RZ, PT ;  /* 0x000000ff2c00720c */ /* 0x000fc60003fa5270 */
[----:B------:R-:W-:-:S05]  /*1450*/  IMAD.IADD R11, R11, 0x1, R6 ;  /* 0x000000010b0b7824 */ /* 0x000fca00078e0206 */
[----:B------:R-:W-:Y:S02]  /*1460*/  SEL R6, R11, RZ, !P5 ;  /* 0x000000ff0b067207 */ /* 0x000fe40006800000 */
[----:B------:R-:W-:-:S03]  /*1470*/  ISETP.NE.AND P5, PT, R0, RZ, PT ;  /* 0x000000ff0000720c */ /* 0x000fc60003fa5270 */
[----:B------:R-:W-:-:S05]  /*1480*/  IMAD.IADD R13, R13, 0x1, R6 ;  /* 0x000000010d0d7824 */ /* 0x000fca00078e0206 */
[----:B------:R-:W-:-:S05]  /*1490*/  SEL R6, R13, RZ, !P2 ;  /* 0x000000ff0d067207 */ /* 0x000fca0005000000 */
[----:B------:R-:W1:Y:S01]  /*14a0*/  @!P5 LDC.64 R24, c[0x0][0x3a8] ;  /* 0x0000ea00ff18db82 */ /* 0x000e620000000a00 */
[----:B------:R-:W-:-:S05]  /*14b0*/  IMAD.IADD R15, R15, 0x1, R6 ;  /* 0x000000010f0f7824 */ /* 0x000fca00078e0206 */
[----:B------:R-:W-:-:S05]  /*14c0*/  SEL R44, R15, RZ, !P3 ;  /* 0x000000ff0f2c7207 */ /* 0x000fca0005800000 */
[----:B------:R-:W-:Y:S01]  /*14d0*/  IMAD.IADD R17, R17, 0x1, R44 ;  /* 0x0000000111117824 */ /* 0x000fe200078e022c */
[C---:B0-----:R-:W-:Y:S02]  /*14e0*/  ISETP.NE.U32.AND P2, PT, R4.reuse, RZ, PT ;  /* 0x000000ff0400720c */ /* 0x041fe40003f45070 */
[----:B------:R-:W-:Y:S02]  /*14f0*/  IADD3 R6, P3, PT, R4, R47, RZ ;  /* 0x0000002f04067210 */ /* 0x000fe40007f7e0ff */
[----:B------:R-:W-:-:S04]  /*1500*/  ISETP.NE.AND.EX P2, PT, R5, RZ, PT, P2 ;  /* 0x000000ff0500720c */ /* 0x000fc80003f45320 */
[----:B------:R-:W-:Y:S01]  /*1510*/  SEL R43, R7, RZ, !P2 ;  /* 0x000000ff072b7207 */ /* 0x000fe20005000000 */
[----:B------:R-:W-:Y:S01]  /*1520*/  IMAD.X R7, R5, 0x1, R45, P3 ;  /* 0x0000000105077824 */ /* 0x000fe200018e062d */
[----:B------:R-:W-:Y:S01]  /*1530*/  ISETP.GE.U32.AND P2, PT, R6, 0x101, PT ;  /* 0x000001010600780c */ /* 0x000fe20003f46070 */
[----:B------:R-:W-:Y:S01]  /*1540*/  @!P5 IMAD.MOV.U32 R5, RZ, RZ, 0x65 ;  /* 0x00000065ff05d424 */ /* 0x000fe200078e00ff */
[----:B------:R-:W-:Y:S01]  /*1550*/  IADD3 R45, P3, PT, R31, R46, RZ ;  /* 0x0000002e1f2d7210 */ /* 0x000fe20007f7e0ff */
[----:B------:R-:W-:Y:S01]  /*1560*/  IMAD.IADD R4, R42, 0x1, R43 ;  /* 0x000000012a047824 */ /* 0x000fe200078e022b */
[----:B------:R-:W-:Y:S02]  /*1570*/  SEL R42, R17, RZ, !P1 ;  /* 0x000000ff112a7207 */ /* 0x000fe40004800000 */
[----:B------:R-:W-:Y:S02]  /*1580*/  ISETP.GE.AND.EX P1, PT, R7, RZ, PT, P2 ;  /* 0x000000ff0700720c */ /* 0x000fe40003f26320 */
[----:B-1----:R0:W-:Y:S01]  /*1590*/  @!P5 ST.E.128.STRONG.GPU desc[UR8][R24.64+0x200], R4 ;  /* 0x000200041800d985 */ /* 0x0021e2000c10fd08 */
[----:B------:R-:W-:Y:S01]  /*15a0*/  IMAD.IADD R19, R19, 0x1, R42 ;  /* 0x0000000113137824 */ /* 0x000fe200078e022a */
[----:B------:R-:W-:Y:S01]  /*15b0*/  IADD3 R43, P2, PT, R31, R40, RZ ;  /* 0x000000281f2b7210 */ /* 0x000fe20007f5e0ff */
[----:B------:R-:W-:Y:S01]  /*15c0*/  IMAD.X R42, RZ, RZ, UR4, P3 ;  /* 0x00000004ff2a7e24 */ /* 0x000fe200098e06ff */
[----:B------:R-:W-:-:S02]  /*15d0*/  IADD3 R31, P3, PT, R40, R45, RZ ;  /* 0x0000002d281f7210 */ /* 0x000fc40007f7e0ff */
[C---:B------:R-:W-:Y:S02]  /*15e0*/  IADD3 R33, P5, PT, R40.reuse, R33, RZ ;  /* 0x0000002128217210 */ /* 0x040fe40007fbe0ff */
[----:B------:R-:W-:Y:S01]  /*15f0*/  SEL R44, R19, RZ, !P0 ;  /* 0x000000ff132c7207 */ /* 0x000fe20004000000 */
[C---:B------:R-:W-:Y:S01]  /*1600*/  IMAD.X R42, R41.reuse, 0x1, R42, P3 ;  /* 0x00000001292a7824 */ /* 0x040fe200018e062a */
[C---:B------:R-:W-:Y:S01]  /*1610*/  IADD3 R35, P0, PT, R40.reuse, R35, RZ ;  /* 0x0000002328237210 */ /* 0x040fe20007f1e0ff */
[----:B------:R-:W-:Y:S01]  /*1620*/  IMAD.X R36, R41, 0x1, R36, P5 ;  /* 0x0000000129247824 */ /* 0x000fe200028e0624 */
[C---:B------:R-:W-:Y:S01]  /*1630*/  IADD3 R37, P3, PT, R40.reuse, R37, RZ ;  /* 0x0000002528257210 */ /* 0x040fe20007f7e0ff */
[----:B------:R-:W-:Y:S01]  /*1640*/  IMAD.IADD R21, R21, 0x1, R44 ;  /* 0x0000000115157824 */ /* 0x000fe200078e022c */
[C---:B------:R-:W-:Y:S01]  /*1650*/  IADD3 R39, P5, PT, R40.reuse, R39, RZ ;  /* 0x0000002728277210 */ /* 0x040fe20007fbe0ff */
[C---:B------:R-:W-:Y:S02]  /*1660*/  IMAD.X R26, R41.reuse, 0x1, R26, P0 ;  /* 0x00000001291a7824 */ /* 0x040fe400000e061a */
[C---:B------:R-:W-:Y:S01]  /*1670*/  IMAD.X R28, R41.reuse, 0x1, R28, P3 ;  /* 0x00000001291c7824 */ /* 0x040fe200018e061c */
[C---:B0-----:R-:W-:Y:S01]  /*1680*/  IADD3.X R4, PT, PT, R41.reuse, UR4, RZ, P2, !PT ;  /* 0x0000000429047c10 */ /* 0x041fe200097fe4ff */
[C---:B------:R-:W-:Y:S01]  /*1690*/  IMAD.X R5, R41.reuse, 0x1, R34, P4 ;  /* 0x0000000129057824 */ /* 0x040fe200020e0622 */
[----:B------:R-:W-:Y:S01]  /*16a0*/  IADD3 R38, P4, PT, R40, R38, RZ ;  /* 0x0000002628267210 */ /* 0x000fe20007f9e0ff */
[----:B------:R-:W-:-:S04]  /*16b0*/  IMAD.X R30, R41, 0x1, R30, P5 ;  /* 0x00000001291e7824 */ /* 0x000fc800028e061e */
[----:B------:R-:W-:Y:S01]  /*16c0*/  IMAD.X R29, R41, 0x1, R29, P4 ;  /* 0x00000001291d7824 */ /* 0x000fe200020e061d */
[----:B------:R-:W-:Y:S07]  /*16d0*/  @!P1 BRA `(.L_x_229) ;  /* 0x0000000400b49947 */ /* 0x000fee0003800000 */
[----:B------:R-:W-:Y:S01]  /*16e0*/  BAR.SYNC.DEFER_BLOCKING 0x0 ;  /* 0x0000000000007b1d */ /* 0x000fe20000010000 */
[----:B------:R-:W-:Y:S02]  /*16f0*/  ISETP.NE.AND P2, PT, R2, R8, PT ;  /* 0x000000080200720c */ /* 0x000fe40003f45270 */
[----:B------:R-:W-:Y:S02]  /*1700*/  @P6 LEA R40, R40, UR5, 0x3 ;  /* 0x0000000528286c11 */ /* 0x000fe4000f8e18ff */
[----:B------:R-:W-:Y:S02]  /*1710*/  ISETP.NE.AND P0, PT, R8, R10, PT ;  /* 0x0000000a0800720c */ /* 0x000fe40003f05270 */
[----:B------:R-:W-:Y:S02]  /*1720*/  ISETP.NE.AND P1, PT, R10, R12, PT ;  /* 0x0000000c0a00720c */ /* 0x000fe40003f25270 */
[----:B------:R-:W-:Y:S02]  /*1730*/  ISETP.NE.AND P5, PT, R14, R16, PT ;  /* 0x000000100e00720c */ /* 0x000fe40003fa5270 */
[----:B------:R-:W-:-:S02]  /*1740*/  ISETP.NE.AND P4, PT, R16, R18, PT ;  /* 0x000000121000720c */ /* 0x000fc40003f85270 */
[----:B------:R-:W-:Y:S02]  /*1750*/  ISETP.NE.AND P3, PT, R18, R20, PT ;  /* 0x000000141200720c */ /* 0x000fe40003f65270 */
[----:B------:R-:W-:-:S03]  /*1760*/  @P2 LEA R43, R43, UR5, 0x3 ;  /* 0x000000052b2b2c11 */ /* 0x000fc6000f8e18ff */
[----:B------:R-:W-:Y:S02]  /*1770*/  @P0 LEA R31, R31, UR5, 0x3 ;  /* 0x000000051f1f0c11 */ /* 0x000fe4000f8e18ff */
[----:B------:R-:W-:Y:S02]  /*1780*/  @P1 LEA R32, R32, UR5, 0x3 ;  /* 0x0000000520201c11 */ /* 0x000fe4000f8e18ff */
[----:B------:R-:W-:Y:S01]  /*1790*/  @P5 LEA R35, R35, UR5, 0x3 ;  /* 0x0000000523235c11 */ /* 0x000fe2000f8e18ff */
[----:B------:R0:W-:Y:S01]  /*17a0*/  @P6 STS.64 [R40], R22 ;  /* 0x0000001628006388 */ /* 0x0001e20000000a00 */
[----:B------:R-:W-:Y:S02]  /*17b0*/  ISETP.NE.AND P6, PT, R12, R14, PT ;  /* 0x0000000e0c00720c */ /* 0x000fe40003fc5270 */
[----:B------:R-:W-:Y:S01]  /*17c0*/  @P4 LEA R37, R37, UR5, 0x3 ;  /* 0x0000000525254c11 */ /* 0x000fe2000f8e18ff */
[----:B------:R0:W-:Y:S01]  /*17d0*/  @P2 STS.64 [R43], R2 ;  /* 0x000000022b002388 */ /* 0x0001e20000000a00 */
[----:B------:R-:W-:-:S02]  /*17e0*/  ISETP.NE.AND P2, PT, R20, R27, PT ;  /* 0x0000001b1400720c */ /* 0x000fc40003f45270 */
[----:B------:R-:W-:Y:S01]  /*17f0*/  @P3 LEA R38, R38, UR5, 0x3 ;  /* 0x0000000526263c11 */ /* 0x000fe2000f8e18ff */
[----:B------:R0:W-:Y:S01]  /*1800*/  @P0 STS.64 [R31], R8 ;  /* 0x000000081f000388 */ /* 0x0001e20000000a00 */
[----:B------:R-:W-:-:S03]  /*1810*/  ISETP.GT.U32.AND P0, PT, R6, R0, PT ;  /* 0x000000000600720c */ /* 0x000fc60003f04070 */
[----:B------:R0:W-:Y:S01]  /*1820*/  @P1 STS.64 [R32], R10 ;  /* 0x0000000a20001388 */ /* 0x0001e20000000a00 */
[----:B------:R-:W-:Y:S02]  /*1830*/  ISETP.GT.U32.AND.EX P0, PT, R7, RZ, PT, P0 ;  /* 0x000000ff0700720c */ /* 0x000fe40003f04100 */
[----:B------:R-:W-:-:S03]  /*1840*/  @P6 LEA R33, R33, UR5, 0x3 ;  /* 0x0000000521216c11 */ /* 0x000fc6000f8e18ff */
[----:B------:R-:W-:Y:S02]  /*1850*/  @P2 LEA R39, R39, UR5, 0x3 ;  /* 0x0000000527272c11 */ /* 0x000fe4000f8e18ff */
[----:B------:R0:W-:Y:S04]  /*1860*/  @P6 STS.64 [R33], R12 ;  /* 0x0000000c21006388 */ /* 0x0001e80000000a00 */
[----:B------:R0:W-:Y:S04]  /*1870*/  @P5 STS.64 [R35], R14 ;  /* 0x0000000e23005388 */ /* 0x0001e80000000a00 */
[----:B------:R0:W-:Y:S04]  /*1880*/  @P4 STS.64 [R37], R16 ;  /* 0x0000001025004388 */ /* 0x0001e80000000a00 */
[----:B------:R0:W-:Y:S04]  /*1890*/  @P3 STS.64 [R38], R18 ;  /* 0x0000001226003388 */ /* 0x0001e80000000a00 */
[----:B------:R0:W-:Y:S01]  /*18a0*/  @P2 STS.64 [R39], R20 ;  /* 0x0000001427002388 */ /* 0x0001e20000000a00 */
[----:B------:R-:W-:Y:S06]  /*18b0*/  BAR.SYNC.DEFER_BLOCKING 0x0 ;  /* 0x0000000000007b1d */ /* 0x000fec0000010000 */
[----:B------:R-:W-:Y:S05]  /*18c0*/  @!P0 EXIT ;  /* 0x000000000000894d */ /* 0x000fea0003800000 */
[----:B0-----:R-:W-:Y:S01]  /*18d0*/  IMAD.MOV.U32 R21, RZ, RZ, R0 ;  /* 0x000000ffff157224 */ /* 0x001fe200078e0000 */
[----:B------:R-:W0:Y:S01]  /*18e0*/  LDCU.128 UR16, c[0x0][0x390] ;  /* 0x00007200ff1077ac */ /* 0x000e220008000c00 */
[----:B------:R-:W-:Y:S01]  /*18f0*/  IMAD.MOV.U32 R20, RZ, RZ, RZ ;  /* 0x000000ffff147224 */ /* 0x000fe200078e00ff */
[----:B------:R-:W-:Y:S02]  /*1900*/  BSSY.RECONVERGENT B0, `(.L_x_230) ;  /* 0x000002a000007945 */ /* 0x000fe40003800200 */
[----:B------:R-:W-:Y:S02]  /*1910*/  LOP3.LUT R3, RZ, R21, RZ, 0x33, !PT ;  /* 0x00000015ff037212 */ /* 0x000fe400078e33ff */
[----:B------:R-:W-:Y:S02]  /*1920*/  LOP3.LUT R2, RZ, R20, RZ, 0x33, !PT ;  /* 0x00000014ff027212 */ /* 0x000fe400078e33ff */
[----:B------:R-:W-:-:S04]  /*1930*/  IADD3 R3, P0, PT, R3, R6, RZ ;  /* 0x0000000603037210 */ /* 0x000fc80007f1e0ff */
[C---:B------:R-:W-:Y:S01]  /*1940*/  LOP3.LUT R4, R3.reuse, 0x300, RZ, 0xc0, !PT ;  /* 0x0000030003047812 */ /* 0x040fe200078ec0ff */
[----:B------:R-:W-:Y:S01]  /*1950*/  IMAD.X R2, R2, 0x1, R7, P0 ;  /* 0x0000000102027824 */ /* 0x000fe200000e0607 */
[----:B------:R-:W-:Y:S02]  /*1960*/  ISETP.GE.U32.AND P0, PT, R3, 0x300, PT ;  /* 0x000003000300780c */ /* 0x000fe40003f06070 */
[----:B------:R-:W-:Y:S02]  /*1970*/  ISETP.NE.U32.AND P1, PT, R4, 0x300, PT ;  /* 0x000003000400780c */ /* 0x000fe40003f25070 */
[----:B------:R-:W-:Y:S02]  /*1980*/  ISETP.GE.U32.AND.EX P0, PT, R2, RZ, PT, P0 ;  /* 0x000000ff0200720c */ /* 0x000fe40003f06100 */
[----:B------:R-:W-:-:S13]  /*1990*/  ISETP.NE.AND.EX P1, PT, RZ, RZ, PT, P1 ;  /* 0x000000ffff00720c */ /* 0x000fda0003f25310 */
[----:B0-----:R-:W-:Y:S05]  /*19a0*/  @!P1 BRA `(.L_x_231) ;  /* 0x00000000007c9947 */ /* 0x001fea0003800000 */
[----:B------:R-:W0:Y:S01]  /*19b0*/  LDCU.128 UR12, c[0x0][0x390] ;  /* 0x00007200ff0c77ac */ /* 0x000e220008000c00 */
[----:B------:R-:W-:Y:S01]  /*19c0*/  SHF.R.U64 R14, R3, 0x8, R2 ;  /* 0x00000008030e7819 */ /* 0x000fe20000001202 */
[C---:B------:R-:W-:Y:S01]  /*19d0*/  IMAD.SHL.U32 R10, R21.reuse, 0x4, RZ ;  /* 0x00000004150a7824 */ /* 0x040fe200078e00ff */
[----:B------:R-:W-:Y:S01]  /*19e0*/  SHF.L.U64.HI R11, R21, 0x2, R20 ;  /* 0x00000002150b7819 */ /* 0x000fe20000010214 */
[----:B------:R-:W-:Y:S01]  /*19f0*/  IMAD.MOV.U32 R15, RZ, RZ, RZ ;  /* 0x000000ffff0f7224 */ /* 0x000fe200078e00ff */
[----:B------:R-:W-:Y:S01]  /*1a00*/  LEA R0, R0, UR5, 0x3 ;  /* 0x0000000500007c11 */ /* 0x000fe2000f8e18ff */
[----:B------:R-:W-:-:S05]  /*1a10*/  VIADD R14, R14, 0x1 ;  /* 0x000000010e0e7836 */ /* 0x000fca0000000000 */
[----:B------:R-:W-:-:S04]  /*1a20*/  LOP3.LUT R14, R14, 0x3, RZ, 0xc0, !PT ;  /* 0x000000030e0e7812 */ /* 0x000fc800078ec0ff */
[----:B------:R-:W-:Y:S02]  /*1a30*/  LEA R21, P3, R14, R21, 0x8 ;  /* 0x000000150e157211 */ /* 0x000fe400078640ff */
[C---:B0-----:R-:W-:Y:S02]  /*1a40*/  IADD3 R12, P1, PT, R10.reuse, UR14, RZ ;  /* 0x0000000e0a0c7c10 */ /* 0x041fe4000ff3e0ff */
[----:B------:R-:W-:Y:S02]  /*1a50*/  IADD3 R10, P2, PT, R10, UR12, RZ ;  /* 0x0000000c0a0a7c10 */ /* 0x000fe4000ff5e0ff */
[C---:B------:R-:W-:Y:S02]  /*1a60*/  IADD3.X R13, PT, PT, R11.reuse, UR15, RZ, P1, !PT ;  /* 0x0000000f0b0d7c10 */ /* 0x040fe40008ffe4ff */
[----:B------:R-:W-:Y:S02]  /*1a70*/  IADD3.X R11, PT, PT, R11, UR13, RZ, P2, !PT ;  /* 0x0000000d0b0b7c10 */ /* 0x000fe400097fe4ff */
[----:B------:R-:W-:-:S07]  /*1a80*/  LEA.HI.X R20, R14, R20, R15, 0x8, P3 ;  /* 0x000000140e147211 */ /* 0x000fce00018f440f */
.L_x_232:
[----:B0-----:R0:W1:Y:S01]  /*1a90*/  LDS.64 R8, [R0] ;  /* 0x0000000000087984 */ /* 0x0010620000000a00 */
[----:B------:R-:W-:Y:S01]  /*1aa0*/  IMAD.MOV.U32 R2, RZ, RZ, R10 ;  /* 0x000000ffff027224 */ /* 0x000fe200078e000a */
[----:B------:R-:W-:Y:S01]  /*1ab0*/  IADD3 R14, P1, PT, R14, -0x1, RZ ;  /* 0xffffffff0e0e7810 */ /* 0x000fe20007f3e0ff */
[----:B------:R-:W-:Y:S01]  /*1ac0*/  IMAD.MOV.U32 R3, RZ, RZ, R11 ;  /* 0x000000ffff037224 */ /* 0x000fe200078e000b */
[----:B------:R-:W-:Y:S01]  /*1ad0*/  IADD3 R10, P3, PT, R10, 0x400, RZ ;  /* 0x000004000a0a7810 */ /* 0x000fe20007f7e0ff */
[----:B------:R-:W-:Y:S01]  /*1ae0*/  IMAD.MOV.U32 R4, RZ, RZ, R12 ;  /* 0x000000ffff047224 */ /* 0x000fe200078e000c */
[----:B------:R-:W-:Y:S01]  /*1af0*/  IADD3.X R15, PT, PT, R15, -0x1, RZ, P1, !PT ;  /* 0xffffffff0f0f7810 */ /* 0x000fe20000ffe4ff */
[----:B------:R-:W-:Y:S01]  /*1b00*/  IMAD.MOV.U32 R5, RZ, RZ, R13 ;  /* 0x000000ffff057224 */ /* 0x000fe200078e000d */
[----:B------:R-:W-:Y:S01]  /*1b10*/  ISETP.NE.U32.AND P1, PT, R14, RZ, PT ;  /* 0x000000ff0e00720c */ /* 0x000fe20003f25070 */
[----:B0-----:R-:W-:Y:S01]  /*1b20*/  VIADD R0, R0, 0x800 ;  /* 0x0000080000007836 */ /* 0x001fe20000000000 */
[----:B------:R-:W-:Y:S01]  /*1b30*/  IADD3 R12, P2, PT, R12, 0x400, RZ ;  /* 0x000004000c0c7810 */ /* 0x000fe20007f5e0ff */
[----:B------:R-:W-:Y:S01]  /*1b40*/  IMAD.X R11, RZ, RZ, R11, P3 ;  /* 0x000000ffff0b7224 */ /* 0x000fe200018e060b */
[----:B------:R-:W-:-:S03]  /*1b50*/  ISETP.NE.AND.EX P1, PT, R15, RZ, PT, P1 ;  /* 0x000000ff0f00720c */ /* 0x000fc60003f25310 */
[----:B------:R-:W-:Y:S01]  /*1b60*/  IMAD.X R13, RZ, RZ, R13, P2 ;  /* 0x000000ffff0d7224 */ /* 0x000fe200010e060d */
[----:B-1----:R0:W-:Y:S04]  /*1b70*/  STG.E desc[UR8][R2.64], R8 ;  /* 0x0000000802007986 */ /* 0x0021e8000c101908 */
[----:B------:R0:W-:Y:S05]  /*1b80*/  STG.E desc[UR8][R4.64], R9 ;  /* 0x0000000904007986 */ /* 0x0001ea000c101908 */
[----:B------:R-:W-:Y:S05]  /*1b90*/  @P1 BRA `(.L_x_232) ;  /* 0xfffffffc00bc1947 */ /* 0x000fea000383ffff */
.L_x_231:
[----:B------:R-:W-:Y:S05]  /*1ba0*/  BSYNC.RECONVERGENT B0 ;  /* 0x0000000000007941 */ /* 0x000fea0003800200 */
.L_x_230:
[----:B------:R-:W-:Y:S05]  /*1bb0*/  @!P0 EXIT ;  /* 0x000000000000894d */ /* 0x000fea0003800000 */
.L_x_233:
[C---:B------:R-:W-:Y:S01]  /*1bc0*/  LEA R0, R21.reuse, UR5, 0x3 ;  /* 0x0000000515007c11 */ /* 0x040fe2000f8e18ff */
[C---:B----4-:R-:W-:Y:S01]  /*1bd0*/  IMAD.SHL.U32 R10, R21.reuse, 0x4, RZ ;  /* 0x00000004150a7824 */ /* 0x050fe200078e00ff */
[C---:B0-----:R-:W-:Y:S01]  /*1be0*/  SHF.L.U64.HI R3, R21.reuse, 0x2, R20 ;  /* 0x0000000215037819 */ /* 0x041fe20000010214 */
[----:B------:R-:W-:Y:S02]  /*1bf0*/  VIADD R21, R21, 0x400 ;  /* 0x0000040015157836 */ /* 0x000fe40000000000 */
[----:B------:R-:W0:Y:S01]  /*1c00*/  LDS.64 R12, [R0] ;  /* 0x00000000000c7984 */ /* 0x000e220000000a00 */
[C---:B------:R-:W-:Y:S01]  /*1c10*/  IADD3 R8, P0, PT, R10.reuse, UR16, RZ ;  /* 0x000000100a087c10 */ /* 0x040fe2000ff1e0ff */
[----:B------:R-:W-:Y:S01]  /*1c20*/  IMAD.MOV.U32 R20, RZ, RZ, RZ ;  /* 0x000000ffff147224 */ /* 0x000fe200078e00ff */
[C---:B------:R-:W-:Y:S01]  /*1c30*/  LOP3.LUT R4, R10.reuse, 0xfffffffc, RZ, 0xc0, !PT ;  /* 0xfffffffc0a047812 */ /* 0x040fe200078ec0ff */
[----:B------:R-:W1:Y:S01]  /*1c40*/  LDS.64 R14, [R0+0x800] ;  /* 0x00080000000e7984 */ /* 0x000e620000000a00 */
[----:B------:R-:W-:-:S02]  /*1c50*/  IADD3 R10, P1, PT, R10, UR18, RZ ;  /* 0x000000120a0a7c10 */ /* 0x000fc4000ff3e0ff */
[C---:B------:R-:W-:Y:S01]  /*1c60*/  IADD3.X R9, PT, PT, R3.reuse, UR17, RZ, P0, !PT ;  /* 0x0000001103097c10 */ /* 0x040fe200087fe4ff */
[----:B------:R-:W2:Y:S01]  /*1c70*/  LDS.64 R16, [R0+0x1000] ;  /* 0x0010000000107984 */ /* 0x000ea20000000a00 */
[C---:B------:R-:W-:Y:S02]  /*1c80*/  LOP3.LUT R5, R3.reuse, 0x3, RZ, 0xc0, !PT ;  /* 0x0000000303057812 */ /* 0x040fe400078ec0ff */
[C---:B------:R-:W-:Y:S01]  /*1c90*/  IADD3 R2, P0, PT, R4.reuse, UR16, RZ ;  /* 0x0000001004027c10 */ /* 0x040fe2000ff1e0ff */
[----:B------:R-:W3:Y:S01]  /*1ca0*/  LDS.64 R18, [R0+0x1800] ;  /* 0x0018000000127984 */ /* 0x000ee20000000a00 */
[----:B------:R-:W-:Y:S02]  /*1cb0*/  IADD3.X R11, PT, PT, R3, UR19, RZ, P1, !PT ;  /* 0x00000013030b7c10 */ /* 0x000fe40008ffe4ff */
[----:B------:R-:W-:Y:S02]  /*1cc0*/  IADD3 R4, P1, PT, R4, UR18, RZ ;  /* 0x0000001204047c10 */ /* 0x000fe4000ff3e0ff */
[----:B------:R-:W-:-:S02]  /*1cd0*/  IADD3.X R3, PT, PT, R5, UR17, RZ, P0, !PT ;  /* 0x0000001105037c10 */ /* 0x000fc400087fe4ff */
[----:B------:R-:W-:Y:S02]  /*1ce0*/  IADD3.X R5, PT, PT, R5, UR19, RZ, P1, !PT ;  /* 0x0000001305057c10 */ /* 0x000fe40008ffe4ff */
[----:B------:R-:W-:-:S04]  /*1cf0*/  ISETP.GT.U32.AND P0, PT, R6, R21, PT ;  /* 0x000000150600720c */ /* 0x000fc80003f04070 */
[----:B------:R-:W-:Y:S01]  /*1d00*/  ISETP.GT.U32.AND.EX P0, PT, R7, RZ, PT, P0 ;  /* 0x000000ff0700720c */ /* 0x000fe20003f04100 */
[----:B0-----:R4:W-:Y:S04]  /*1d10*/  STG.E desc[UR8][R8.64], R12 ;  /* 0x0000000c08007986 */ /* 0x0019e8000c101908 */
[----:B------:R4:W-:Y:S04]  /*1d20*/  STG.E desc[UR8][R10.64], R13 ;  /* 0x0000000d0a007986 */ /* 0x0009e8000c101908 */
[----:B-1----:R4:W-:Y:S04]  /*1d30*/  STG.E desc[UR8][R2.64+0x400], R14 ;  /* 0x0004000e02007986 */ /* 0x0029e8000c101908 */
[----:B------:R4:W-:Y:S04]  /*1d40*/  STG.E desc[UR8][R4.64+0x400], R15 ;  /* 0x0004000f04007986 */ /* 0x0009e8000c101908 */
[----:B--2---:R4:W-:Y:S04]  /*1d50*/  STG.E desc[UR8][R2.64+0x800], R16 ;  /* 0x0008001002007986 */ /* 0x0049e8000c101908 */
[----:B------:R4:W-:Y:S04]  /*1d60*/  STG.E desc[UR8][R4.64+0x800], R17 ;  /* 0x0008001104007986 */ /* 0x0009e8000c101908 */
[----:B---3--:R4:W-:Y:S04]  /*1d70*/  STG.E desc[UR8][R2.64+0xc00], R18 ;  /* 0x000c001202007986 */ /* 0x0089e8000c101908 */
[----:B------:R4:W-:Y:S01]  /*1d80*/  STG.E desc[UR8][R4.64+0xc00], R19 ;  /* 0x000c001304007986 */ /* 0x0009e2000c101908 */
[----:B------:R-:W-:Y:S05]  /*1d90*/  @P0 BRA `(.L_x_233) ;  /* 0xfffffffc00880947 */ /* 0x000fea000383ffff */
[----:B------:R-:W-:Y:S05]  /*1da0*/  EXIT ;  /* 0x000000000000794d */ /* 0x000fea0003800000 */
.L_x_229:
[----:B------:R-:W-:Y:S01]  /*1db0*/  BSSY.RECONVERGENT B0, `(.L_x_234) ;  /* 0x000000e000007945 */ /* 0x000fe20003800200 */
[----:B------:R-:W-:Y:S02]  /*1dc0*/  ISETP.NE.AND P1, PT, R20, R27, PT ;  /* 0x0000001b1400720c */ /* 0x000fe40003f25270 */
[----:B------:R-:W-:Y:S02]  /*1dd0*/  ISETP.NE.AND P4, PT, R2, R8, PT ;  /* 0x000000080200720c */ /* 0x000fe40003f85270 */
[----:B------:R-:W-:Y:S01]  /*1de0*/  ISETP.NE.AND P0, PT, R8, R10, PT ;  /* 0x0000000a0800720c */ /* 0x000fe20003f05270 */
[----:B------:R-:W-:-:S12]  /*1df0*/  @!P6 BRA `(.L_x_235) ;  /* 0x000000000024e947 */ /* 0x000fd80003800000 */
[----:B------:R-:W0:Y:S01]  /*1e00*/  LDCU.128 UR4, c[0x0][0x390] ;  /* 0x00007200ff0477ac */ /* 0x000e220008000c00 */
[C---:B------:R-:W-:Y:S01]  /*1e10*/  IMAD.SHL.U32 R24, R40.reuse, 0x4, RZ ;  /* 0x0000000428187824 */ /* 0x040fe200078e00ff */
[----:B------:R-:W-:-:S04]  /*1e20*/  SHF.L.U64.HI R40, R40, 0x2, R41 ;  /* 0x0000000228287819 */ /* 0x000fc80000010229 */
[C---:B0-----:R-:W-:Y:S02]  /*1e30*/  IADD3 R6, P2, PT, R24.reuse, UR4, RZ ;  /* 0x0000000418067c10 */ /* 0x041fe4000ff5e0ff */
[----:B------:R-:W-:Y:S02]  /*1e40*/  IADD3 R24, P3, PT, R24, UR6, RZ ;  /* 0x0000000618187c10 */ /* 0x000fe4000ff7e0ff */
[C---:B------:R-:W-:Y:S02]  /*1e50*/  IADD3.X R7, PT, PT, R40.reuse, UR5, RZ, P2, !PT ;  /* 0x0000000528077c10 */ /* 0x040fe400097fe4ff */
[----:B------:R-:W-:-:S03]  /*1e60*/  IADD3.X R25, PT, PT, R40, UR7, RZ, P3, !PT ;  /* 0x0000000728197c10 */ /* 0x000fc60009ffe4ff */
[----:B------:R0:W-:Y:S04]  /*1e70*/  STG.E desc[UR8][R6.64], R22 ;  /* 0x0000001606007986 */ /* 0x0001e8000c101908 */
[----:B------:R0:W-:Y:S02]  /*1e80*/  STG.E desc[UR8][R24.64], R23 ;  /* 0x0000001718007986 */ /* 0x0001e4000c101908 */
.L_x_235:
[----:B------:R-:W-:Y:S05]  /*1e90*/  BSYNC.RECONVERGENT B0 ;  /* 0x0000000000007941 */ /* 0x000fea0003800200 */
.L_x_234:
[----:B------:R-:W-:Y:S04]  /*1ea0*/  BSSY.RECONVERGENT B0, `(.L_x_236) ;  /* 0x000000b000007945 */ /* 0x000fe80003800200 */
[----:B------:R-:W-:Y:S05]  /*1eb0*/  @!P4 BRA `(.L_x_237) ;  /* 0x000000000024c947 */ /* 0x000fea0003800000 */
[----:B------:R-:W1:Y:S01]  /*1ec0*/  LDCU.128 UR4, c[0x0][0x390] ;  /* 0x00007200ff0477ac */ /* 0x000e620008000c00 */
[C---:B0-----:R-:W-:Y:S01]  /*1ed0*/  IMAD.SHL.U32 R22, R43.reuse, 0x4, RZ ;  /* 0x000000042b167824 */ /* 0x041fe200078e00ff */
[----:B------:R-:W-:-:S04]  /*1ee0*/  SHF.L.U64.HI R43, R43, 0x2, R4 ;  /* 0x000000022b2b7819 */ /* 0x000fc80000010204 */
[C---:B-1----:R-:W-:Y:S02]  /*1ef0*/  IADD3 R6, P2, PT, R22.reuse, UR4, RZ ;  /* 0x0000000416067c10 */ /* 0x042fe4000ff5e0ff */
[----:B------:R-:W-:Y:S02]  /*1f00*/  IADD3 R22, P3, PT, R22, UR6, RZ ;  /* 0x0000000616167c10 */ /* 0x000fe4000ff7e0ff */
[C---:B------:R-:W-:Y:S02]  /*1f10*/  IADD3.X R7, PT, PT, R43.reuse, UR5, RZ, P2, !PT ;  /* 0x000000052b077c10 */ /* 0x040fe400097fe4ff */
[----:B------:R-:W-:-:S03]  /*1f20*/  IADD3.X R23, PT, PT, R43, UR7, RZ, P3, !PT ;  /* 0x000000072b177c10 */ /* 0x000fc60009ffe4ff */
[----:B------:R1:W-:Y:S04]  /*1f30*/  STG.E desc[UR8][R6.64], R2 ;  /* 0x0000000206007986 */ /* 0x0003e8000c101908 */
[----:B------:R1:W-:Y:S02]  /*1f40*/  STG.E desc[UR8][R22.64], R3 ;  /* 0x0000000316007986 */ /* 0x0003e4000c101908 */
.L_x_237:
[----:B------:R-:W-:Y:S05]  /*1f50*/  BSYNC.RECONVERGENT B0 ;  /* 0x0000000000007941 */ /* 0x000fea0003800200 */
.L_x_236:
[----:B------:R-:W-:Y:S01]  /*1f60*/  BSSY.RECONVERGENT B0, `(.L_x_238) ;  /* 0x0000010000007945 */ /* 0x000fe20003800200 */
[----:B------:R-:W-:Y:S02]  /*1f70*/  ISETP.NE.AND P2, PT, R10, R12, PT ;  /* 0x0000000c0a00720c */ /* 0x000fe40003f45270 */
[----:B------:R-:W-:Y:S02]  /*1f80*/  ISETP.NE.AND P3, PT, R12, R14, PT ;  /* 0x0000000e0c00720c */ /* 0x000fe40003f65270 */
[----:B------:R-:W-:Y:S02]  /*1f90*/  ISETP.NE.AND P4, PT, R14, R16, PT ;  /* 0x000000100e00720c */ /* 0x000fe40003f85270 */
[----:B------:R-:W-:Y:S02]  /*1fa0*/  ISETP.NE.AND P5, PT, R16, R18, PT ;  /* 0x000000121000720c */ /* 0x000fe40003fa5270 */
[----:B------:R-:W-:Y:S01]  /*1fb0*/  ISETP.NE.AND P6, PT, R18, R20, PT ;  /* 0x000000141200720c */ /* 0x000fe20003fc5270 */
[----:B------:R-:W-:-:S12]  /*1fc0*/  @!P0 BRA `(.L_x_239) ;  /* 0x0000000000248947 */ /* 0x000fd80003800000 */
[----:B------:R-:W2:Y:S01]  /*1fd0*/  LDCU.128 UR4, c[0x0][0x390] ;  /* 0x00007200ff0477ac */ /* 0x000ea20008000c00 */
[C---:B01----:R-:W-:Y:S01]  /*1fe0*/  IMAD.SHL.U32 R6, R31.reuse, 0x4, RZ ;  /* 0x000000041f067824 */ /* 0x043fe200078e00ff */
[----:B------:R-:W-:-:S04]  /*1ff0*/  SHF.L.U64.HI R42, R31, 0x2, R42 ;  /* 0x000000021f2a7819 */ /* 0x000fc8000001022a */
[----:B--2---:R-:W-:-:S04]  /*2000*/  IADD3 R2, P0, PT, R6, UR4, RZ ;  /* 0x0000000406027c10 */ /* 0x004fc8000ff1e0ff */
[----:B------:R-:W-:Y:S02]  /*2010*/  IADD3.X R3, PT, PT, R42, UR5, RZ, P0, !PT ;  /* 0x000000052a037c10 */ /* 0x000fe400087fe4ff */
[----:B------:R-:W-:-:S03]  /*2020*/  IADD3 R6, P0, PT, R6, UR6, RZ ;  /* 0x0000000606067c10 */ /* 0x000fc6000ff1e0ff */
[----:B------:R2:W-:Y:S01]  /*2030*/  STG.E desc[UR8][R2.64], R8 ;  /* 0x0000000802007986 */ /* 0x0005e2000c101908 */
[----:B------:R-:W-:-:S05]  /*2040*/  IADD3.X R7, PT, PT, R42, UR7, RZ, P0, !PT ;  /* 0x000000072a077c10 */ /* 0x000fca00087fe4ff */
[----:B------:R2:W-:Y:S04]  /*2050*/  STG.E desc[UR8][R6.64], R9 ;  /* 0x0000000906007986 */ /* 0x0005e8000c101908 */
.L_x_239:
[----:B------:R-:W-:Y:S05]  /*2060*/  BSYNC.RECONVERGENT B0 ;  /* 0x0000000000007941 */ /* 0x000fea0003800200 */
.L_x_238:
[----:B------:R-:W-:Y:S04]  /*2070*/  BSSY.RECONVERGENT B0, `(.L_x_240) ;  /* 0x000000b000007945 */ /* 0x000fe80003800200 */
[----:B------:R-:W-:Y:S05]  /*2080*/  @!P2 BRA `(.L_x_241) ;  /* 0x000000000024a947 */ /* 0x000fea0003800000 */
[----:B------:R-:W1:Y:S01]  /*2090*/  LDCU.128 UR4, c[0x0][0x390] ;  /* 0x00007200ff0477ac */ /* 0x000e620008000c00 */
[C---:B------:R-:W-:Y:S01]  /*20a0*/  IMAD.SHL.U32 R4, R32.reuse, 0x4, RZ ;  /* 0x0000000420047824 */ /* 0x040fe200078e00ff */
[----:B------:R-:W-:-:S04]  /*20b0*/  SHF.L.U64.HI R5, R32, 0x2, R5 ;  /* 0x0000000220057819 */ /* 0x000fc80000010205 */
[C---:B-12---:R-:W-:Y:S02]  /*20c0*/  IADD3 R2, P0, PT, R4.reuse, UR4, RZ ;  /* 0x0000000404027c10 */ /* 0x046fe4000ff1e0ff */
[----:B------:R-:W-:Y:S02]  /*20d0*/  IADD3 R4, P2, PT, R4, UR6, RZ ;  /* 0x0000000604047c10 */ /* 0x000fe4000ff5e0ff */
[C---:B------:R-:W-:Y:S02]  /*20e0*/  IADD3.X R3, PT, PT, R5.reuse, UR5, RZ, P0, !PT ;  /* 0x0000000505037c10 */ /* 0x040fe400087fe4ff */
[----:B------:R-:W-:-:S03]  /*20f0*/  IADD3.X R5, PT, PT, R5, UR7, RZ, P2, !PT ;  /* 0x0000000705057c10 */ /* 0x000fc600097fe4ff */
[----:B------:R3:W-:Y:S04]  /*2100*/  STG.E desc[UR8][R2.64], R10 ;  /* 0x0000000a02007986 */ /* 0x0007e8000c101908 */
[----:B------:R3:W-:Y:S02]  /*2110*/  STG.E desc[UR8][R4.64], R11 ;  /* 0x0000000b04007986 */ /* 0x0007e4000c101908 */
.L_x_241:
[----:B------:R-:W-:Y:S05]  /*2120*/  BSYNC.RECONVERGENT B0 ;  /* 0x0000000000007941 */ /* 0x000fea0003800200 */
.L_x_240:
[----:B------:R-:W-:Y:S04]  /*2130*/  BSSY.RECONVERGENT B0, `(.L_x_242) ;  /* 0x000000b000007945 */ /* 0x000fe80003800200 */
[----:B------:R-:W-:Y:S05]  /*2140*/  @!P3 BRA `(.L_x_243) ;  /* 0x000000000024b947 */ /* 0x000fea0003800000 */
[----:B------:R-:W1:Y:S01]  /*2150*/  LDCU.128 UR4, c[0x0][0x390] ;  /* 0x00007200ff0477ac */ /* 0x000e620008000c00 */
[C---:B---3--:R-:W-:Y:S01]  /*2160*/  IMAD.SHL.U32 R4, R33.reuse, 0x4, RZ ;  /* 0x0000000421047824 */ /* 0x048fe200078e00ff */
[----:B------:R-:W-:-:S04]  /*2170*/  SHF.L.U64.HI R36, R33, 0x2, R36 ;  /* 0x0000000221247819 */ /* 0x000fc80000010224 */
[C---:B-12---:R-:W-:Y:S02]  /*2180*/  IADD3 R2, P0, PT, R4.reuse, UR4, RZ ;  /* 0x0000000404027c10 */ /* 0x046fe4000ff1e0ff */
[----:B------:R-:W-:Y:S02]  /*2190*/  IADD3 R4, P2, PT, R4, UR6, RZ ;  /* 0x0000000604047c10 */ /* 0x000fe4000ff5e0ff */
[C---:B------:R-:W-:Y:S02]  /*21a0*/  IADD3.X R3, PT, PT, R36.reuse, UR5, RZ, P0, !PT ;  /* 0x0000000524037c10 */ /* 0x040fe400087fe4ff */
[----:B------:R-:W-:-:S03]  /*21b0*/  IADD3.X R5, PT, PT, R36, UR7, RZ, P2, !PT ;  /* 0x0000000724057c10 */ /* 0x000fc600097fe4ff */
[----:B------:R4:W-:Y:S04]  /*21c0*/  STG.E desc[UR8][R2.64], R12 ;  /* 0x0000000c02007986 */ /* 0x0009e8000c101908 */
[----:B------:R4:W-:Y:S02]  /*21d0*/  STG.E desc[UR8][R4.64], R13 ;  /* 0x0000000d04007986 */ /* 0x0009e4000c101908 */
.L_x_243:
[----:B------:R-:W-:Y:S05]  /*21e0*/  BSYNC.RECONVERGENT B0 ;  /* 0x0000000000007941 */ /* 0x000fea0003800200 */
.L_x_242:
[----:B------:R-:W-:Y:S04]  /*21f0*/  BSSY.RECONVERGENT B0, `(.L_x_244) ;  /* 0x000000b000007945 */ /* 0x000fe80003800200 */
[----:B------:R-:W-:Y:S05]  /*2200*/  @!P4 BRA `(.L_x_245) ;  /* 0x000000000024c947 */ /* 0x000fea0003800000 */
[----:B------:R-:W1:Y:S01]  /*2210*/  LDCU.128 UR4, c[0x0][0x390] ;  /* 0x00007200ff0477ac */ /* 0x000e620008000c00 */
[C---:B---34-:R-:W-:Y:S01]  /*2220*/  IMAD.SHL.U32 R4, R35.reuse, 0x4, RZ ;  /* 0x0000000423047824 */ /* 0x058fe200078e00ff */
[----:B------:R-:W-:-:S04]  /*2230*/  SHF.L.U64.HI R26, R35, 0x2, R26 ;  /* 0x00000002231a7819 */ /* 0x000fc8000001021a */
[C---:B-12---:R-:W-:Y:S02]  /*2240*/  IADD3 R2, P0, PT, R4.reuse, UR4, RZ ;  /* 0x0000000404027c10 */ /* 0x046fe4000ff1e0ff */
[----:B------:R-:W-:Y:S02]  /*2250*/  IADD3 R4, P2, PT, R4, UR6, RZ ;  /* 0x0000000604047c10 */ /* 0x000fe4000ff5e0ff */
[C---:B------:R-:W-:Y:S02]  /*2260*/  IADD3.X R3, PT, PT, R26.reuse, UR5, RZ, P0, !PT ;  /* 0x000000051a037c10 */ /* 0x040fe400087fe4ff */
[----:B------:R-:W-:-:S03]  /*2270*/  IADD3.X R5, PT, PT, R26, UR7, RZ, P2, !PT ;  /* 0x000000071a057c10 */ /* 0x000fc600097fe4ff */
[----:B------:R1:W-:Y:S04]  /*2280*/  STG.E desc[UR8][R2.64], R14 ;  /* 0x0000000e02007986 */ /* 0x0003e8000c101908 */
[----:B------:R1:W-:Y:S02]  /*2290*/  STG.E desc[UR8][R4.64], R15 ;  /* 0x0000000f04007986 */ /* 0x0003e4000c101908 */
.L_x_245:
[----:B------:R-:W-:Y:S05]  /*22a0*/  BSYNC.RECONVERGENT B0 ;  /* 0x0000000000007941 */ /* 0x000fea0003800200 */
.L_x_244:
[----:B------:R-:W-:Y:S04]  /*22b0*/  BSSY.RECONVERGENT B0, `(.L_x_246) ;  /* 0x000000b000007945 */ /* 0x000fe80003800200 */
[----:B------:R-:W-:Y:S05]  /*22c0*/  @!P5 BRA `(.L_x_247) ;  /* 0x000000000024d947 */ /* 0x000fea0003800000 */
[----:B------:R-:W2:Y:S01]  /*22d0*/  LDCU.128 UR4, c[0x0][0x390] ;  /* 0x00007200ff0477ac */ /* 0x000ea20008000c00 */
[C---:B-1-34-:R-:W-:Y:S01]  /*22e0*/  IMAD.SHL.U32 R4, R37.reuse, 0x4, RZ ;  /* 0x0000000425047824 */ /* 0x05afe200078e00ff */
[----:B------:R-:W-:-:S04]  /*22f0*/  SHF.L.U64.HI R28, R37, 0x2, R28 ;  /* 0x00000002251c7819 */ /* 0x000fc8000001021c */
[C---:B--2---:R-:W-:Y:S02]  /*2300*/  IADD3 R2, P0, PT, R4.reuse, UR4, RZ ;  /* 0x0000000404027c10 */ /* 0x044fe4000ff1e0ff */
[----:B------:R-:W-:Y:S02]  /*2310*/  IADD3 R4, P2, PT, R4, UR6, RZ ;  /* 0x0000000604047c10 */ /* 0x000fe4000ff5e0ff */
[C---:B------:R-:W-:Y:S02]  /*2320*/  IADD3.X R3, PT, PT, R28.reuse, UR5, RZ, P0, !PT ;  /* 0x000000051c037c10 */ /* 0x040fe400087fe4ff */
[----:B------:R-:W-:-:S03]  /*2330*/  IADD3.X R5, PT, PT, R28, UR7, RZ, P2, !PT ;  /* 0x000000071c057c10 */ /* 0x000fc600097fe4ff */
[----:B------:R1:W-:Y:S04]  /*2340*/  STG.E desc[UR8][R2.64], R16 ;  /* 0x0000001002007986 */ /* 0x0003e8000c101908 */
[----:B------:R1:W-:Y:S02]  /*2350*/  STG.E desc[UR8][R4.64], R17 ;  /* 0x0000001104007986 */ /* 0x0003e4000c101908 */
.L_x_247:
[----:B------:R-:W-:Y:S05]  /*2360*/  BSYNC.RECONVERGENT B0 ;  /* 0x0000000000007941 */ /* 0x000fea0003800200 */
.L_x_246:
        /* <DEDUP_REMOVED lines=11> */
.L_x_249:
[----:B------:R-:W-:Y:S05]  /*2420*/  BSYNC.RECONVERGENT B0 ;  /* 0x0000000000007941 */ /* 0x000fea0003800200 */
.L_x_248:
[----:B------:R-:W-:Y:S05]  /*2430*/  @!P1 EXIT ;  /* 0x000000000000994d */ /* 0x000fea0003800000 */
[----:B------:R-:W2:Y:S01]  /*2440*/  LDCU.128 UR4, c[0x0][0x390] ;  /* 0x00007200ff0477ac */ /* 0x000ea20008000c00 */
[C---:B-1-34-:R-:W-:Y:S01]  /*2450*/  IMAD.SHL.U32 R4, R39.reuse, 0x4, RZ ;  /* 0x0000000427047824 */ /* 0x05afe200078e00ff */
[----:B------:R-:W-:-:S04]  /*2460*/  SHF.L.U64.HI R30, R39, 0x2, R30 ;  /* 0x00000002271e7819 */ /* 0x000fc8000001021e */
[C---:B--2---:R-:W-:Y:S02]  /*2470*/  IADD3 R2, P0, PT, R4.reuse, UR4, RZ ;  /* 0x0000000404027c10 */ /* 0x044fe4000ff1e0ff */
[----:B------:R-:W-:Y:S02]  /*2480*/  IADD3 R4, P1, PT, R4, UR6, RZ ;  /* 0x0000000604047c10 */ /* 0x000fe4000ff3e0ff */
[C---:B------:R-:W-:Y:S02]  /*2490*/  IADD3.X R3, PT, PT, R30.reuse, UR5, RZ, P0, !PT ;  /* 0x000000051e037c10 */ /* 0x040fe400087fe4ff */
[----:B------:R-:W-:-:S03]  /*24a0*/  IADD3.X R5, PT, PT, R30, UR7, RZ, P1, !PT ;  /* 0x000000071e057c10 */ /* 0x000fc60008ffe4ff */
[----:B------:R-:W-:Y:S04]  /*24b0*/  STG.E desc[UR8][R2.64], R20 ;  /* 0x0000001402007986 */ /* 0x000fe8000c101908 */
[----:B------:R-:W-:Y:S01]  /*24c0*/  STG.E desc[UR8][R4.64], R21 ;  /* 0x0000001504007986 */ /* 0x000fe2000c101908 */
[----:B------:R-:W-:Y:S05]  /*24d0*/  EXIT ;  /* 0x000000000000794d */ /* 0x000fea0003800000 */
.L_x_228:
        /* <DEDUP_REMOVED lines=21> */
[----:B0-----:R-:W-:-:S02]  /*2630*/  IADD3 R6, P0, PT, R6, UR4, RZ ;  /* 0x0000000406067c10 */ /* 0x001fc4000ff1e0ff */
[----:B------:R-:W-:Y:S02]  /*2640*/  ISETP.NE.AND P1, PT, R40, RZ, PT ;  /* 0x000000ff2800720c */ /* 0x000fe40003f25270 */
[----:B------:R-:W-:-:S05]  /*2650*/  IADD3.X R7, PT, PT, R5, UR5, RZ, P0, !PT ;  /* 0x0000000505077c10 */ /* 0x000fca00087fe4ff */
[----:B------:R-:W5:Y:S04]  /*2660*/  LDG.E.CONSTANT R23, desc[UR8][R6.64] ;  /* 0x0000000806177981 */ /* 0x000f68000c1e9900 */
[----:B------:R-:W5:Y:S02]  /*2670*/  LDG.E.CONSTANT R27, desc[UR8][R6.64+0x80] ;  /* 0x00008008061b7981 */ /* 0x000f64000c1e9900 */
[----:B------:R-:W0:Y:S02]  /*2680*/  @!P1 LDC.64 R4, c[0x0][0x380] ;  /* 0x0000e000ff049b82 */ /* 0x000e240000000a00 */
[----:B------:R-:W5:Y:S04]  /*2690*/  LDG.E.CONSTANT R29, desc[UR8][R6.64+0x100] ;  /* 0x00010008061d7981 */ /* 0x000f68000c1e9900 */
[----:B------:R-:W5:Y:S04]  /*26a0*/  LDG.E.CONSTANT R31, desc[UR8][R6.64+0x180] ;  /* 0x00018008061f7981 */ /* 0x000f68000c1e9900 */
[----:B------:R-:W5:Y:S04]  /*26b0*/  LDG.E.CONSTANT R33, desc[UR8][R6.64+0x200] ;  /* 0x0002000806217981 */ /* 0x000f68000c1e9900 */
[----:B------:R-:W5:Y:S04]  /*26c0*/  LDG.E.CONSTANT R35, desc[UR8][R6.64+0x280] ;  /* 0x0002800806237981 */ /* 0x000f68000c1e9900 */
[----:B------:R-:W5:Y:S04]  /*26d0*/  LDG.E.CONSTANT R37, desc[UR8][R6.64+0x300] ;  /* 0x0003000806257981 */ /* 0x000f68000c1e9900 */
[----:B------:R-:W5:Y:S04]  /*26e0*/  LDG.E.CONSTANT R41, desc[UR8][R6.64+0x380] ;  /* 0x0003800806297981 */ /* 0x000f68000c1e9900 */
[----:B------:R0:W5:Y:S01]  /*26f0*/  LDG.E.CONSTANT R43, desc[UR8][R6.64+0x400] ;  /* 0x00040008062b7981 */ /* 0x000162000c1e9900 */
[----:B-1----:R-:W-:-:S02]  /*2700*/  IMAD.MOV.U32 R2, RZ, RZ, RZ ;  /* 0x000000ffff027224 */ /* 0x002fc400078e00ff */
[----:B0-----:R-:W-:-:S05]  /*2710*/  @!P1 IMAD.WIDE.U32 R4, R39, 0x2400, R4 ;  /* 0x0000240027049825 */ /* 0x001fca00078e0004 */
[----:B------:R0:W5:Y:S01]  /*2720*/  @!P1 LDG.E.CONSTANT R2, desc[UR8][R4.64+-0x4] ;  /* 0xfffffc0804029981 */ /* 0x000162000c1e9900 */
[----:B------:R-:W1:Y:S01]  /*2730*/  S2UR UR5, SR_CgaCtaId ;  /* 0x00000000000579c3 */ /* 0x000e620000008800 */
[----:B------:R-:W-:Y:S01]  /*2740*/  SHF.R.U32.HI R3, RZ, 0x5, R40 ;  /* 0x00000005ff037819 */ /* 0x000fe20000011628 */
[----:B------:R-:W-:Y:S01]  /*2750*/  UMOV UR4, 0x400 ;  /* 0x0000040000047882 */ /* 0x000fe20000000000 */
[----:B------:R-:W0:Y:S01]  /*2760*/  S2R R38, SR_LANEID ;  /* 0x0000000000267919 */ /* 0x000e220000000000 */
[----:B------:R-:W-:Y:S01]  /*2770*/  ISETP.NE.AND P0, PT, R40, RZ, PT ;  /* 0x000000ff2800720c */ /* 0x000fe20003f05270 */
[----:B-1----:R-:W-:-:S06]  /*2780*/  ULEA UR4, UR5, UR4, 0x18 ;  /* 0x0000000405047291 */ /* 0x002fcc000f8ec0ff */
[----:B------:R-:W-:Y:S01]  /*2790*/  LEA R24, R40, UR4, 0x2 ;  /* 0x0000000428187c11 */ /* 0x000fe2000f8e10ff */
[----:B0-----:R-:W-:-:S05]  /*27a0*/  IMAD R10, R3, 0x120, R38 ;  /* 0x00000120030a7824 */ /* 0x001fca00078e0226 */
[----:B------:R-:W-:-:S05]  /*27b0*/  LEA R6, R10, UR4, 0x2 ;  /* 0x000000040a067c11 */ /* 0x000fca000f8e10ff */
[----:B------:R-:W-:Y:S01]  /*27c0*/  IMAD R5, R38, 0x20, R6 ;  /* 0x0000002026057824 */ /* 0x000fe200078e0206 */
[----:B--2---:R-:W-:Y:S04]  /*27d0*/  STS [R6], R0 ;  /* 0x0000000006007388 */ /* 0x004fe80000000800 */
[----:B---3--:R-:W-:Y:S04]  /*27e0*/  STS [R6+0x80], R8 ;  /* 0x0000800806007388 */ /* 0x008fe80000000800 */
[----:B----4-:R-:W-:Y:S04]  /*27f0*/  STS [R6+0x100], R9 ;  /* 0x0001000906007388 */ /* 0x010fe80000000800 */
        /* <DEDUP_REMOVED lines=13> */
[----:B------:R-:W4:Y:S04]  /*28d0*/  LDS R18, [R5+0x14] ;  /* 0x0000140005127984 */ /* 0x000f280000000800 */
[----:B------:R-:W-:Y:S04]  /*28e0*/  LDS R20, [R5+0x18] ;  /* 0x0000180005147984 */ /* 0x000fe80000000800 */
[----:B------:R-:W-:Y:S01]  /*28f0*/  LDS R22, [R5+0x1c] ;  /* 0x00001c0005167984 */ /* 0x000fe20000000800 */
[----:B------:R-:W-:Y:S01]  /*2900*/  BAR.SYNC.DEFER_BLOCKING 0x0 ;  /* 0x0000000000007b1d */ /* 0x000fe20000010000 */
[----:B0-----:R-:W-:-:S02]  /*2910*/  ISETP.NE.AND P2, PT, R8, R10, PT ;  /* 0x0000000a0800720c */ /* 0x001fc40003f45270 */
[----:B-1----:R-:W-:Y:S02]  /*2920*/  ISETP.NE.AND P3, PT, R10, R12, PT ;  /* 0x0000000c0a00720c */ /* 0x002fe40003f65270 */
[----:B--2---:R-:W-:Y:S01]  /*2930*/  ISETP.NE.AND P4, PT, R12, R14, PT ;  /* 0x0000000e0c00720c */ /* 0x004fe20003f85270 */
[----:B------:R-:W-:Y:S01]  /*2940*/  STS [R6], R23 ;  /* 0x0000001706007388 */ /* 0x000fe20000000800 */
[----:B---3--:R-:W-:-:S03]  /*2950*/  ISETP.NE.AND P6, PT, R14, R16, PT ;  /* 0x000000100e00720c */ /* 0x008fc60003fc5270 */
[----:B------:R-:W-:Y:S01]  /*2960*/  STS [R6+0x80], R27 ;  /* 0x0000801b06007388 */ /* 0x000fe20000000800 */
[----:B----4-:R-:W-:-:S03]  /*2970*/  ISETP.NE.AND P5, PT, R16, R18, PT ;  /* 0x000000121000720c */ /* 0x010fc60003fa5270 */
[----:B------:R-:W-:Y:S04]  /*2980*/  STS [R6+0x100], R29 ;  /* 0x0001001d06007388 */ /* 0x000fe80000000800 */
[----:B------:R-:W-:Y:S04]  /*2990*/  STS [R6+0x180], R31 ;  /* 0x0001801f06007388 */ /* 0x000fe80000000800 */
[----:B------:R-:W-:Y:S04]  /*29a0*/  STS [R6+0x200], R33 ;  /* 0x0002002106007388 */ /* 0x000fe80000000800 */
[----:B------:R-:W-:Y:S04]  /*29b0*/  STS [R6+0x280], R35 ;  /* 0x0002802306007388 */ /* 0x000fe80000000800 */
[----:B------:R-:W-:Y:S04]  /*29c0*/  STS [R6+0x300], R37 ;  /* 0x0003002506007388 */ /* 0x000fe80000000800 */
[----:B------:R-:W-:Y:S04]  /*29d0*/  STS [R6+0x380], R41 ;  /* 0x0003802906007388 */ /* 0x000fe80000000800 */
[----:B------:R0:W-:Y:S01]  /*29e0*/  STS [R6+0x400], R43 ;  /* 0x0004002b06007388 */ /* 0x0001e20000000800 */
[----:B------:R-:W-:-:S03]  /*29f0*/  NOP ;  /* 0x0000000000007918 */ /* 0x000fc60000000000 */
[----:B------:R-:W1:Y:S01]  /*2a00*/  LDS R9, [R5] ;  /* 0x0000000005097984 */ /* 0x000e620000000800 */
[----:B0-----:R-:W-:-:S03]  /*2a10*/  SEL R6, RZ, 0x1, !P4 ;  /* 0x00000001ff067807 */ /* 0x001fc60006000000 */
[----:B------:R-:W0:Y:S04]  /*2a20*/  LDS R11, [R5+0x4] ;  /* 0x00000400050b7984 */ /* 0x000e280000000800 */
[----:B------:R-:W2:Y:S04]  /*2a30*/  LDS R13, [R5+0x8] ;  /* 0x00000800050d7984 */ /* 0x000ea80000000800 */
[----:B------:R-:W3:Y:S04]  /*2a40*/  LDS R15, [R5+0xc] ;  /* 0x00000c00050f7984 */ /* 0x000ee80000000800 */
[----:B------:R-:W4:Y:S04]  /*2a50*/  LDS R17, [R5+0x10] ;  /* 0x0000100005117984 */ /* 0x000f280000000800 */
[----:B------:R-:W5:Y:S04]  /*2a60*/  LDS R19, [R5+0x14] ;  /* 0x0000140005137984 */ /* 0x000f680000000800 */
[----:B------:R-:W5:Y:S04]  /*2a70*/  LDS R21, [R5+0x18] ;  /* 0x0000180005157984 */ /* 0x000f680000000800 */
[----:B------:R-:W-:Y:S04]  /*2a80*/  LDS R23, [R5+0x1c] ;  /* 0x00001c0005177984 */ /* 0x000fe80000000800 */
[----:B------:R0:W-:Y:S01]  /*2a90*/  LDS R4, [R5+0x20] ;  /* 0x0000200005047984 */ /* 0x0001e20000000800 */
[----:B------:R-:W-:Y:S01]  /*2aa0*/  BAR.SYNC.DEFER_BLOCKING 0x0 ;  /* 0x0000000000007b1d */ /* 0x000fe20000010000 */
[----:B-1----:R-:W-:-:S02]  /*2ab0*/  SEL R0, R9, RZ, !P2 ;  /* 0x000000ff09007207 */ /* 0x002fc40005000000 */
[----:B0-----:R-:W-:-:S03]  /*2ac0*/  SEL R5, RZ, 0x1, !P3 ;  /* 0x00000001ff057807 */ /* 0x001fc60005800000 */
[----:B------:R-:W-:-:S05]  /*2ad0*/  IMAD.IADD R0, R11, 0x1, R0 ;  /* 0x000000010b007824 */ /* 0x000fca00078e0200 */
[----:B------:R-:W-:Y:S02]  /*2ae0*/  SEL R0, R0, RZ, !P3 ;  /* 0x000000ff00007207 */ /* 0x000fe40005800000 */
[----:B------:R-:W-:-:S03]  /*2af0*/  ISETP.NE.AND P3, PT, R18, R20, PT ;  /* 0x000000141200720c */ /* 0x000fc60003f65270 */
[----:B--2---:R-:W-:Y:S01]  /*2b00*/  IMAD.IADD R0, R13, 0x1, R0 ;  /* 0x000000010d007824 */ /* 0x004fe200078e0200 */
[----:B------:R-:W-:Y:S04]  /*2b10*/  STS [R24+0x4d8], R25 ;  /* 0x0004d81918007388 */ /* 0x000fe80000000800 */
[----:B------:R-:W-:Y:S01]  /*2b20*/  SEL R0, R0, RZ, !P4 ;  /* 0x000000ff00007207 */ /* 0x000fe20006000000 */
[----:B------:R-:W-:Y:S04]  /*2b30*/  BAR.SYNC.DEFER_BLOCKING 0x0 ;  /* 0x0000000000007b1d */ /* 0x000fe80000010000 */
[----:B---3--:R-:W-:-:S05]  /*2b40*/  IMAD.IADD R0, R15, 0x1, R0 ;  /* 0x000000010f007824 */ /* 0x008fca00078e0200 */
[----:B------:R-:W-:-:S05]  /*2b50*/  SEL R0, R0, RZ, !P6 ;  /* 0x000000ff00007207 */ /* 0x000fca0007000000 */
[----:B----4-:R-:W-:-:S05]  /*2b60*/  IMAD.IADD R0, R17, 0x1, R0 ;  /* 0x0000000111007824 */ /* 0x010fca00078e0200 */
[----:B------:R-:W-:-:S05]  /*2b70*/  SEL R0, R0, RZ, !P5 ;  /* 0x000000ff00007207 */ /* 0x000fca0006800000 */
[----:B-----5:R-:W-:Y:S01]  /*2b80*/  IMAD.IADD R0, R19, 0x1, R0 ;  /* 0x0000000113007824 */ /* 0x020fe200078e0200 */
[----:B------:R0:W1:Y:S04]  /*2b90*/  @P0 LDS R2, [R24+0x4d4] ;  /* 0x0004d40018020984 */ /* 0x0000680000000800 */
[----:B------:R-:W-:Y:S02]  /*2ba0*/  SEL R0, R0, RZ, !P3 ;  /* 0x000000ff00007207 */ /* 0x000fe40005800000 */
[----:B0-----:R-:W-:-:S03]  /*2bb0*/  SEL R24, RZ, 0x1, !P2 ;  /* 0x00000001ff187807 */ /* 0x001fc60005000000 */
[----:B------:R-:W-:Y:S01]  /*2bc0*/  IMAD.IADD R0, R21, 0x1, R0 ;  /* 0x0000000115007824 */ /* 0x000fe200078e0200 */
[----:B-1----:R-:W-:-:S04]  /*2bd0*/  ISETP.NE.AND P0, PT, R2, R8, PT ;  /* 0x000000080200720c */ /* 0x002fc80003f05270 */
[----:B------:R-:W-:-:S04]  /*2be0*/  SEL R7, RZ, 0x1, !P0 ;  /* 0x00000001ff077807 */ /* 0x000fc80004000000 */
[----:B------:R-:W-:-:S04]  /*2bf0*/  IADD3 R5, P0, P2, R5, R24, R7 ;  /* 0x0000001805057210 */ /* 0x000fc80007a1e007 */
[----:B------:R-:W-:Y:S02]  /*2c00*/  IADD3 R24, P4, PT, R5, R6, RZ ;  /* 0x0000000605187210 */ /* 0x000fe40007f9e0ff */
[----:B------:R-:W-:Y:S02]  /*2c10*/  SEL R5, RZ, 0x1, !P6 ;  /* 0x00000001ff057807 */ /* 0x000fe40007000000 */
[----:B------:R-:W-:Y:S02]  /*2c20*/  ISETP.NE.AND P6, PT, R20, R22, PT ;  /* 0x000000161400720c */ /* 0x000fe40003fc5270 */
[----:B------:R-:W-:Y:S02]  /*2c30*/  SEL R6, RZ, 0x1, !P5 ;  /* 0x00000001ff067807 */ /* 0x000fe40006800000 */
[----:B------:R-:W-:Y:S02]  /*2c40*/  IADD3 R7, P5, PT, R24, R5, RZ ;  /* 0x0000000518077210 */ /* 0x000fe40007fbe0ff */
[----:B------:R-:W-:-:S02]  /*2c50*/  IADD3.X R5, PT, PT, RZ, RZ, RZ, P0, P2 ;  /* 0x000000ffff057210 */ /* 0x000fc400007e44ff */
[----:B------:R-:W-:Y:S02]  /*2c60*/  SEL R0, R0, RZ, !P6 ;  /* 0x000000ff00007207 */ /* 0x000fe40007000000 */
[----:B------:R-:W-:Y:S01]  /*2c70*/  IADD3 R7, P2, PT, R7, R6, RZ ;  /* 0x0000000607077210 */ /* 0x000fe20007f5e0ff */
[----:B------:R-:W-:Y:S01]  /*2c80*/  IMAD.X R5, RZ, RZ, R5, P4 ;  /* 0x000000ffff057224 */ /* 0x000fe200020e0605 */
[----:B------:R-:W-:Y:S01]  /*2c90*/  SEL R6, RZ, 0x1, !P3 ;  /* 0x00000001ff067807 */ /* 0x000fe20005800000 */
[----:B------:R-:W-:Y:S01]  /*2ca0*/  IMAD.IADD R0, R23, 0x1, R0 ;  /* 0x0000000117007824 */ /* 0x000fe200078e0200 */
[----:B------:R-:W-:Y:S02]  /*2cb0*/  ISETP.NE.AND P0, PT, R22, R25, PT ;  /* 0x000000191600720c */ /* 0x000fe40003f05270 */
[----:B------:R-:W-:Y:S01]  /*2cc0*/  IADD3 R7, P3, PT, R7, R6, RZ ;  /* 0x0000000607077210 */ /* 0x000fe20007f7e0ff */
[----:B------:R-:W-:Y:S01]  /*2cd0*/  IMAD.X R6, RZ, RZ, R5, P5 ;  /* 0x000000ffff067224 */ /* 0x000fe200028e0605 */
[----:B------:R-:W-:-:S02]  /*2ce0*/  SEL R5, R0, RZ, !P0 ;  /* 0x000000ff00057207 */ /* 0x000fc40004000000 */
[----:B------:R-:W-:Y:S01]  /*2cf0*/  SEL R24, RZ, 0x1, !P6 ;  /* 0x00000001ff187807 */ /* 0x000fe20007000000 */
[----:B------:R-:W-:Y:S01]  /*2d00*/  IMAD.X R0, RZ, RZ, R6, P2 ;  /* 0x000000ffff007224 */ /* 0x000fe200010e0606 */
[----:B------:R-:W-:Y:S01]  /*2d10*/  ISETP.NE.AND P5, PT, R3, 0x4, PT ;  /* 0x000000040300780c */ /* 0x000fe20003fa5270 */
[----:B------:R-:W-:Y:S01]  /*2d20*/  IMAD.IADD R4, R4, 0x1, R5 ;  /* 0x0000000104047824 */ /* 0x000fe200078e0205 */
[----:B------:R-:W-:Y:S01]  /*2d30*/  IADD3 R24, P2, PT, R7, R24, RZ ;  /* 0x0000001807187210 */ /* 0x000fe20007f5e0ff */
[----:B------:R-:W-:Y:S01]  /*2d40*/  IMAD.X R26, RZ, RZ, R0, P3 ;  /* 0x000000ffff1a7224 */ /* 0x000fe200018e0600 */
[----:B------:R-:W-:Y:S02]  /*2d50*/  SEL R5, RZ, 0x1, !P0 ;  /* 0x00000001ff057807 */ /* 0x000fe40004000000 */
[----:B------:R-:W0:Y:S01]  /*2d60*/  SHFL.UP PT, R7, R4, 0x1, RZ ;  /* 0x0420000004077989 */ /* 0x000e2200000e00ff */
[----:B------:R-:W-:Y:S01]  /*2d70*/  IMAD.X R27, RZ, RZ, R26, P2 ;  /* 0x000000ffff1b7224 */ /* 0x000fe200010e061a */
[----:B------:R-:W-:-:S02]  /*2d80*/  IADD3 R30, P0, PT, R24, R5, RZ ;  /* 0x00000005181e7210 */ /* 0x000fc40007f1e0ff */
[C---:B------:R-:W-:Y:S02]  /*2d90*/  ISETP.GE.AND P2, PT, R38.reuse, 0x1, PT ;  /* 0x000000012600780c */ /* 0x040fe40003f46270 */
[----:B------:R-:W-:Y:S01]  /*2da0*/  ISETP.NE.AND P3, PT, R38, 0x1f, PT ;  /* 0x0000001f2600780c */ /* 0x000fe20003f65270 */
[----:B------:R-:W-:Y:S01]  /*2db0*/  IMAD.X R29, RZ, RZ, R27, P0 ;  /* 0x000000ffff1d7224 */ /* 0x000fe200000e061b */
[----:B------:R-:W1:Y:S01]  /*2dc0*/  SHFL.UP PT, R5, R30, 0x1, RZ ;  /* 0x042000001e057989 */ /* 0x000e6200000e00ff */
[----:B------:R-:W-:Y:S02]  /*2dd0*/  ISETP.NE.U32.AND P0, PT, R30, RZ, PT ;  /* 0x000000ff1e00720c */ /* 0x000fe40003f05070 */
[----:B------:R-:W-:Y:S01]  /*2de0*/  ISETP.NE.AND P4, PT, R3, 0x5, PT ;  /* 0x000000050300780c */ /* 0x000fe20003f85270 */
[----:B------:R-:W2:Y:S01]  /*2df0*/  SHFL.UP PT, R6, R29, 0x1, RZ ;  /* 0x042000001d067989 */ /* 0x000ea200000e00ff */
[----:B------:R-:W-:-:S04]  /*2e00*/  ISETP.NE.AND.EX P0, PT, R29, RZ, PT, P0 ;  /* 0x000000ff1d00720c */ /* 0x000fc80003f05300 */
[----:B0-----:R-:W-:-:S04]  /*2e10*/  SEL R7, R7, RZ, !P0 ;  /* 0x000000ff07077207 */ /* 0x001fc80004000000 */
[----:B------:R-:W-:Y:S02]  /*2e20*/  SEL R7, R7, RZ, P2 ;  /* 0x000000ff07077207 */ /* 0x000fe40001000000 */
[----:B-1----:R-:W-:-:S03]  /*2e30*/  SEL R5, R5, RZ, P2 ;  /* 0x000000ff05057207 */ /* 0x002fc60001000000 */
[----:B------:R-:W-:Y:S01]  /*2e40*/  IMAD.IADD R7, R4, 0x1, R7 ;  /* 0x0000000104077824 */ /* 0x000fe200078e0207 */
[----:B--2---:R-:W-:-:S04]  /*2e50*/  SEL R28, R6, RZ, P2 ;  /* 0x000000ff061c7207 */ /* 0x004fc80001000000 */
[----:B------:R-:W0:Y:S01]  /*2e60*/  SHFL.UP PT, R6, R7, 0x2, RZ ;  /* 0x0440000007067989 */ /* 0x000e2200000e00ff */
[----:B------:R-:W-:Y:S02]  /*2e70*/  IADD3 R31, P0, PT, R5, R30, RZ ;  /* 0x0000001e051f7210 */ /* 0x000fe40007f1e0ff */
[----:B------:R-:W-:-:S03]  /*2e80*/  ISETP.GE.AND P2, PT, R38, 0x2, PT ;  /* 0x000000022600780c */ /* 0x000fc60003f46270 */
[----:B------:R-:W-:Y:S01]  /*2e90*/  IMAD.X R28, R28, 0x1, R29, P0 ;  /* 0x000000011c1c7824 */ /* 0x000fe200000e061d */
[----:B------:R-:W1:Y:S01]  /*2ea0*/  SHFL.UP PT, R4, R31, 0x2, RZ ;  /* 0x044000001f047989 */ /* 0x000e6200000e00ff */
[----:B------:R-:W-:-:S03]  /*2eb0*/  ISETP.NE.U32.AND P0, PT, R31, RZ, PT ;  /* 0x000000ff1f00720c */ /* 0x000fc60003f05070 */
[----:B------:R-:W2:Y:S01]  /*2ec0*/  SHFL.UP PT, R5, R28, 0x2, RZ ;  /* 0x044000001c057989 */ /* 0x000ea200000e00ff */
[----:B------:R-:W-:-:S04]  /*2ed0*/  ISETP.NE.AND.EX P0, PT, R28, RZ, PT, P0 ;  /* 0x000000ff1c00720c */ /* 0x000fc80003f05300 */
[----:B0-----:R-:W-:-:S04]  /*2ee0*/  SEL R6, R6, RZ, !P0 ;  /* 0x000000ff06067207 */ /* 0x001fc80004000000 */
[----:B------:R-:W-:Y:S02]  /*2ef0*/  SEL R6, R6, RZ, P2 ;  /* 0x000000ff06067207 */ /* 0x000fe40001000000 */
[----:B-1----:R-:W-:-:S03]  /*2f00*/  SEL R4, R4, RZ, P2 ;  /* 0x000000ff04047207 */ /* 0x002fc60001000000 */
[----:B------:R-:W-:Y:S01]  /*2f10*/  IMAD.IADD R6, R7, 0x1, R6 ;  /* 0x0000000107067824 */ /* 0x000fe200078e0206 */
[----:B------:R-:W-:Y:S02]  /*2f20*/  IADD3 R29, P0, PT, R4, R31, RZ ;  /* 0x0000001f041d7210 */ /* 0x000fe40007f1e0ff */
[----:B--2---:R-:W-:Y:S02]  /*2f30*/  SEL R5, R5, RZ, P2 ;  /* 0x000000ff05057207 */ /* 0x004fe40001000000 */
[----:B------:R-:W0:Y:S01]  /*2f40*/  SHFL.UP PT, R7, R6, 0x4, RZ ;  /* 0x0480000006077989 */ /* 0x000e2200000e00ff */
[----:B------:R-:W-:Y:S02]  /*2f50*/  ISETP.GE.AND P2, PT, R38, 0x4, PT ;  /* 0x000000042600780c */ /* 0x000fe40003f46270 */
        /* <DEDUP_REMOVED lines=18> */
[----:B0-----:R-:W-:Y:S02]  /*3080*/  SEL R6, R6, RZ, !P0 ;  /* 0x000000ff06067207 */ /* 0x001fe40004000000 */
[----:B-1----:R-:W-:Y:S02]  /*3090*/  SEL R4, R4, RZ, P2 ;  /* 0x000000ff04047207 */ /* 0x002fe40001000000 */
[----:B------:R-:W-:Y:S02]  /*30a0*/  SEL R6, R6, RZ, P2 ;  /* 0x000000ff06067207 */ /* 0x000fe40001000000 */
[----:B------:R-:W-:Y:S02]  /*30b0*/  IADD3 R29, P0, PT, R4, R31, RZ ;  /* 0x0000001f041d7210 */ /* 0x000fe40007f1e0ff */
[----:B--2---:R-:W-:Y:S01]  /*30c0*/  SEL R5, R5, RZ, P2 ;  /* 0x000000ff05057207 */ /* 0x004fe20001000000 */
[----:B------:R-:W-:Y:S01]  /*30d0*/  IMAD.IADD R6, R7, 0x1, R6 ;  /* 0x0000000107067824 */ /* 0x000fe200078e0206 */
[----:B------:R-:W-:Y:S01]  /*30e0*/  ISETP.GE.AND P2, PT, R38, 0x10, PT ;  /* 0x000000102600780c */ /* 0x000fe20003f46270 */
[----:B------:R-:W0:Y:S02]  /*30f0*/  SHFL.UP PT, R4, R29, 0x10, RZ ;  /* 0x060000001d047989 */ /* 0x000e2400000e00ff */
[----:B------:R-:W-:Y:S01]  /*3100*/  IMAD.X R28, R5, 0x1, R30, P0 ;  /* 0x00000001051c7824 */ /* 0x000fe200000e061e */
[----:B------:R-:W-:Y:S01]  /*3110*/  ISETP.NE.U32.AND P0, PT, R29, RZ, PT ;  /* 0x000000ff1d00720c */ /* 0x000fe20003f05070 */
[----:B------:R-:W1:Y:S03]  /*3120*/  SHFL.UP PT, R7, R6, 0x10, RZ ;  /* 0x0600000006077989 */ /* 0x000e6600000e00ff */
[----:B------:R-:W-:Y:S01]  /*3130*/  ISETP.NE.AND.EX P0, PT, R28, RZ, PT, P0 ;  /* 0x000000ff1c00720c */ /* 0x000fe20003f05300 */
[----:B------:R-:W2:Y:S01]  /*3140*/  SHFL.UP PT, R5, R28, 0x10, RZ ;  /* 0x060000001c057989 */ /* 0x000ea200000e00ff */
[----:B0-----:R-:W-:-:S02]  /*3150*/  SEL R4, R4, RZ, P2 ;  /* 0x000000ff04047207 */ /* 0x001fc40001000000 */
[----:B-1----:R-:W-:Y:S02]  /*3160*/  SEL R7, R7, RZ, !P0 ;  /* 0x000000ff07077207 */ /* 0x002fe40004000000 */
[----:B------:R-:W-:Y:S02]  /*3170*/  IADD3 R4, P0, PT, R4, R29, RZ ;  /* 0x0000001d04047210 */ /* 0x000fe40007f1e0ff */
[----:B--2---:R-:W-:Y:S02]  /*3180*/  SEL R5, R5, RZ, P2 ;  /* 0x000000ff05057207 */ /* 0x004fe40001000000 */
[----:B------:R-:W-:-:S03]  /*3190*/  SEL R7, R7, RZ, P2 ;  /* 0x000000ff07077207 */ /* 0x000fc60001000000 */
[----:B------:R-:W-:Y:S01]  /*31a0*/  IMAD.X R5, R5, 0x1, R28, P0 ;  /* 0x0000000105057824 */ /* 0x000fe200000e061c */
[----:B------:R-:W-:Y:S01]  /*31b0*/  @!P3 LEA R28, R3, UR4, 0x4 ;  /* 0x00000004031cbc11 */ /* 0x000fe2000f8e20ff */
[----:B------:R-:W-:-:S04]  /*31c0*/  IMAD.IADD R41, R6, 0x1, R7 ;  /* 0x0000000106297824 */ /* 0x000fc800078e0207 */
[----:B------:R-:W-:Y:S04]  /*31d0*/  @!P3 STS.64 [R28], R4 ;  /* 0x000000041c00b388 */ /* 0x000fe80000000a00 */
[----:B------:R-:W-:Y:S01]  /*31e0*/  @!P3 STS [R28+0x8], R41 ;  /* 0x000008291c00b388 */ /* 0x000fe20000000800 */
[----:B------:R-:W-:Y:S01]  /*31f0*/  BAR.SYNC.DEFER_BLOCKING 0x0 ;  /* 0x0000000000007b1d */ /* 0x000fe20000010000 */
[----:B------:R-:W-:-:S05]  /*3200*/  ISETP.NE.AND P3, PT, R3, 0x2, PT ;  /* 0x000000020300780c */ /* 0x000fca0003f65270 */
[----:B------:R-:W0:Y:S04]  /*3210*/  LDS.64 R32, [UR4+0x10] ;  /* 0x00001004ff207984 */ /* 0x000e280008000a00 */
[----:B------:R-:W1:Y:S04]  /*3220*/  LDS.64 R34, [UR4] ;  /* 0x00000004ff227984 */ /* 0x000e680008000a00 */
[----:B------:R-:W2:Y:S04]  /*3230*/  LDS R44, [UR4+0x8] ;  /* 0x00000804ff2c7984 */ /* 0x000ea80008000800 */
[----:B------:R-:W3:Y:S04]  /*3240*/  LDS.64 R36, [UR4+0x20] ;  /* 0x00002004ff247984 */ /* 0x000ee80008000a00 */
[----:B------:R-:W4:Y:S04]  /*3250*/  LDS R45, [UR4+0x18] ;  /* 0x00001804ff2d7984 */ /* 0x000f280008000800 */
[----:B------:R-:W5:Y:S04]  /*3260*/  LDS.64 R30, [UR4+0x30] ;  /* 0x00003004ff1e7984 */ /* 0x000f680008000a00 */
[----:B------:R-:W5:Y:S04]  /*3270*/  LDS R46, [UR4+0x28] ;  /* 0x00002804ff2e7984 */ /* 0x000f680008000800 */
[----:B------:R-:W5:Y:S04]  /*3280*/  LDS.64 R6, [UR4+0x40] ;  /* 0x00004004ff067984 */ /* 0x000f680008000a00 */
[----:B------:R-:W5:Y:S04]  /*3290*/  LDS R43, [UR4+0x38] ;  /* 0x00003804ff2b7984 */ /* 0x000f680008000800 */
[----:B------:R-:W5:Y:S01]  /*32a0*/  LDS.64 R28, [UR4+0x50] ;  /* 0x00005004ff1c7984 */ /* 0x000f620008000a00 */
[----:B0-----:R-:W-:-:S03]  /*32b0*/  ISETP.NE.U32.AND P0, PT, R32, RZ, PT ;  /* 0x000000ff2000720c */ /* 0x001fc60003f05070 */
[----:B------:R-:W0:Y:S01]  /*32c0*/  LDS R42, [UR4+0x48] ;  /* 0x00004804ff2a7984 */ /* 0x000e220008000800 */
[----:B-1----:R-:W-:Y:S02]  /*32d0*/  IADD3 R47, P2, PT, R34, R32, RZ ;  /* 0x00000020222f7210 */ /* 0x002fe40007f5e0ff */
[----:B------:R-:W-:Y:S02]  /*32e0*/  ISETP.NE.AND.EX P0, PT, R33, RZ, PT, P0 ;  /* 0x000000ff2100720c */ /* 0x000fe40003f05300 */
[----:B------:R-:W-:Y:S01]  /*32f0*/  SEL R48, R47, R34, !P3 ;  /* 0x000000222f307207 */ /* 0x000fe20005800000 */
[----:B------:R-:W-:Y:S01]  /*3300*/  IMAD.X R49, R35, 0x1, R33, P2 ;  /* 0x0000000123317824 */ /* 0x000fe200010e0621 */
[----:B--2---:R-:W-:Y:S02]  /*3310*/  SEL R32, R44, RZ, !P0 ;  /* 0x000000ff2c207207 */ /* 0x004fe40004000000 */
[C---:B---3--:R-:W-:Y:S02]  /*3320*/  ISETP.NE.U32.AND P0, PT, R36.reuse, RZ, PT ;  /* 0x000000ff2400720c */ /* 0x048fe40003f05070 */
[----:B------:R-:W-:-:S02]  /*3330*/  IADD3 R47, P2, PT, R36, R47, RZ ;  /* 0x0000002f242f7210 */ /* 0x000fc40007f5e0ff */
[----:B------:R-:W-:Y:S01]  /*3340*/  ISETP.NE.AND.EX P0, PT, R37, RZ, PT, P0 ;  /* 0x000000ff2500720c */ /* 0x000fe20003f05300 */
[----:B----4-:R-:W-:Y:S01]  /*3350*/  IMAD.IADD R45, R45, 0x1, R32 ;  /* 0x000000012d2d7824 */ /* 0x010fe200078e0220 */
[----:B------:R-:W-:Y:S01]  /*3360*/  SEL R34, R49, R35, !P3 ;  /* 0x0000002331227207 */ /* 0x000fe20005800000 */
[----:B------:R-:W-:Y:S01]  /*3370*/  IMAD.X R37, R37, 0x1, R49, P2 ;  /* 0x0000000125257824 */ /* 0x000fe200010e0631 */
[----:B------:R-:W-:Y:S01]  /*3380*/  ISETP.NE.AND P2, PT, R3, 0x3, PT ;  /* 0x000000030300780c */ /* 0x000fe20003f45270 */
[----:B------:R-:W1:Y:S01]  /*3390*/  LDS.64 R32, [UR4+0x60] ;  /* 0x00006004ff207984 */ /* 0x000e620008000a00 */
[----:B------:R-:W-:Y:S02]  /*33a0*/  SEL R44, R45, R44, !P3 ;  /* 0x0000002c2d2c7207 */ /* 0x000fe40005800000 */
[----:B------:R-:W-:Y:S01]  /*33b0*/  SEL R48, R47, R48, !P2 ;  /* 0x000000302f307207 */ /* 0x000fe20005000000 */
[----:B------:R-:W2:Y:S01]  /*33c0*/  LDS R35, [UR4+0x58] ;  /* 0x00005804ff237984 */ /* 0x000ea20008000800 */
[----:B------:R-:W-:-:S02]  /*33d0*/  SEL R45, R45, RZ, !P0 ;  /* 0x000000ff2d2d7207 */ /* 0x000fc40004000000 */
[C---:B-----5:R-:W-:Y:S02]  /*33e0*/  IADD3 R47, P3, PT, R30.reuse, R47, RZ ;  /* 0x0000002f1e2f7210 */ /* 0x060fe40007f7e0ff */
[----:B------:R-:W-:Y:S01]  /*33f0*/  ISETP.NE.U32.AND P0, PT, R30, RZ, PT ;  /* 0x000000ff1e00720c */ /* 0x000fe20003f05070 */
[----:B------:R-:W-:Y:S01]  /*3400*/  IMAD.IADD R45, R46, 0x1, R45 ;  /* 0x000000012e2d7824 */ /* 0x000fe200078e022d */
[----:B------:R-:W-:Y:S01]  /*3410*/  SEL R46, R37, R34, !P2 ;  /* 0x00000022252e7207 */ /* 0x000fe20005000000 */
[C---:B------:R-:W-:Y:S01]  /*3420*/  IMAD.X R49, R31.reuse, 0x1, R37, P3 ;  /* 0x000000011f317824 */ /* 0x040fe200018e0625 */
[----:B------:R-:W-:Y:S01]  /*3430*/  ISETP.NE.AND.EX P0, PT, R31, RZ, PT, P0 ;  /* 0x000000ff1f00720c */ /* 0x000fe20003f05300 */
[----:B------:R-:W-:Y:S01]  /*3440*/  LDS R34, [UR4+0x68] ;  /* 0x00006804ff227984 */ /* 0x000fe20008000800 */
[----:B------:R-:W-:Y:S02]  /*3450*/  ISETP.NE.U32.AND P6, PT, R6, RZ, PT ;  /* 0x000000ff0600720c */ /* 0x000fe40003fc5070 */
[C---:B------:R-:W-:Y:S01]  /*3460*/  SEL R36, R45.reuse, RZ, !P0 ;  /* 0x000000ff2d247207 */ /* 0x040fe20004000000 */
[----:B------:R-:W3:Y:S01]  /*3470*/  LDS.64 R30, [UR4+0x70] ;  /* 0x00007004ff1e7984 */ /* 0x000ee20008000a00 */
[----:B------:R-:W-:-:S02]  /*3480*/  SEL R44, R45, R44, !P2 ;  /* 0x0000002c2d2c7207 */ /* 0x000fc40005000000 */
[----:B------:R-:W-:Y:S01]  /*3490*/  ISETP.NE.AND.EX P6, PT, R7, RZ, PT, P6 ;  /* 0x000000ff0700720c */ /* 0x000fe20003fc5360 */
[----:B------:R-:W-:Y:S01]  /*34a0*/  IMAD.IADD R43, R43, 0x1, R36 ;  /* 0x000000012b2b7824 */ /* 0x000fe200078e0224 */
[----:B------:R-:W4:Y:S01]  /*34b0*/  LDS R37, [UR4+0x78] ;  /* 0x00007804ff257984 */ /* 0x000f220008000800 */
[----:B------:R-:W-:Y:S02]  /*34c0*/  ISETP.NE.U32.AND P0, PT, R28, RZ, PT ;  /* 0x000000ff1c00720c */ /* 0x000fe40003f05070 */
[----:B------:R-:W-:Y:S02]  /*34d0*/  ISETP.NE.AND P3, PT, R3, 0x6, PT ;  /* 0x000000060300780c */ /* 0x000fe40003f65270 */
[C---:B------:R-:W-:Y:S02]  /*34e0*/  SEL R44, R43.reuse, R44, !P5 ;  /* 0x0000002c2b2c7207 */ /* 0x040fe40006800000 */
[----:B------:R-:W-:Y:S02]  /*34f0*/  SEL R43, R43, RZ, !P6 ;  /* 0x000000ff2b2b7207 */ /* 0x000fe40007000000 */
[----:B------:R-:W-:-:S02]  /*3500*/  ISETP.NE.AND P2, PT, R3, 0x7, PT ;  /* 0x000000070300780c */ /* 0x000fc40003f45270 */
[----:B------:R-:W-:Y:S01]  /*3510*/  SEL R36, R47, R48, !P5 ;  /* 0x000000302f247207 */ /* 0x000fe20006800000 */
[----:B0-----:R-:W-:Y:S01]  /*3520*/  IMAD.IADD R43, R42, 0x1, R43 ;  /* 0x000000012a2b7824 */ /* 0x001fe200078e022b */
[----:B------:R-:W-:Y:S02]  /*3530*/  SEL R46, R49, R46, !P5 ;  /* 0x0000002e312e7207 */ /* 0x000fe40006800000 */
[----:B------:R-:W-:Y:S02]  /*3540*/  IADD3 R3, P5, PT, R6, R47, RZ ;  /* 0x0000002f06037210 */ /* 0x000fe40007fbe0ff */
[----:B------:R-:W-:Y:S02]  /*3550*/  ISETP.NE.AND.EX P0, PT, R29, RZ, PT, P0 ;  /* 0x000000ff1d00720c */ /* 0x000fe40003f05300 */
[----:B------:R-:W-:Y:S01]  /*3560*/  SEL R36, R3, R36, !P4 ;  /* 0x0000002403247207 */ /* 0x000fe20006000000 */
[----:B------:R-:W-:Y:S01]  /*3570*/  IMAD.X R45, R7, 0x1, R49, P5 ;  /* 0x00000001072d7824 */ /* 0x000fe200028e0631 */
[----:B------:R-:W-:-:S02]  /*3580*/  SEL R6, R43, RZ, !P0 ;  /* 0x000000ff2b067207 */ /* 0x000fc40004000000 */
[----:B------:R-:W-:Y:S02]  /*3590*/  IADD3 R7, P5, PT, R28, R3, RZ ;  /* 0x000000031c077210 */ /* 0x000fe40007fbe0ff */
[C---:B-1----:R-:W-:Y:S01]  /*35a0*/  ISETP.NE.U32.AND P0, PT, R32.reuse, RZ, PT ;  /* 0x000000ff2000720c */ /* 0x042fe20003f05070 */
[----:B--2---:R-:W-:Y:S01]  /*35b0*/  IMAD.IADD R35, R35, 0x1, R6 ;  /* 0x0000000123237824 */ /* 0x004fe200078e0206 */
[----:B------:R-:W-:Y:S01]  /*35c0*/  SEL R44, R43, R44, !P4 ;  /* 0x0000002c2b2c7207 */ /* 0x000fe20006000000 */
[----:B------:R-:W0:Y:S01]  /*35d0*/  SHFL.UP PT, R28, R5, 0x1, RZ ;  /* 0x04200000051c7989 */ /* 0x000e2200000e00ff */
[----:B------:R-:W-:Y:S01]  /*35e0*/  SEL R42, R45, R46, !P4 ;  /* 0x0000002e2d2a7207 */ /* 0x000fe20006000000 */
[----:B------:R-:W-:Y:S01]  /*35f0*/  IMAD.X R45, R29, 0x1, R45, P5 ;  /* 0x000000011d2d7824 */ /* 0x000fe200028e062d */
[----:B------:R-:W-:Y:S01]  /*3600*/  IADD3 R43, P4, PT, R32, R7, RZ ;  /* 0x00000007202b7210 */ /* 0x000fe20007f9e0ff */
[----:B------:R1:W2:Y:S01]  /*3610*/  SHFL.UP PT, R29, R4, 0x1, RZ ;  /* 0x04200000041d7989 */ /* 0x0002a200000e00ff */
[----:B------:R-:W-:-:S02]  /*3620*/  ISETP.NE.AND.EX P0, PT, R33, RZ, PT, P0 ;  /* 0x000000ff2100720c */ /* 0x000fc40003f05300 */
[----:B------:R-:W-:Y:S01]  /*3630*/  SEL R44, R35, R44, !P3 ;  /* 0x0000002c232c7207 */ /* 0x000fe20005800000 */
[----:B------:R-:W-:Y:S01]  /*3640*/  IMAD.X R33, R33, 0x1, R45, P4 ;  /* 0x0000000121217824 */ /* 0x000fe200020e062d */
[----:B------:R-:W-:Y:S01]  /*3650*/  SEL R35, R35, RZ, !P0 ;  /* 0x000000ff23237207 */ /* 0x000fe20004000000 */
[----:B------:R0:W0:Y:S01]  /*3660*/  SHFL.UP PT, R3, R41, 0x1, RZ ;  /* 0x0420000029037989 */ /* 0x00002200000e00ff */
[----:B------:R-:W-:Y:S02]  /*3670*/  ISETP.GE.U32.AND P4, PT, R40, 0x20, PT ;  /* 0x000000202800780c */ /* 0x000fe40003f86070 */
[----:B---3--:R-:W-:Y:S02]  /*3680*/  ISETP.NE.U32.AND P0, PT, R30, RZ, PT ;  /* 0x000000ff1e00720c */ /* 0x008fe40003f05070 */
[----:B------:R-:W-:Y:S01]  /*3690*/  SEL R6, R7, R36, !P3 ;  /* 0x0000002407067207 */ /* 0x000fe20005800000 */
[----:B------:R-:W-:Y:S01]  /*36a0*/  IMAD.IADD R7, R34, 0x1, R35 ;  /* 0x0000000122077824 */ /* 0x000fe200078e0223 */
[----:B------:R-:W-:-:S02]  /*36b0*/  ISETP.NE.AND.EX P0, PT, R31, RZ, PT, P0 ;  /* 0x000000ff1f00720c */ /* 0x000fc40003f05300 */
[----:B------:R-:W-:Y:S02]  /*36c0*/  SEL R32, R45, R42, !P3 ;  /* 0x0000002a2d207207 */ /* 0x000fe40005800000 */
[----:B------:R-:W-:Y:S02]  /*36d0*/  IADD3 R35, P3, PT, R30, R43, RZ ;  /* 0x0000002b1e237210 */ /* 0x000fe40007f7e0ff */
[----:B-1----:R-:W-:Y:S02]  /*36e0*/  SEL R4, R7, RZ, !P0 ;  /* 0x000000ff07047207 */ /* 0x002fe40004000000 */
[----:B------:R-:W-:Y:S01]  /*36f0*/  SEL R6, R43, R6, !P2 ;  /* 0x000000062b067207 */ /* 0x000fe20005000000 */
[----:B------:R-:W-:Y:S01]  /*3700*/  IMAD.X R36, R31, 0x1, R33, P3 ;  /* 0x000000011f247824 */ /* 0x000fe200018e0621 */
[----:B------:R-:W-:Y:S01]  /*3710*/  SEL R7, R7, R44, !P2 ;  /* 0x0000002c07077207 */ /* 0x000fe20005000000 */
[----:B----4-:R-:W-:Y:S01]  /*3720*/  IMAD.IADD R37, R37, 0x1, R4 ;  /* 0x0000000125257824 */ /* 0x010fe200078e0204 */
[----:B------:R-:W-:Y:S01]  /*3730*/  SEL R5, R33, R32, !P2 ;  /* 0x0000002021057207 */ /* 0x000fe20005000000 */
[----:B--2---:R-:W-:Y:S06]  /*3740*/  @!P4 BRA `(.L_x_250) ;  /* 0x00000000002cc947 */ /* 0x004fec0003800000 */
[----:B------:R-:W-:Y:S02]  /*3750*/  ISETP.NE.AND P1, PT, R38, RZ, PT ;  /* 0x000000ff2600720c */ /* 0x000fe40003f25270 */
[C---:B------:R-:W-:Y:S02]  /*3760*/  ISETP.NE.U32.AND P0, PT, R29.reuse, RZ, PT ;  /* 0x000000ff1d00720c */ /* 0x040fe40003f05070 */
[----:B------:R-:W-:Y:S02]  /*3770*/  SEL R29, R29, RZ, P1 ;  /* 0x000000ff1d1d7207 */ /* 0x000fe40000800000 */
[C---:B0-----:R-:W-:Y:S02]  /*3780*/  ISETP.NE.AND.EX P0, PT, R28.reuse, RZ, PT, P0 ;  /* 0x000000ff1c00720c */ /* 0x041fe40003f05300 */
[----:B------:R-:W-:Y:S02]  /*3790*/  SEL R28, R28, RZ, P1 ;  /* 0x000000ff1c1c7207 */ /* 0x000fe40000800000 */
[----:B------:R-:W-:-:S02]  /*37a0*/  SEL R4, R7, RZ, !P0 ;  /* 0x000000ff07047207 */ /* 0x000fc40004000000 */
[----:B------:R-:W-:-:S03]  /*37b0*/  IADD3 R29, P0, PT, R29, R6, RZ ;  /* 0x000000061d1d7210 */ /* 0x000fc60007f1e0ff */
[----:B------:R-:W-:Y:S02]  /*37c0*/  @P1 IMAD.IADD R7, R3, 0x1, R4 ;  /* 0x0000000103071824 */ /* 0x000fe400078e0204 */
[----:B------:R-:W-:Y:S02]  /*37d0*/  IMAD.X R28, R28, 0x1, R5, P0 ;  /* 0x000000011c1c7824 */ /* 0x000fe400000e0605 */
[----:B------:R-:W-:Y:S01]  /*37e0*/  IMAD.MOV.U32 R3, RZ, RZ, R7 ;  /* 0x000000ffff037224 */ /* 0x000fe200078e0007 */
[----:B------:R-:W-:Y:S06]  /*37f0*/  BRA `(.L_x_251) ;  /* 0x0000001000387947 */ /* 0x000fec0003800000 */
.L_x_250:
[----:B------:R-:W1:Y:S01]  /*3800*/  LDC.64 R30, c[0x0][0x3a8] ;  /* 0x0000ea00ff1e7b82 */ /* 0x000e620000000a00 */
[----:B------:R-:W2:Y:S01]  /*3810*/  LDCU UR5, c[0x0][0x370] ;  /* 0x00006e00ff0577ac */ /* 0x000ea20008000800 */
[----:B------:R-:W-:Y:S01]  /*3820*/  @!P1 IMAD.MOV.U32 R6, RZ, RZ, R35 ;  /* 0x000000ffff069224 */ /* 0x000fe200078e0023 */
[----:B------:R3:W-:Y:S01]  /*3830*/  @!P1 STS [UR4+0xd0], R37 ;  /* 0x0000d025ff009988 */ /* 0x0007e20008000804 */
[----:B------:R-:W-:Y:S01]  /*3840*/  @!P1 IMAD.MOV.U32 R7, RZ, RZ, R36 ;  /* 0x000000ffff079224 */ /* 0x000fe200078e0024 */
[----:B------:R-:W-:Y:S01]  /*3850*/  LOP3.LUT R32, RZ, R40, RZ, 0x33, !PT ;  /* 0x00000028ff207212 */ /* 0x000fe200078e33ff */
[----:B------:R-:W-:Y:S02]  /*3860*/  @!P1 IMAD.MOV.U32 R4, RZ, RZ, R37 ;  /* 0x000000ffff049224 */ /* 0x000fe400078e0025 */
[----:B------:R-:W-:Y:S01]  /*3870*/  @!P1 IMAD.MOV.U32 R5, RZ, RZ, 0x64 ;  /* 0x00000064ff059424 */ /* 0x000fe200078e00ff */
[----:B------:R3:W-:Y:S01]  /*3880*/  @!P1 STS.64 [UR4+0xc8], R6 ;  /* 0x0000c806ff009988 */ /* 0x0007e20008000a04 */
[----:B--2---:R-:W-:Y:S01]  /*3890*/  UISETP.GT.U32.AND UP0, UPT, UR5, 0x1f3, UPT ;  /* 0x000001f30500788c */ /* 0x004fe2000bf04070 */
[----:B-1----:R-:W-:-:S05]  /*38a0*/  IMAD.WIDE.U32 R30, R39, 0x10, R30 ;  /* 0x00000010271e7825 */ /* 0x002fca00078e001e */
[----:B------:R3:W-:Y:S03]  /*38b0*/  @!P1 ST.E.128.STRONG.GPU desc[UR8][R30.64+0x200], R4 ;  /* 0x000200041e009985 */ /* 0x0007e6000c10fd08 */
[----:B------:R-:W-:Y:S05]  /*38c0*/  BRA.U UP0, `(.L_x_252) ;  /* 0x0000000100087547 */ /* 0x000fea000b800000 */
[----:B------:R1:W-:Y:S06]  /*38d0*/  MEMBAR.SC.CTA ;  /* 0x0000000000007992 */ /* 0x0003ec0000000000 */
[----:B-1----:R-:W-:Y:S05]  /*38e0*/  BRA `(.L_x_253) ;  /* 0x0000000000087947 */ /* 0x002fea0003800000 */
.L_x_252:
[----:B------:R-:W-:Y:S05]  /*38f0*/  NANOSLEEP 0x1c2 ;  /* 0x000001c20000795d */ /* 0x000fea0003800000 */
[----:B------:R-:W-:Y:S01]  /*3900*/  NOP ;  /* 0x0000000000007918 */ /* 0x000fe20000000000 */
.L_x_253:
[----:B---3--:R-:W-:-:S07]  /*3910*/  IMAD.WIDE R30, R32, 0x10, R30 ;  /* 0x00000010201e7825 */ /* 0x008fce00078e021e */
.L_x_255:
[----:B------:R-:W2:Y:S01]  /*3920*/  LD.E.128.STRONG.GPU R4, desc[UR8][R30.64+0x200] ;  /* 0x000200081e047980 */ /* 0x000ea2000c10fd00 */
[----:B------:R-:W-:Y:S05]  /*3930*/  YIELD ;  /* 0x0000000000007946 */ /* 0x000fea0003800000 */
[----:B------:R-:W-:Y:S01]  /*3940*/  UMOV UR5, 0xffffffff ;  /* 0xffffffff00057882 */ /* 0x000fe20000000000 */
[----:B--2---:R-:W-:Y:S02]  /*3950*/  ISETP.NE.AND P0, PT, R5, 0x63, PT ;  /* 0x000000630500780c */ /* 0x004fe40003f05270 */
[----:B------:R-:W-:Y:S11]  /*3960*/  BRA.DIV UR5, `(.L_x_254) ;  /* 0x0000008e05687947 */ /* 0x000ff6000b800000 */
[----:B------:R-:W-:-:S13]  /*3970*/  VOTE.ANY P0, !P0 ;  /* 0x0000000000ff7806 */ /* 0x000fda0004000100 */
.L_x_398:
[----:B------:R-:W-:Y:S05]  /*3980*/  @P0 BRA `(.L_x_255) ;  /* 0xfffffffc00e40947 */ /* 0x000fea000383ffff */
[----:B------:R-:W-:Y:S01]  /*3990*/  UMOV UR5, 0xffffffff ;  /* 0xffffffff00057882 */ /* 0x000fe20000000000 */
[----:B------:R-:W-:Y:S01]  /*39a0*/  ISETP.NE.AND P0, PT, R5, 0x65, PT ;  /* 0x000000650500780c */ /* 0x000fe20003f05270 */
[----:B0-----:R-:W-:Y:S02]  /*39b0*/  IMAD.MOV.U32 R41, RZ, RZ, R6 ;  /* 0x000000ffff297224 */ /* 0x001fe400078e0006 */
[----:B------:R-:W-:Y:S02]  /*39c0*/  IMAD.MOV.U32 R42, RZ, RZ, R7 ;  /* 0x000000ffff2a7224 */ /* 0x000fe400078e0007 */
[----:B------:R-:W-:Y:S01]  /*39d0*/  IMAD.MOV.U32 R40, RZ, RZ, R4 ;  /* 0x000000ffff287224 */ /* 0x000fe200078e0004 */
[----:B------:R-:W-:Y:S07]  /*39e0*/  BRA.DIV UR5, `(.L_x_256) ;  /* 0x0000008e056c7947 */ /* 0x000fee000b800000 */
[----:B------:R-:W0:Y:S01]  /*39f0*/  S2R R47, SR_GEMASK ;  /* 0x00000000002f7919 */ /* 0x000e220000003c00 */
[----:B------:R-:W-:-:S04]  /*3a00*/  VOTE.ANY R34, PT, !P0 ;  /* 0x0000000000227806 */ /* 0x000fc800040e0100 */
[----:B0-----:R-:W-:-:S05]  /*3a10*/  LOP3.LUT R34, R34, 0x80000000, R47, 0xec, !PT ;  /* 0x8000000022227812 */ /* 0x001fca00078eec2f */
[----:B------:R-:W-:-:S05]  /*3a20*/  VIADD R7, R34, 0xffffffff ;  /* 0xffffffff22077836 */ /* 0x000fca0000000000 */
[----:B------:R-:W-:-:S04]  /*3a30*/  LOP3.LUT R7, R34, R7, RZ, 0xc, !PT ;  /* 0x0000000722077212 */ /* 0x000fc800078e0cff */
[----:B------:R-:W0:Y:S02]  /*3a40*/  POPC R33, R7 ;  /* 0x0000000700217309 */ /* 0x000e240000000000 */
[----:B0-----:R0:W1:Y:S04]  /*3a50*/  SHFL.DOWN PT, R30, R41, 0x1, R33 ;  /* 0x08200000291e7989 */ /* 0x00106800000e0021 */
[----:B------:R0:W2:Y:S04]  /*3a60*/  SHFL.DOWN PT, R31, R42, 0x1, R33 ;  /* 0x082000002a1f7989 */ /* 0x0000a800000e0021 */
[----:B------:R0:W3:Y:S02]  /*3a70*/  SHFL.DOWN PT, R6, R40, 0x1, R33 ;  /* 0x0820000028067989 */ /* 0x0000e400000e0021 */
.L_x_404:
[----:B------:R-:W-:Y:S01]  /*3a80*/  ISETP.GE.AND P2, PT, R38, R33, PT ;  /* 0x000000212600720c */ /* 0x000fe20003f46270 */
[----:B------:R-:W-:-:S12]  /*3a90*/  UMOV UR5, 0xffffffff ;  /* 0xffffffff00057882 */ /* 0x000fd80000000000 */
[----:B------:R-:W-:Y:S02]  /*3aa0*/  @!P2 ISETP.NE.U32.AND P0, PT, R41, RZ, PT ;  /* 0x000000ff2900a20c */ /* 0x000fe40003f05070 */
[----:B-1----:R-:W-:Y:S02]  /*3ab0*/  @!P2 IADD3 R30, P3, PT, R30, R41, RZ ;  /* 0x000000291e1ea210 */ /* 0x002fe40007f7e0ff */
[----:B------:R-:W-:-:S03]  /*3ac0*/  @!P2 ISETP.NE.AND.EX P0, PT, R42, RZ, PT, P0 ;  /* 0x000000ff2a00a20c */ /* 0x000fc60003f05300 */
[----:B0-----:R-:W-:Y:S02]  /*3ad0*/  @!P2 IMAD.MOV.U32 R41, RZ, RZ, R30 ;  /* 0x000000ffff29a224 */ /* 0x001fe400078e001e */
[----:B--2---:R-:W-:Y:S01]  /*3ae0*/  @!P2 IMAD.X R30, R31, 0x1, R42, P3 ;  /* 0x000000011f1ea824 */ /* 0x004fe200018e062a */
[----:B---3--:R-:W-:Y:S01]  /*3af0*/  @!P2 SEL R31, R6, RZ, !P0 ;  /* 0x000000ff061fa207 */ /* 0x008fe20004000000 */
[----:B------:R-:W-:Y:S06]  /*3b00*/  BRA.DIV UR5, `(.L_x_257) ;  /* 0x0000008e05987947 */ /* 0x000fec000b800000 */
.L_x_407:
[----:B------:R-:W-:Y:S01]  /*3b10*/  UMOV UR5, 0xffffffff ;  /* 0xffffffff00057882 */ /* 0x000fe20000000000 */
[----:B------:R-:W-:Y:S02]  /*3b20*/  @!P2 IMAD.MOV.U32 R42, RZ, RZ, R30 ;  /* 0x000000ffff2aa224 */ /* 0x000fe400078e001e */
[----:B------:R-:W-:Y:S01]  /*3b30*/  @!P2 IMAD.IADD R40, R40, 0x1, R31 ;  /* 0x000000012828a824 */ /* 0x000fe200078e021f */
[----:B------:R-:W-:Y:S06]  /*3b40*/  BRA.DIV UR5, `(.L_x_258) ;  /* 0x0000008e05a87947 */ /* 0x000fec000b800000 */
[----:B------:R0:W1:Y:S04]  /*3b50*/  SHFL.DOWN PT, R30, R41, 0x2, R33 ;  /* 0x08400000291e7989 */ /* 0x00006800000e0021 */
[----:B------:R0:W2:Y:S04]  /*3b60*/  SHFL.DOWN PT, R31, R42, 0x2, R33 ;  /* 0x084000002a1f7989 */ /* 0x0000a800000e0021 */
[----:B------:R0:W3:Y:S02]  /*3b70*/  SHFL.DOWN PT, R6, R40, 0x2, R33 ;  /* 0x0840000028067989 */ /* 0x0000e400000e0021 */
.L_x_412:
[----:B------:R-:W-:Y:S01]  /*3b80*/  VIADD R46, R38, 0x2 ;  /* 0x00000002262e7836 */ /* 0x000fe20000000000 */
[----:B------:R-:W-:-:S04]  /*3b90*/  UMOV UR5, 0xffffffff ;  /* 0xffffffff00057882 */ /* 0x000fc80000000000 */
[----:B------:R-:W-:-:S13]  /*3ba0*/  ISETP.GT.AND P2, PT, R46, R33, PT ;  /* 0x000000212e00720c */ /* 0x000fda0003f44270 */
[----:B------:R-:W-:Y:S02]  /*3bb0*/  @!P2 ISETP.NE.U32.AND P0, PT, R41, RZ, PT ;  /* 0x000000ff2900a20c */ /* 0x000fe40003f05070 */
[----:B-1----:R-:W-:Y:S02]  /*3bc0*/  @!P2 IADD3 R30, P3, PT, R30, R41, RZ ;  /* 0x000000291e1ea210 */ /* 0x002fe40007f7e0ff */
[----:B------:R-:W-:-:S03]  /*3bd0*/  @!P2 ISETP.NE.AND.EX P0, PT, R42, RZ, PT, P0 ;  /* 0x000000ff2a00a20c */ /* 0x000fc60003f05300 */
[----:B--2---:R-:W-:Y:S01]  /*3be0*/  @!P2 IMAD.X R43, R31, 0x1, R42, P3 ;  /* 0x000000011f2ba824 */ /* 0x004fe200018e062a */
[----:B---3--:R-:W-:Y:S01]  /*3bf0*/  @!P2 SEL R31, R6, RZ, !P0 ;  /* 0x000000ff061fa207 */ /* 0x008fe20004000000 */
[----:B------:R-:W-:Y:S08]  /*3c00*/  BRA.DIV UR5, `(.L_x_259) ;  /* 0x0000008e05cc7947 */ /* 0x000ff0000b800000 */
.L_x_415:
[----:B------:R-:W-:Y:S01]  /*3c10*/  UMOV UR5, 0xffffffff ;  /* 0xffffffff00057882 */ /* 0x000fe20000000000 */
[----:B0-----:R-:W-:Y:S02]  /*3c20*/  @!P2 IMAD.MOV.U32 R41, RZ, RZ, R30 ;  /* 0x000000ffff29a224 */ /* 0x001fe400078e001e */
[----:B------:R-:W-:Y:S02]  /*3c30*/  @!P2 IMAD.MOV.U32 R42, RZ, RZ, R43 ;  /* 0x000000ffff2aa224 */ /* 0x000fe400078e002b */
[----:B------:R-:W-:Y:S01]  /*3c40*/  @!P2 IMAD.IADD R40, R40, 0x1, R31 ;  /* 0x000000012828a824 */ /* 0x000fe200078e021f */
[----:B------:R-:W-:Y:S06]  /*3c50*/  BRA.DIV UR5, `(.L_x_260) ;  /* 0x0000008e05d87947 */ /* 0x000fec000b800000 */
[----:B------:R0:W1:Y:S04]  /*3c60*/  SHFL.DOWN PT, R30, R41, 0x4, R33 ;  /* 0x08800000291e7989 */ /* 0x00006800000e0021 */
[----:B------:R0:W2:Y:S04]  /*3c70*/  SHFL.DOWN PT, R31, R42, 0x4, R33 ;  /* 0x088000002a1f7989 */ /* 0x0000a800000e0021 */
[----:B------:R0:W3:Y:S02]  /*3c80*/  SHFL.DOWN PT, R6, R40, 0x4, R33 ;  /* 0x0880000028067989 */ /* 0x0000e400000e0021 */
.L_x_420:
        /* <DEDUP_REMOVED lines=9> */
.L_x_423:
        /* <DEDUP_REMOVED lines=8> */
.L_x_428:
        /* <DEDUP_REMOVED lines=9> */
.L_x_431:
        /* <DEDUP_REMOVED lines=8> */
.L_x_436:
[----:B------:R-:W-:Y:S01]  /*3eb0*/  VIADD R43, R38, 0x10 ;  /* 0x00000010262b7836 */ /* 0x000fe20000000000 */
[----:B------:R-:W4:Y:S01]  /*3ec0*/  LDC.64 R30, c[0x0][0x3a8] ;  /* 0x0000ea00ff1e7b82 */ /* 0x000f220000000a00 */
[----:B------:R-:W-:Y:S01]  /*3ed0*/  UMOV UR5, 0xffffffff ;  /* 0xffffffff00057882 */ /* 0x000fe20000000000 */
[----:B------:R-:W-:Y:S02]  /*3ee0*/  ISETP.NE.AND P0, PT, R5, 0x65, PT ;  /* 0x000000650500780c */ /* 0x000fe40003f05270 */
[----:B------:R-:W-:-:S13]  /*3ef0*/  ISETP.GT.AND P3, PT, R43, R33, PT ;  /* 0x000000212b00720c */ /* 0x000fda0003f64270 */
[----:B------:R-:W-:Y:S02]  /*3f00*/  @!P3 ISETP.NE.U32.AND P2, PT, R41, RZ, PT ;  /* 0x000000ff2900b20c */ /* 0x000fe40003f45070 */
[----:B-1----:R-:W-:Y:S02]  /*3f10*/  @!P3 IADD3 R48, P4, PT, R48, R41, RZ ;  /* 0x000000293030b210 */ /* 0x002fe40007f9e0ff */
[----:B------:R-:W-:Y:S02]  /*3f20*/  @!P3 ISETP.NE.AND.EX P2, PT, R42, RZ, PT, P2 ;  /* 0x000000ff2a00b20c */ /* 0x000fe40003f45320 */
[----:B----4-:R-:W-:Y:S01]  /*3f30*/  IADD3 R30, P5, PT, R30, 0x200, RZ ;  /* 0x000002001e1e7810 */ /* 0x010fe20007fbe0ff */
[----:B--2---:R-:W-:Y:S01]  /*3f40*/  @!P3 IMAD.X R49, R49, 0x1, R42, P4 ;  /* 0x000000013131b824 */ /* 0x004fe200020e062a */
[----:B---3--:R-:W-:Y:S01]  /*3f50*/  @!P3 SEL R5, R6, RZ, !P2 ;  /* 0x000000ff0605b207 */ /* 0x008fe20005000000 */
[----:B------:R-:W-:Y:S10]  /*3f60*/  BRA.DIV UR5, `(.L_x_265) ;  /* 0x0000009205507947 */ /* 0x000ff4000b800000 */
.L_x_439:
[----:B------:R-:W-:Y:S01]  /*3f70*/  UMOV UR5, 0xffffffff ;  /* 0xffffffff00057882 */ /* 0x000fe20000000000 */
[----:B0-----:R-:W-:Y:S02]  /*3f80*/  @!P3 IMAD.MOV.U32 R42, RZ, RZ, R49 ;  /* 0x000000ffff2ab224 */ /* 0x001fe400078e0031 */
[----:B------:R-:W-:Y:S02]  /*3f90*/  @!P3 IMAD.MOV.U32 R41, RZ, RZ, R48 ;  /* 0x000000ffff29b224 */ /* 0x000fe400078e0030 */
[----:B------:R-:W-:Y:S02]  /*3fa0*/  @!P3 IMAD.IADD R40, R40, 0x1, R5 ;  /* 0x000000012828b824 */ /* 0x000fe400078e0205 */
[----:B------:R-:W-:Y:S02]  /*3fb0*/  IMAD.X R31, RZ, RZ, R31, P5 ;  /* 0x000000ffff1f7224 */ /* 0x000fe400028e061f */
[----:B------:R-:W-:Y:S01]  /*3fc0*/  IMAD.IADD R49, R32, 0x1, R39 ;  /* 0x0000000120317824 */ /* 0x000fe200078e0227 */
[----:B------:R-:W-:Y:S06]  /*3fd0*/  BRA.DIV UR5, `(.L_x_266) ;  /* 0x0000009205547947 */ /* 0x000fec000b800000 */
[----:B------:R-:W-:-:S13]  /*3fe0*/  VOTE.ALL P0, P0 ;  /* 0x0000000000ff7806 */ /* 0x000fda0000000000 */
.L_x_442:
[----:B------:R-:W-:Y:S05]  /*3ff0*/  @!P0 BRA `(.L_x_267) ;  /* 0x0000000400b48947 */ /* 0x000fea0003800000 */
.L_x_281:
[----:B------:R-:W-:-:S07]  /*4000*/  IMAD.WIDE R32, R49, 0x10, R30 ;  /* 0x0000001031207825 */ /* 0x000fce00078e021e */
.L_x_269:
[----:B------:R-:W2:Y:S01]  /*4010*/  LD.E.128.STRONG.GPU R4, desc[UR8][R32.64+-0x200] ;  /* 0xfffe000820047980 */ /* 0x000ea2000c10fd00 */
[----:B------:R-:W-:Y:S05]  /*4020*/  YIELD ;  /* 0x0000000000007946 */ /* 0x000fea0003800000 */
[----:B------:R-:W-:Y:S01]  /*4030*/  UMOV UR5, 0xffffffff ;  /* 0xffffffff00057882 */ /* 0x000fe20000000000 */
[----:B--2---:R-:W-:Y:S02]  /*4040*/  ISETP.NE.AND P0, PT, R5, 0x63, PT ;  /* 0x000000630500780c */ /* 0x004fe40003f05270 */
[----:B------:R-:W-:Y:S11]  /*4050*/  BRA.DIV UR5, `(.L_x_268) ;  /* 0x0000009205587947 */ /* 0x000ff6000b800000 */
[----:B------:R-:W-:-:S13]  /*4060*/  VOTE.ANY P0, !P0 ;  /* 0x0000000000ff7806 */ /* 0x000fda0004000100 */
.L_x_445:
[----:B------:R-:W-:Y:S05]  /*4070*/  @P0 BRA `(.L_x_269) ;  /* 0xfffffffc00e40947 */ /* 0x000fea000383ffff */
[----:B------:R-:W-:Y:S01]  /*4080*/  UMOV UR5, 0xffffffff ;  /* 0xffffffff00057882 */ /* 0x000fe20000000000 */
[----:B------:R-:W-:Y:S01]  /*4090*/  ISETP.NE.AND P0, PT, R5, 0x65, PT ;  /* 0x000000650500780c */ /* 0x000fe20003f05270 */
[----:B------:R-:W-:Y:S02]  /*40a0*/  IMAD.MOV.U32 R32, RZ, RZ, R6 ;  /* 0x000000ffff207224 */ /* 0x000fe400078e0006 */
[----:B------:R-:W-:Y:S02]  /*40b0*/  IMAD.MOV.U32 R51, RZ, RZ, R7 ;  /* 0x000000ffff337224 */ /* 0x000fe400078e0007 */
[----:B------:R-:W-:Y:S01]  /*40c0*/  IMAD.MOV.U32 R48, RZ, RZ, R4 ;  /* 0x000000ffff307224 */ /* 0x000fe200078e0004 */
[----:B------:R-:W-:Y:S07]  /*40d0*/  BRA.DIV UR5, `(.L_x_270) ;  /* 0x00000092055c7947 */ /* 0x000fee000b800000 */
[----:B------:R-:W-:-:S04]  /*40e0*/  VOTE.ANY R34, PT, !P0 ;  /* 0x0000000000227806 */ /* 0x000fc800040e0100 */
[----:B------:R-:W-:-:S05]  /*40f0*/  LOP3.LUT R34, R34, 0x80000000, R47, 0xec, !PT ;  /* 0x8000000022227812 */ /* 0x000fca00078eec2f */
[----:B------:R-:W-:-:S05]  /*4100*/  VIADD R7, R34, 0xffffffff ;  /* 0xffffffff22077836 */ /* 0x000fca0000000000 */
[----:B------:R-:W-:-:S04]  /*4110*/  LOP3.LUT R7, R34, R7, RZ, 0xc, !PT ;  /* 0x0000000722077212 */ /* 0x000fc800078e0cff */
[----:B------:R-:W0:Y:S02]  /*4120*/  POPC R33, R7 ;  /* 0x0000000700217309 */ /* 0x000e240000000000 */
[----:B0-----:R0:W1:Y:S04]  /*4130*/  SHFL.DOWN PT, R53, R32, 0x1, R33 ;  /* 0x0820000020357989 */ /* 0x00106800000e0021 */
[----:B------:R0:W2:Y:S04]  /*4140*/  SHFL.DOWN PT, R50, R51, 0x1, R33 ;  /* 0x0820000033327989 */ /* 0x0000a800000e0021 */
[----:B------:R0:W3:Y:S02]  /*4150*/  SHFL.DOWN PT, R52, R48, 0x1, R33 ;  /* 0x0820000030347989 */ /* 0x0000e400000e0021 */
.L_x_451:
[----:B------:R-:W-:Y:S01]  /*4160*/  ISETP.GE.AND P2, PT, R38, R33, PT ;  /* 0x000000212600720c */ /* 0x000fe20003f46270 */
[----:B------:R-:W-:-:S12]  /*4170*/  UMOV UR5, 0xffffffff ;  /* 0xffffffff00057882 */ /* 0x000fd80000000000 */
[----:B-1----:R-:W-:Y:S02]  /*4180*/  @!P2 IADD3 R53, P3, PT, R53, R32, RZ ;  /* 0x000000203535a210 */ /* 0x002fe40007f7e0ff */
[----:B------:R-:W-:-:S03]  /*4190*/  @!P2 ISETP.NE.U32.AND P0, PT, R32, RZ, PT ;  /* 0x000000ff2000a20c */ /* 0x000fc60003f05070 */
[----:B0-----:R-:W-:Y:S01]  /*41a0*/  @!P2 IMAD.MOV.U32 R32, RZ, RZ, R53 ;  /* 0x000000ffff20a224 */ /* 0x001fe200078e0035 */
[----:B------:R-:W-:Y:S09]  /*41b0*/  BRA.DIV UR5, `(.L_x_271) ;  /* 0x0000009205987947 */ /* 0x000ff2000b800000 */
.L_x_454:
[----:B------:R-:W-:Y:S01]  /*41c0*/  @!P2 ISETP.NE.AND.EX P0, PT, R51, RZ, PT, P0 ;  /* 0x000000ff3300a20c */ /* 0x000fe20003f05300 */
[----:B------:R-:W-:Y:S01]  /*41d0*/  UMOV UR5, 0xffffffff ;  /* 0xffffffff00057882 */ /* 0x000fe20000000000 */
[----:B--2---:R-:W-:Y:S02]  /*41e0*/  @!P2 IMAD.X R50, R50, 0x1, R51, P3 ;  /* 0x000000013232a824 */ /* 0x004fe400018e0633 */
[----:B---3--:R-:W-:Y:S02]  /*41f0*/  @!P2 SEL R7, R52, RZ, !P0 ;  /* 0x000000ff3407a207 */ /* 0x008fe40004000000 */
[----:B------:R-:W-:-:S03]  /*4200*/  @!P2 IMAD.MOV.U32 R51, RZ, RZ, R50 ;  /* 0x000000ffff33a224 */ /* 0x000fc600078e0032 */
[----:B------:R-:W-:Y:S01]  /*4210*/  @!P2 IMAD.IADD R48, R48, 0x1, R7 ;  /* 0x000000013030a824 */ /* 0x000fe200078e0207 */
[----:B------:R-:W-:Y:S06]  /*4220*/  BRA.DIV UR5, `(.L_x_272) ;  /* 0x00000092059c7947 */ /* 0x000fec000b800000 */
[----:B------:R0:W1:Y:S04]  /*4230*/  SHFL.DOWN PT, R53, R32, 0x2, R33 ;  /* 0x0840000020357989 */ /* 0x00006800000e0021 */
[----:B------:R0:W2:Y:S04]  /*4240*/  SHFL.DOWN PT, R50, R51, 0x2, R33 ;  /* 0x0840000033327989 */ /* 0x0000a800000e0021 */
[----:B------:R0:W3:Y:S02]  /*4250*/  SHFL.DOWN PT, R52, R48, 0x2, R33 ;  /* 0x0840000030347989 */ /* 0x0000e400000e0021 */
.L_x_459:
[----:B------:R-:W-:Y:S01]  /*4260*/  ISETP.GT.AND P2, PT, R46, R33, PT ;  /* 0x000000212e00720c */ /* 0x000fe20003f44270 */
[----:B------:R-:W-:-:S12]  /*4270*/  UMOV UR5, 0xffffffff ;  /* 0xffffffff00057882 */ /* 0x000fd80000000000 */
[----:B-1----:R-:W-:Y:S02]  /*4280*/  @!P2 IADD3 R53, P3, PT, R53, R32, RZ ;  /* 0x000000203535a210 */ /* 0x002fe40007f7e0ff */
[----:B------:R-:W-:-:S03]  /*4290*/  @!P2 ISETP.NE.U32.AND P0, PT, R32, RZ, PT ;  /* 0x000000ff2000a20c */ /* 0x000fc60003f05070 */
[----:B0-----:R-:W-:Y:S01]  /*42a0*/  @!P2 IMAD.MOV.U32 R32, RZ, RZ, R53 ;  /* 0x000000ffff20a224 */ /* 0x001fe200078e0035 */
[----:B------:R-:W-:Y:S09]  /*42b0*/  BRA.DIV UR5, `(.L_x_273) ;  /* 0x0000009205d07947 */ /* 0x000ff2000b800000 */
.L_x_462:
        /* <DEDUP_REMOVED lines=10> */
.L_x_467:
[----:B------:R-:W-:Y:S01]  /*4360*/  ISETP.GT.AND P2, PT, R45, R33, PT ;  /* 0x000000212d00720c */ /* 0x000fe20003f44270 */
[----:B------:R-:W-:-:S12]  /*4370*/  UMOV UR5, 0xffffffff ;  /* 0xffffffff00057882 */ /* 0x000fd80000000000 */
[----:B-1----:R-:W-:Y:S02]  /*4380*/  @!P2 IADD3 R53, P3, PT, R53, R32, RZ ;  /* 0x000000203535a210 */ /* 0x002fe40007f7e0ff */
[----:B------:R-:W-:-:S03]  /*4390*/  @!P2 ISETP.NE.U32.AND P0, PT, R32, RZ, PT ;  /* 0x000000ff2000a20c */ /* 0x000fc60003f05070 */
[----:B0-----:R-:W-:Y:S01]  /*43a0*/  @!P2 IMAD.MOV.U32 R32, RZ, RZ, R53 ;  /* 0x000000ffff20a224 */ /* 0x001fe200078e0035 */
[----:B------:R-:W-:Y:S09]  /*43b0*/  BRA.DIV UR5, `(.L_x_275) ;  /* 0x0000009605087947 */ /* 0x000ff2000b800000 */
.L_x_470:
        /* <DEDUP_REMOVED lines=10> */
.L_x_475:
[----:B------:R-:W-:Y:S01]  /*4460*/  ISETP.GT.AND P2, PT, R44, R33, PT ;  /* 0x000000212c00720c */ /* 0x000fe20003f44270 */
[----:B------:R-:W-:-:S12]  /*4470*/  UMOV UR5, 0xffffffff ;  /* 0xffffffff00057882 */ /* 0x000fd80000000000 */
[----:B-1----:R-:W-:Y:S02]  /*4480*/  @!P2 IADD3 R53, P3, PT, R53, R32, RZ ;  /* 0x000000203535a210 */ /* 0x002fe40007f7e0ff */
[----:B------:R-:W-:-:S03]  /*4490*/  @!P2 ISETP.NE.U32.AND P0, PT, R32, RZ, PT ;  /* 0x000000ff2000a20c */ /* 0x000fc60003f05070 */
[----:B0-----:R-:W-:Y:S01]  /*44a0*/  @!P2 IMAD.MOV.U32 R32, RZ, RZ, R53 ;  /* 0x000000ffff20a224 */ /* 0x001fe200078e0035 */
[----:B------:R-:W-:Y:S09]  /*44b0*/  BRA.DIV UR5, `(.L_x_277) ;  /* 0x0000009605407947 */ /* 0x000ff2000b800000 */
.L_x_478:
        /* <DEDUP_REMOVED lines=10> */
.L_x_483:
[----:B------:R-:W-:Y:S01]  /*4560*/  ISETP.GT.AND P4, PT, R43, R33, PT ;  /* 0x000000212b00720c */ /* 0x000fe20003f84270 */
[----:B------:R-:W-:Y:S01]  /*4570*/  UMOV UR5, 0xffffffff ;  /* 0xffffffff00057882 */ /* 0x000fe20000000000 */
[----:B------:R-:W-:-:S11]  /*4580*/  ISETP.NE.AND P0, PT, R5, 0x65, PT ;  /* 0x000000650500780c */ /* 0x000fd60003f05270 */
[----:B------:R-:W-:Y:S02]  /*4590*/  @!P4 ISETP.NE.U32.AND P2, PT, R32, RZ, PT ;  /* 0x000000ff2000c20c */ /* 0x000fe40003f45070 */
[----:B-1----:R-:W-:Y:S02]  /*45a0*/  @!P4 IADD3 R53, P5, PT, R53, R32, RZ ;  /* 0x000000203535c210 */ /* 0x002fe40007fbe0ff */
[----:B------:R-:W-:-:S03]  /*45b0*/  @!P4 ISETP.NE.AND.EX P2, PT, R51, RZ, PT, P2 ;  /* 0x000000ff3300c20c */ /* 0x000fc60003f45320 */
[----:B0-----:R-:W-:Y:S01]  /*45c0*/  @!P4 IMAD.MOV.U32 R32, RZ, RZ, R53 ;  /* 0x000000ffff20c224 */ /* 0x001fe200078e0035 */
[----:B---3--:R-:W-:Y:S01]  /*45d0*/  @!P4 SEL R5, R6, RZ, !P2 ;  /* 0x000000ff0605c207 */ /* 0x008fe20005000000 */
[----:B--2---:R-:W-:Y:S01]  /*45e0*/  @!P4 IMAD.X R50, R50, 0x1, R51, P5 ;  /* 0x000000013232c824 */ /* 0x004fe200028e0633 */
[C---:B------:R-:W-:Y:S02]  /*45f0*/  ISETP.NE.U32.AND P2, PT, R41.reuse, RZ, PT ;  /* 0x000000ff2900720c */ /* 0x040fe40003f45070 */
[----:B------:R-:W-:Y:S01]  /*4600*/  IADD3 R41, P3, PT, R41, R32, RZ ;  /* 0x0000002029297210 */ /* 0x000fe20007f7e0ff */
[----:B------:R-:W-:Y:S01]  /*4610*/  @!P4 IMAD.IADD R48, R48, 0x1, R5 ;  /* 0x000000013030c824 */ /* 0x000fe200078e0205 */
[----:B------:R-:W-:Y:S01]  /*4620*/  ISETP.NE.AND.EX P2, PT, R42, RZ, PT, P2 ;  /* 0x000000ff2a00720c */ /* 0x000fe20003f45320 */
[----:B------:R-:W-:-:S03]  /*4630*/  @!P4 IMAD.MOV.U32 R51, RZ, RZ, R50 ;  /* 0x000000ffff33c224 */ /* 0x000fc600078e0032 */
[----:B------:R-:W-:Y:S01]  /*4640*/  SEL R5, R48, RZ, !P2 ;  /* 0x000000ff30057207 */ /* 0x000fe20005000000 */
[----:B------:R-:W-:Y:S08]  /*4650*/  BRA.DIV UR5, `(.L_x_279) ;  /* 0x00000096054c7947 */ /* 0x000ff0000b800000 */
.L_x_486:
[----:B------:R-:W-:Y:S01]  /*4660*/  UMOV UR5, 0xffffffff ;  /* 0xffffffff00057882 */ /* 0x000fe20000000000 */
[----:B------:R-:W-:Y:S02]  /*4670*/  IMAD.X R42, R42, 0x1, R51, P3 ;  /* 0x000000012a2a7824 */ /* 0x000fe400018e0633 */
[----:B------:R-:W-:Y:S02]  /*4680*/  IMAD.IADD R40, R5, 0x1, R40 ;  /* 0x0000000105287824 */ /* 0x000fe400078e0228 */
[----:B------:R-:W-:Y:S01]  /*4690*/  VIADD R49, R49, 0xffffffe0 ;  /* 0xffffffe031317836 */ /* 0x000fe20000000000 */
[----:B------:R-:W-:Y:S06]  /*46a0*/  BRA.DIV UR5, `(.L_x_280) ;  /* 0x0000009605587947 */ /* 0x000fec000b800000 */
[----:B------:R-:W-:-:S13]  /*46b0*/  VOTE.ALL P0, P0 ;  /* 0x0000000000ff7806 */ /* 0x000fda0000000000 */
.L_x_489:
[----:B------:R-:W-:Y:S05]  /*46c0*/  @P0 BRA `(.L_x_281) ;  /* 0xfffffff8004c0947 */ /* 0x000fea000383ffff */
.L_x_267:
[----:B------:R-:W-:Y:S01]  /*46d0*/  ISETP.NE.AND P2, PT, R38, RZ, PT ;  /* 0x000000ff2600720c */ /* 0x000fe20003f45270 */
[----:B------:R-:W-:Y:S01]  /*46e0*/  BSSY.RECONVERGENT B0, `(.L_x_282) ;  /* 0x000001a000007945 */ /* 0x000fe20003800200 */
[----:B------:R-:W-:Y:S02]  /*46f0*/  IMAD.MOV.U32 R30, RZ, RZ, R41 ;  /* 0x000000ffff1e7224 */ /* 0x000fe400078e0029 */
[----:B------:R-:W-:-:S09]  /*4700*/  IMAD.MOV.U32 R31, RZ, RZ, R42 ;  /* 0x000000ffff1f7224 */ /* 0x000fd200078e002a */
[----:B------:R-:W0:Y:S01]  /*4710*/  @!P2 S2R R5, SR_CgaCtaId ;  /* 0x000000000005a919 */ /* 0x000e220000008800 */
[----:B------:R-:W-:-:S04]  /*4720*/  @!P2 MOV R4, 0x400 ;  /* 0x000004000004a802 */ /* 0x000fc80000000f00 */
[----:B0-----:R-:W-:Y:S01]  /*4730*/  @!P2 LEA R43, R5, R4, 0x18 ;  /* 0x00000004052ba211 */ /* 0x001fe200078ec0ff */
[----:B------:R-:W-:Y:S06]  /*4740*/  @P1 BRA `(.L_x_283) ;  /* 0x00000000004c1947 */ /* 0x000fec0003800000 */
[----:B------:R-:W0:Y:S01]  /*4750*/  S2UR UR6, SR_CgaCtaId ;  /* 0x00000000000679c3 */ /* 0x000e220000008800 */
[----:B------:R-:W-:Y:S01]  /*4760*/  ISETP.NE.U32.AND P0, PT, R35, RZ, PT ;  /* 0x000000ff2300720c */ /* 0x000fe20003f05070 */
[----:B------:R-:W-:Y:S01]  /*4770*/  UMOV UR5, 0x400 ;  /* 0x0000040000057882 */ /* 0x000fe20000000000 */
[----:B------:R-:W-:Y:S02]  /*4780*/  IADD3 R35, P1, PT, R30, R35, RZ ;  /* 0x000000231e237210 */ /* 0x000fe40007f3e0ff */
[----:B------:R-:W-:-:S03]  /*4790*/  ISETP.NE.AND.EX P0, PT, R36, RZ, PT, P0 ;  /* 0x000000ff2400720c */ /* 0x000fc60003f05300 */
[----:B------:R-:W1:Y:S01]  /*47a0*/  LDC.64 R4, c[0x0][0x3a8] ;  /* 0x0000ea00ff047b82 */ /* 0x000e620000000a00 */
[----:B------:R-:W-:Y:S01]  /*47b0*/  SEL R6, R40, RZ, !P0 ;  /* 0x000000ff28067207 */ /* 0x000fe20004000000 */
[----:B------:R-:W-:-:S04]  /*47c0*/  IMAD.X R7, R31, 0x1, R36, P1 ;  /* 0x000000011f077824 */ /* 0x000fc800008e0624 */
[----:B------:R-:W-:Y:S02]  /*47d0*/  IMAD.IADD R37, R37, 0x1, R6 ;  /* 0x0000000125257824 */ /* 0x000fe400078e0206 */
[----:B------:R-:W-:Y:S01]  /*47e0*/  IMAD.MOV.U32 R6, RZ, RZ, R35 ;  /* 0x000000ffff067224 */ /* 0x000fe200078e0023 */
[----:B0-----:R-:W-:Y:S01]  /*47f0*/  ULEA UR5, UR6, UR5, 0x18 ;  /* 0x0000000506057291 */ /* 0x001fe2000f8ec0ff */
[----:B-1----:R-:W-:-:S04]  /*4800*/  IMAD.WIDE.U32 R32, R39, 0x10, R4 ;  /* 0x0000001027207825 */ /* 0x002fc800078e0004 */
[----:B------:R-:W-:Y:S02]  /*4810*/  IMAD.MOV.U32 R4, RZ, RZ, R37 ;  /* 0x000000ffff047224 */ /* 0x000fe400078e0025 */
[----:B------:R-:W-:-:S05]  /*4820*/  IMAD.MOV.U32 R5, RZ, RZ, 0x65 ;  /* 0x00000065ff057424 */ /* 0x000fca00078e00ff */
[----:B------:R0:W-:Y:S04]  /*4830*/  ST.E.128.STRONG.GPU desc[UR8][R32.64+0x200], R4 ;  /* 0x0002000420007985 */ /* 0x0001e8000c10fd08 */
[----:B------:R0:W-:Y:S04]  /*4840*/  STS.64 [UR5+0xb8], R6 ;  /* 0x0000b806ff007988 */ /* 0x0001e80008000a05 */
[----:B------:R0:W-:Y:S04]  /*4850*/  STS [UR5+0xc0], R37 ;  /* 0x0000c025ff007988 */ /* 0x0001e80008000805 */
[----:B------:R0:W-:Y:S04]  /*4860*/  STS.64 [UR5+0xa8], R30 ;  /* 0x0000a81eff007988 */ /* 0x0001e80008000a05 */
[----:B------:R0:W-:Y:S02]  /*4870*/  STS [UR5+0xb0], R40 ;  /* 0x0000b028ff007988 */ /* 0x0001e40008000805 */
.L_x_283:
[----:B------:R-:W-:Y:S05]  /*4880*/  BSYNC.RECONVERGENT B0 ;  /* 0x0000000000007941 */ /* 0x000fea0003800200 */
.L_x_282:
[----:B------:R1:W-:Y:S01]  /*4890*/  @!P2 STS.64 [R43+0x88], R30 ;  /* 0x0000881e2b00a388 */ /* 0x0003e20000000a00 */
[----:B------:R-:W-:Y:S02]  /*48a0*/  @!P2 IMAD.MOV.U32 R29, RZ, RZ, R30 ;  /* 0x000000ffff1da224 */ /* 0x000fe400078e001e */
[----:B------:R-:W-:Y:S01]  /*48b0*/  @!P2 IMAD.MOV.U32 R28, RZ, RZ, R31 ;  /* 0x000000ffff1ca224 */ /* 0x000fe200078e001f */
[----:B------:R1:W-:Y:S01]  /*48c0*/  @!P2 STS [R43+0x90], R40 ;  /* 0x000090282b00a388 */ /* 0x0003e20000000800 */
[----:B------:R-:W-:-:S07]  /*48d0*/  @!P2 IMAD.MOV.U32 R3, RZ, RZ, R40 ;  /* 0x000000ffff03a224 */ /* 0x000fce00078e0028 */
.L_x_251:
[----:B0-----:R-:W0:Y:S01]  /*48e0*/  S2R R33, SR_TID.X ;  /* 0x0000000000217919 */ /* 0x001e220000002100 */
[----:B------:R-:W-:Y:S05]  /*48f0*/  WARPSYNC.ALL ;  /* 0x0000000000007948 */ /* 0x000fea0003800000 */
[----:B------:R-:W-:Y:S01]  /*4900*/  BAR.SYNC.DEFER_BLOCKING 0x0 ;  /* 0x0000000000007b1d */ /* 0x000fe20000010000 */
[----:B------:R-:W-:-:S05]  /*4910*/  ISETP.NE.AND P1, PT, R2, R8, PT ;  /* 0x000000080200720c */ /* 0x000fca0003f25270 */
[----:B------:R-:W-:Y:S01]  /*4920*/  BSSY.RECONVERGENT B0, `(.L_x_284) ;  /* 0x000000e000007945 */ /* 0x000fe20003800200 */
[----:B0-----:R-:W-:-:S13]  /*4930*/  ISETP.NE.AND P0, PT, R33, RZ, PT ;  /* 0x000000ff2100720c */ /* 0x001fda0003f05270 */
[----:B------:R-:W-:Y:S05]  /*4940*/  @!P0 BRA `(.L_x_285) ;  /* 0x00000000002c8947 */ /* 0x000fea0003800000 */
[----:B------:R-:W0:Y:S01]  /*4950*/  S2UR UR6, SR_CgaCtaId ;  /* 0x00000000000679c3 */ /* 0x000e220000008800 */
[----:B------:R-:W-:Y:S01]  /*4960*/  UMOV UR5, 0x400 ;  /* 0x0000040000057882 */ /* 0x000fe20000000000 */
[----:B------:R-:W-:-:S04]  /*4970*/  ISETP.NE.U32.AND P0, PT, R29, RZ, PT ;  /* 0x000000ff1d00720c */ /* 0x000fc80003f05070 */
[----:B------:R-:W-:Y:S01]  /*4980*/  ISETP.NE.AND.EX P0, PT, R28, RZ, PT, P0 ;  /* 0x000000ff1c00720c */ /* 0x000fe20003f05300 */
[----:B0-----:R-:W-:-:S09]  /*4990*/  ULEA UR5, UR6, UR5, 0x18 ;  /* 0x0000000506057291 */ /* 0x001fd2000f8ec0ff */
[----:B------:R-:W0:Y:S04]  /*49a0*/  LDS.64 R4, [UR5+0x88] ;  /* 0x00008805ff047984 */ /* 0x000e280008000a00 */
[----:B------:R-:W2:Y:S01]  /*49b0*/  LDS R6, [UR5+0x90] ;  /* 0x00009005ff067984 */ /* 0x000ea20008000800 */
[----:B0-----:R-:W-:Y:S02]  /*49c0*/  IADD3 R29, P2, PT, R4, R29, RZ ;  /* 0x0000001d041d7210 */ /* 0x001fe40007f5e0ff */
[----:B--2---:R-:W-:-:S03]  /*49d0*/  SEL R6, R6, RZ, !P0 ;  /* 0x000000ff06067207 */ /* 0x004fc60004000000 */
[----:B------:R-:W-:Y:S02]  /*49e0*/  IMAD.X R28, R5, 0x1, R28, P2 ;  /* 0x00000001051c7824 */ /* 0x000fe400010e061c */
[----:B------:R-:W-:-:S07]  /*49f0*/  IMAD.IADD R3, R3, 0x1, R6 ;  /* 0x0000000103037824 */ /* 0x000fce00078e0206 */
.L_x_285:
[----:B------:R-:W-:Y:S05]  /*4a00*/  BSYNC.RECONVERGENT B0 ;  /* 0x0000000000007941 */ /* 0x000fea0003800200 */
.L_x_284:
[----:B------:R-:W-:Y:S01]  /*4a10*/  SEL R4, R3, RZ, !P1 ;  /* 0x000000ff03047207 */ /* 0x000fe20004800000 */
[----:B------:R-:W0:Y:S01]  /*4a20*/  S2UR UR5, SR_CgaCtaId ;  /* 0x00000000000579c3 */ /* 0x000e220000008800 */
[----:B------:R-:W-:Y:S01]  /*4a30*/  ISETP.NE.AND P6, PT, R8, R10, PT ;  /* 0x0000000a0800720c */ /* 0x000fe20003fc5270 */
[----:B------:R-:W-:Y:S01]  /*4a40*/  UMOV UR4, 0x400 ;  /* 0x0000040000047882 */ /* 0x000fe20000000000 */
[----:B------:R-:W-:Y:S01]  /*4a50*/  ISETP.NE.AND P2, PT, R10, R12, PT ;  /* 0x0000000c0a00720c */ /* 0x000fe20003f45270 */
[----:B------:R-:W-:Y:S01]  /*4a60*/  IMAD.IADD R9, R9, 0x1, R4 ;  /* 0x0000000109097824 */ /* 0x000fe200078e0204 */
[----:B------:R-:W-:Y:S02]  /*4a70*/  ISETP.NE.AND P0, PT, R12, R14, PT ;  /* 0x0000000e0c00720c */ /* 0x000fe40003f05270 */
[----:B------:R-:W-:Y:S02]  /*4a80*/  ISETP.NE.AND P3, PT, R8, R10, PT ;  /* 0x0000000a0800720c */ /* 0x000fe40003f65270 */
[----:B------:R-:W-:-:S02]  /*4a90*/  SEL R4, R9, RZ, !P6 ;  /* 0x000000ff09047207 */ /* 0x000fc40007000000 */
[----:B------:R-:W-:Y:S02]  /*4aa0*/  ISETP.NE.AND P4, PT, R10, R12, PT ;  /* 0x0000000c0a00720c */ /* 0x000fe40003f85270 */
[----:B------:R-:W-:Y:S01]  /*4ab0*/  SEL R7, RZ, 0x1, !P3 ;  /* 0x00000001ff077807 */ /* 0x000fe20005800000 */
[----:B------:R-:W-:Y:S01]  /*4ac0*/  IMAD.IADD R11, R11, 0x1, R4 ;  /* 0x000000010b0b7824 */ /* 0x000fe200078e0204 */
[----:B-1----:R-:W-:Y:S02]  /*4ad0*/  SEL R30, RZ, 0x1, !P4 ;  /* 0x00000001ff1e7807 */ /* 0x002fe40006000000 */
[----:B------:R-:W-:Y:S02]  /*4ae0*/  ISETP.NE.AND P3, PT, R12, R14, PT ;  /* 0x0000000e0c00720c */ /* 0x000fe40003f65270 */
[----:B------:R-:W-:Y:S02]  /*4af0*/  SEL R4, R11, RZ, !P2 ;  /* 0x000000ff0b047207 */ /* 0x000fe40005000000 */
[----:B------:R-:W-:-:S02]  /*4b00*/  SEL R41, RZ, 0x1, !P6 ;  /* 0x00000001ff297807 */ /* 0x000fc40007000000 */
[----:B------:R-:W-:Y:S01]  /*4b10*/  ISETP.NE.AND P6, PT, R18, R20, PT ;  /* 0x000000141200720c */ /* 0x000fe20003fc5270 */
[----:B------:R-:W-:Y:S01]  /*4b20*/  IMAD.IADD R13, R13, 0x1, R4 ;  /* 0x000000010d0d7824 */ /* 0x000fe200078e0204 */
[----:B0-----:R-:W-:Y:S02]  /*4b30*/  ULEA UR4, UR5, UR4, 0x18 ;  /* 0x0000000405047291 */ /* 0x001fe4000f8ec0ff */
[----:B------:R-:W-:Y:S02]  /*4b40*/  SEL R45, RZ, 0x1, !P6 ;  /* 0x00000001ff2d7807 */ /* 0x000fe40007000000 */
[----:B------:R-:W-:Y:S02]  /*4b50*/  SEL R4, R13, RZ, !P0 ;  /* 0x000000ff0d047207 */ /* 0x000fe40004000000 */
[----:B------:R-:W-:-:S03]  /*4b60*/  ISETP.NE.AND P0, PT, R14, R16, PT ;  /* 0x000000100e00720c */ /* 0x000fc60003f05270 */
[----:B------:R-:W-:-:S05]  /*4b70*/  IMAD.IADD R15, R15, 0x1, R4 ;  /* 0x000000010f0f7824 */ /* 0x000fca00078e0204 */
[----:B------:R-:W-:Y:S02]  /*4b80*/  SEL R4, R15, RZ, !P0 ;  /* 0x000000ff0f047207 */ /* 0x000fe40004000000 */
[----:B------:R-:W-:-:S03]  /*4b90*/  ISETP.NE.AND P0, PT, R16, R18, PT ;  /* 0x000000121000720c */ /* 0x000fc60003f05270 */
[----:B------:R-:W-:-:S05]  /*4ba0*/  IMAD.IADD R17, R17, 0x1, R4 ;  /* 0x0000000111117824 */ /* 0x000fca00078e0204 */
[----:B------:R-:W-:Y:S02]  /*4bb0*/  SEL R4, R17, RZ, !P0 ;  /* 0x000000ff11047207 */ /* 0x000fe40004000000 */
[----:B------:R-:W-:-:S03]  /*4bc0*/  ISETP.NE.AND P0, PT, R18, R20, PT ;  /* 0x000000141200720c */ /* 0x000fc60003f05270 */
[----:B------:R-:W-:Y:S02]  /*4bd0*/  IMAD.IADD R19, R19, 0x1, R4 ;  /* 0x0000000113137824 */ /* 0x000fe400078e0204 */
[----:B------:R-:W0:Y:S03]  /*4be0*/  LDS.64 R4, [UR4+0xc8] ;  /* 0x0000c804ff047984 */ /* 0x000e260008000a00 */
[----:B------:R-:W-:Y:S02]  /*4bf0*/  SEL R6, R19, RZ, !P0 ;  /* 0x000000ff13067207 */ /* 0x000fe40004000000 */
[----:B------:R-:W-:-:S03]  /*4c00*/  ISETP.NE.AND P0, PT, R2, R8, PT ;  /* 0x000000080200720c */ /* 0x000fc60003f05270 */
[----:B------:R-:W-:Y:S01]  /*4c10*/  IMAD.IADD R21, R21, 0x1, R6 ;  /* 0x0000000115157824 */ /* 0x000fe200078e0206 */
[----:B------:R-:W-:Y:S02]  /*4c20*/  SEL R6, RZ, 0x1, !P0 ;  /* 0x00000001ff067807 */ /* 0x000fe40004000000 */
[----:B------:R-:W-:Y:S02]  /*4c30*/  ISETP.NE.AND P0, PT, R20, R22, PT ;  /* 0x000000161400720c */ /* 0x000fe40003f05270 */
[----:B------:R-:W-:Y:S02]  /*4c40*/  IADD3 R30, P4, P5, R30, R7, R6 ;  /* 0x000000071e1e7210 */ /* 0x000fe40007d9e006 */
[----:B------:R-:W-:Y:S02]  /*4c50*/  SEL R7, RZ, 0x1, !P3 ;  /* 0x00000001ff077807 */ /* 0x000fe40005800000 */
[----:B------:R-:W-:Y:S02]  /*4c60*/  SEL R6, R21, RZ, !P0 ;  /* 0x000000ff15067207 */ /* 0x000fe40004000000 */
[----:B------:R-:W-:-:S02]  /*4c70*/  IADD3 R32, P0, PT, R30, R7, RZ ;  /* 0x000000071e207210 */ /* 0x000fc40007f1e0ff */
[----:B------:R-:W-:Y:S01]  /*4c80*/  IADD3.X R31, PT, PT, RZ, RZ, RZ, P4, P5 ;  /* 0x000000ffff1f7210 */ /* 0x000fe200027ea4ff */
[----:B------:R-:W-:Y:S01]  /*4c90*/  IMAD.IADD R23, R23, 0x1, R6 ;  /* 0x0000000117177824 */ /* 0x000fe200078e0206 */
[----:B------:R-:W-:Y:S02]  /*4ca0*/  ISETP.NE.AND P3, PT, R14, R16, PT ;  /* 0x000000100e00720c */ /* 0x000fe40003f65270 */
[----:B------:R-:W-:Y:S01]  /*4cb0*/  SEL R6, RZ, 0x1, !P1 ;  /* 0x00000001ff067807 */ /* 0x000fe20004800000 */
[----:B------:R-:W-:Y:S01]  /*4cc0*/  IMAD.X R31, RZ, RZ, R31, P0 ;  /* 0x000000ffff1f7224 */ /* 0x000fe200000e061f */
[----:B------:R-:W-:Y:S02]  /*4cd0*/  SEL R7, RZ, 0x1, !P3 ;  /* 0x00000001ff077807 */ /* 0x000fe40005800000 */
[----:B------:R-:W-:Y:S02]  /*4ce0*/  IADD3 R35, P0, PT, R29, R32, RZ ;  /* 0x000000201d237210 */ /* 0x000fe40007f1e0ff */
[----:B------:R-:W-:-:S02]  /*4cf0*/  ISETP.NE.AND P1, PT, R16, R18, PT ;  /* 0x000000121000720c */ /* 0x000fc40003f25270 */
[----:B------:R-:W-:Y:S02]  /*4d00*/  SEL R30, RZ, 0x1, !P2 ;  /* 0x00000001ff1e7807 */ /* 0x000fe40005000000 */
[----:B------:R-:W-:Y:S01]  /*4d10*/  IADD3 R34, P2, PT, R32, R7, RZ ;  /* 0x0000000720227210 */ /* 0x000fe20007f5e0ff */
[----:B------:R-:W-:Y:S01]  /*4d20*/  IMAD.X R32, R28, 0x1, R31, P0 ;  /* 0x000000011c207824 */ /* 0x000fe200000e061f */
[----:B------:R-:W-:Y:S02]  /*4d30*/  SEL R37, RZ, 0x1, !P1 ;  /* 0x00000001ff257807 */ /* 0x000fe40004800000 */
[C---:B------:R-:W-:Y:S02]  /*4d40*/  IADD3 R41, P3, P1, R29.reuse, R41, R6 ;  /* 0x000000291d297210 */ /* 0x040fe4000797e006 */
[----:B0-----:R-:W-:Y:S01]  /*4d50*/  ISETP.GE.U32.AND P0, PT, R4, 0x101, PT ;  /* 0x000001010400780c */ /* 0x001fe20003f06070 */
[----:B------:R-:W-:Y:S01]  /*4d60*/  IMAD.IADD R38, R34, 0x1, R37 ;  /* 0x0000000122267824 */ /* 0x000fe200078e0225 */
[----:B------:R-:W-:Y:S01]  /*4d70*/  IADD3 R43, P4, PT, R29, R6, RZ ;  /* 0x000000061d2b7210 */ /* 0x000fe20007f9e0ff */
[----:B------:R-:W-:Y:S01]  /*4d80*/  IMAD.X R37, RZ, RZ, R31, P2 ;  /* 0x000000ffff257224 */ /* 0x000fe200010e061f */
[----:B------:R-:W-:-:S02]  /*4d90*/  ISETP.GE.AND.EX P0, PT, R5, RZ, PT, P0 ;  /* 0x000000ff0500720c */ /* 0x000fc40003f06300 */
[----:B------:R-:W-:Y:S01]  /*4da0*/  IADD3 R39, P2, PT, R41, R30, RZ ;  /* 0x0000001e29277210 */ /* 0x000fe20007f5e0ff */
[----:B------:R-:W-:Y:S01]  /*4db0*/  IMAD.IADD R30, R38, 0x1, R45 ;  /* 0x00000001261e7824 */ /* 0x000fe200078e022d */
[C---:B------:R-:W-:Y:S02]  /*4dc0*/  IADD3.X R36, PT, PT, R28.reuse, RZ, RZ, P3, P1 ;  /* 0x000000ff1c247210 */ /* 0x040fe40001fe24ff */
[C---:B------:R-:W-:Y:S01]  /*4dd0*/  IADD3 R6, P6, PT, R29.reuse, R34, RZ ;  /* 0x000000221d067210 */ /* 0x040fe20007fde0ff */
[----:B------:R-:W-:Y:S01]  /*4de0*/  IMAD.X R34, RZ, RZ, R28, P4 ;  /* 0x000000ffff227224 */ /* 0x000fe200020e061c */
[C---:B------:R-:W-:Y:S02]  /*4df0*/  IADD3 R24, P5, PT, R29.reuse, R24, RZ ;  /* 0x000000181d187210 */ /* 0x040fe40007fbe0ff */
[C---:B------:R-:W-:Y:S01]  /*4e00*/  IADD3 R7, P3, PT, R29.reuse, R38, RZ ;  /* 0x000000261d077210 */ /* 0x040fe20007f7e0ff */
[C---:B------:R-:W-:Y:S01]  /*4e10*/  IMAD.X R37, R28.reuse, 0x1, R37, P6 ;  /* 0x000000011c257824 */ /* 0x040fe200030e0625 */
[----:B------:R-:W-:Y:S01]  /*4e20*/  IADD3 R30, P1, PT, R29, R30, RZ ;  /* 0x0000001e1d1e7210 */ /* 0x000fe20007f3e0ff */
[----:B------:R-:W-:-:S02]  /*4e30*/  IMAD.X R27, R28, 0x1, R27, P5 ;  /* 0x000000011c1b7824 */ /* 0x000fc400028e061b */
[C---:B------:R-:W-:Y:S02]  /*4e40*/  IMAD.X R0, R28.reuse, 0x1, R0, P3 ;  /* 0x000000011c007824 */ /* 0x040fe400018e0600 */
[----:B------:R-:W-:Y:S02]  /*4e50*/  IMAD.X R38, RZ, RZ, R36, P2 ;  /* 0x000000ffff267224 */ /* 0x000fe400010e0624 */
[----:B------:R-:W-:Y:S01]  /*4e60*/  IMAD.X R31, R28, 0x1, R26, P1 ;  /* 0x000000011c1f7824 */ /* 0x000fe200008e061a */
[----:B------:R-:W-:Y:S06]  /*4e70*/  @!P0 BRA `(.L_x_286) ;  /* 0x0000000400f08947 */ /* 0x000fec0003800000 */
[----:B------:R-:W0:Y:S01]  /*4e80*/  LDS.64 R26, [UR4+0xa8] ;  /* 0x0000a804ff1a7984 */ /* 0x000e220008000a00 */
[----:B------:R-:W-:Y:S01]  /*4e90*/  BAR.SYNC.DEFER_BLOCKING 0x0 ;  /* 0x0000000000007b1d */ /* 0x000fe20000010000 */
[----:B------:R-:W-:Y:S02]  /*4ea0*/  ISETP.NE.AND P1, PT, R2, R8, PT ;  /* 0x000000080200720c */ /* 0x000fe40003f25270 */
[----:B------:R-:W-:Y:S02]  /*4eb0*/  ISETP.NE.AND P2, PT, R8, R10, PT ;  /* 0x0000000a0800720c */ /* 0x000fe40003f45270 */
[----:B------:R-:W-:Y:S02]  /*4ec0*/  ISETP.NE.AND P0, PT, R10, R12, PT ;  /* 0x0000000c0a00720c */ /* 0x000fe40003f05270 */
[----:B------:R-:W-:Y:S02]  /*4ed0*/  ISETP.NE.AND P6, PT, R12, R14, PT ;  /* 0x0000000e0c00720c */ /* 0x000fe40003fc5270 */
[----:B------:R-:W-:-:S02]  /*4ee0*/  ISETP.NE.AND P3, PT, R18, R20, PT ;  /* 0x000000141200720c */ /* 0x000fc40003f65270 */
[----:B------:R-:W-:Y:S02]  /*4ef0*/  ISETP.NE.AND P4, PT, R20, R22, PT ;  /* 0x000000161400720c */ /* 0x000fe40003f85270 */
[----:B------:R-:W-:Y:S01]  /*4f00*/  ISETP.NE.AND P5, PT, R22, R25, PT ;  /* 0x000000191600720c */ /* 0x000fe20003fa5270 */
[--C-:B0-----:R-:W-:Y:S02]  /*4f10*/  @P1 IMAD.IADD R29, R29, 0x1, -R26.reuse ;  /* 0x000000011d1d1824 */ /* 0x101fe400078e0a1a */
[--C-:B------:R-:W-:Y:S02]  /*4f20*/  @P2 IMAD.IADD R43, R43, 0x1, -R26.reuse ;  /* 0x000000012b2b2824 */ /* 0x100fe400078e0a1a */
[--C-:B------:R-:W-:Y:S01]  /*4f30*/  @P0 IMAD.IADD R41, R41, 0x1, -R26.reuse ;  /* 0x0000000129290824 */ /* 0x100fe200078e0a1a */
[----:B------:R-:W-:Y:S01]  /*4f40*/  @P1 LEA R29, R29, UR4, 0x3 ;  /* 0x000000041d1d1c11 */ /* 0x000fe2000f8e18ff */
[--C-:B------:R-:W-:Y:S01]  /*4f50*/  @P6 IMAD.IADD R39, R39, 0x1, -R26.reuse ;  /* 0x0000000127276824 */ /* 0x100fe200078e0a1a */
[----:B------:R-:W-:Y:S01]  /*4f60*/  @P2 LEA R43, R43, UR4, 0x3 ;  /* 0x000000042b2b2c11 */ /* 0x000fe2000f8e18ff */
[--C-:B------:R-:W-:Y:S01]  /*4f70*/  @P3 IMAD.IADD R7, R7, 0x1, -R26.reuse ;  /* 0x0000000107073824 */ /* 0x100fe200078e0a1a */
[----:B------:R-:W-:Y:S01]  /*4f80*/  @P0 LEA R41, R41, UR4, 0x3 ;  /* 0x0000000429290c11 */ /* 0x000fe2000f8e18ff */
[----:B------:R0:W-:Y:S01]  /*4f90*/  @P1 STS.64 [R29], R2 ;  /* 0x000000021d001388 */ /* 0x0001e20000000a00 */
[----:B------:R-:W-:Y:S01]  /*4fa0*/  ISETP.NE.AND P1, PT, R14, R16, PT ;  /* 0x000000100e00720c */ /* 0x000fe20003f25270 */
[--C-:B------:R-:W-:Y:S01]  /*4fb0*/  @P4 IMAD.IADD R30, R30, 0x1, -R26.reuse ;  /* 0x000000011e1e4824 */ /* 0x100fe200078e0a1a */
[----:B------:R-:W-:Y:S01]  /*4fc0*/  @P6 LEA R39, R39, UR4, 0x3 ;  /* 0x0000000427276c11 */ /* 0x000fe2000f8e18ff */
[----:B------:R0:W-:Y:S01]  /*4fd0*/  @P2 STS.64 [R43], R8 ;  /* 0x000000082b002388 */ /* 0x0001e20000000a00 */
[----:B------:R-:W-:Y:S01]  /*4fe0*/  ISETP.NE.AND P2, PT, R16, R18, PT ;  /* 0x000000121000720c */ /* 0x000fe20003f45270 */
[----:B------:R-:W-:Y:S01]  /*4ff0*/  @P5 IMAD.IADD R24, R24, 0x1, -R26 ;  /* 0x0000000118185824 */ /* 0x000fe200078e0a1a */
[----:B------:R-:W-:Y:S01]  /*5000*/  @P3 LEA R7, R7, UR4, 0x3 ;  /* 0x0000000407073c11 */ /* 0x000fe2000f8e18ff */
[----:B------:R0:W-:Y:S01]  /*5010*/  @P0 STS.64 [R41], R10 ;  /* 0x0000000a29000388 */ /* 0x0001e20000000a00 */
[----:B------:R-:W-:-:S02]  /*5020*/  @P4 LEA R30, R30, UR4, 0x3 ;  /* 0x000000041e1e4c11 */ /* 0x000fc4000f8e18ff */
[----:B------:R-:W-:Y:S01]  /*5030*/  @P5 LEA R24, R24, UR4, 0x3 ;  /* 0x0000000418185c11 */ /* 0x000fe2000f8e18ff */
[----:B------:R0:W-:Y:S01]  /*5040*/  @P6 STS.64 [R39], R12 ;  /* 0x0000000c27006388 */ /* 0x0001e20000000a00 */
[----:B------:R-:W-:Y:S01]  /*5050*/  ISETP.GT.U32.AND P0, PT, R4, R33, PT ;  /* 0x000000210400720c */ /* 0x000fe20003f04070 */
[----:B------:R-:W-:-:S03]  /*5060*/  @P1 IMAD.IADD R35, R35, 0x1, -R26 ;  /* 0x0000000123231824 */ /* 0x000fc600078e0a1a */
[----:B------:R-:W-:Y:S01]  /*5070*/  ISETP.GT.U32.AND.EX P0, PT, R5, RZ, PT, P0 ;  /* 0x000000ff0500720c */ /* 0x000fe20003f04100 */
[----:B------:R-:W-:Y:S01]  /*5080*/  @P2 IMAD.IADD R6, R6, 0x1, -R26 ;  /* 0x0000000106062824 */ /* 0x000fe200078e0a1a */
[----:B------:R-:W-:-:S04]  /*5090*/  @P1 LEA R35, R35, UR4, 0x3 ;  /* 0x0000000423231c11 */ /* 0x000fc8000f8e18ff */
[----:B------:R-:W-:Y:S01]  /*50a0*/  @P2 LEA R6, R6, UR4, 0x3 ;  /* 0x0000000406062c11 */ /* 0x000fe2000f8e18ff */
        /* <DEDUP_REMOVED lines=11> */
[----:B------:R-:W-:-:S04]  /*5160*/  LOP3.LUT R3, RZ, R21, RZ, 0x33, !PT ;  /* 0x00000015ff037212 */ /* 0x000fc800078e33ff */
[----:B------:R-:W-:Y:S02]  /*5170*/  IADD3 R14, P0, PT, R4, R3, RZ ;  /* 0x00000003040e7210 */ /* 0x000fe40007f1e0ff */
[----:B------:R-:W-:Y:S02]  /*5180*/  LOP3.LUT R3, RZ, R23, RZ, 0x33, !PT ;  /* 0x00000017ff037212 */ /* 0x000fe400078e33ff */
[----:B------:R-:W-:-:S03]  /*5190*/  LOP3.LUT R0, R14, 0x300, RZ, 0xc0, !PT ;  /* 0x000003000e007812 */ /* 0x000fc600078ec0ff */
[----:B------:R-:W-:Y:S01]  /*51a0*/  IMAD.X R3, R5, 0x1, R3, P0 ;  /* 0x0000000105037824 */ /* 0x000fe200000e0603 */
[----:B------:R-:W-:Y:S02]  /*51b0*/  ISETP.NE.U32.AND P1, PT, R0, 0x300, PT ;  /* 0x000003000000780c */ /* 0x000fe40003f25070 */
[----:B------:R-:W-:Y:S02]  /*51c0*/  ISETP.GE.U32.AND P0, PT, R14, 0x300, PT ;  /* 0x000003000e00780c */ /* 0x000fe40003f06070 */
[----:B------:R-:W-:Y:S02]  /*51d0*/  ISETP.NE.AND.EX P1, PT, RZ, RZ, PT, P1 ;  /* 0x000000ffff00720c */ /* 0x000fe40003f25310 */
[----:B------:R-:W-:-:S11]  /*51e0*/  ISETP.GE.U32.AND.EX P0, PT, R3, RZ, PT, P0 ;  /* 0x000000ff0300720c */ /* 0x000fd60003f06100 */
[----:B0-----:R-:W-:Y:S05]  /*51f0*/  @!P1 BRA `(.L_x_288) ;  /* 0x0000000000849947 */ /* 0x001fea0003800000 */
[----:B------:R-:W0:Y:S01]  /*5200*/  LDCU.128 UR12, c[0x0][0x390] ;  /* 0x00007200ff0c77ac */ /* 0x000e220008000c00 */
[----:B------:R-:W-:Y:S01]  /*5210*/  SHF.R.U64 R14, R14, 0x8, R3 ;  /* 0x000000080e0e7819 */ /* 0x000fe20000001203 */
[----:B------:R-:W-:Y:S01]  /*5220*/  IMAD.MOV.U32 R15, RZ, RZ, RZ ;  /* 0x000000ffff0f7224 */ /* 0x000fe200078e00ff */
[----:B------:R-:W-:-:S03]  /*5230*/  IADD3 R11, P1, PT, R26, R21, RZ ;  /* 0x000000151a0b7210 */ /* 0x000fc60007f3e0ff */
[----:B------:R-:W-:Y:S02]  /*5240*/  VIADD R14, R14, 0x1 ;  /* 0x000000010e0e7836 */ /* 0x000fe40000000000 */
[----:B------:R-:W-:Y:S02]  /*5250*/  IMAD.X R0, R27, 0x1, R23, P1 ;  /* 0x000000011b007824 */ /* 0x000fe400008e0617 */
[C---:B------:R-:W-:Y:S01]  /*5260*/  IMAD.SHL.U32 R10, R11.reuse, 0x4, RZ ;  /* 0x000000040b0a7824 */ /* 0x040fe200078e00ff */
[----:B------:R-:W-:Y:S02]  /*5270*/  LOP3.LUT R14, R14, 0x3, RZ, 0xc0, !PT ;  /* 0x000000030e0e7812 */ /* 0x000fe400078ec0ff */
[----:B------:R-:W-:Y:S02]  /*5280*/  SHF.L.U64.HI R11, R11, 0x2, R0 ;  /* 0x000000020b0b7819 */ /* 0x000fe40000010200 */
[----:B------:R-:W-:Y:S02]  /*5290*/  LEA R21, P3, R14, R21, 0x8 ;  /* 0x000000150e157211 */ /* 0x000fe400078640ff */
[----:B------:R-:W-:-:S02]  /*52a0*/  LEA R0, R33, UR4, 0x3 ;  /* 0x0000000421007c11 */ /* 0x000fc4000f8e18ff */
[C---:B0-----:R-:W-:Y:S02]  /*52b0*/  IADD3 R12, P1, PT, R10.reuse, UR14, RZ ;  /* 0x0000000e0a0c7c10 */ /* 0x041fe4000ff3e0ff */
[----:B------:R-:W-:Y:S02]  /*52c0*/  IADD3 R10, P2, PT, R10, UR12, RZ ;  /* 0x0000000c0a0a7c10 */ /* 0x000fe4000ff5e0ff */
[C---:B------:R-:W-:Y:S02]  /*52d0*/  IADD3.X R13, PT, PT, R11.reuse, UR15, RZ, P1, !PT ;  /* 0x0000000f0b0d7c10 */ /* 0x040fe40008ffe4ff */
[----:B------:R-:W-:Y:S02]  /*52e0*/  IADD3.X R11, PT, PT, R11, UR13, RZ, P2, !PT ;  /* 0x0000000d0b0b7c10 */ /* 0x000fe400097fe4ff */
[----:B------:R-:W-:-:S07]  /*52f0*/  LEA.HI.X R23, R14, R23, R15, 0x8, P3 ;  /* 0x000000170e177211 */ /* 0x000fce00018f440f */
.L_x_289:
        /* <DEDUP_REMOVED lines=17> */
.L_x_288:
[----:B------:R-:W-:Y:S05]  /*5410*/  BSYNC.RECONVERGENT B0 ;  /* 0x0000000000007941 */ /* 0x000fea0003800200 */
.L_x_287:
[----:B------:R-:W-:Y:S05]  /*5420*/  @!P0 EXIT ;  /* 0x000000000000894d */ /* 0x000fea0003800000 */
.L_x_290:
[C---:B------:R-:W-:Y:S02]  /*5430*/  LEA R0, R21.reuse, UR4, 0x3 ;  /* 0x0000000415007c11 */ /* 0x040fe4000f8e18ff */
[----:B0---4-:R-:W-:Y:S01]  /*5440*/  IADD3 R3, P0, PT, R26, R21, RZ ;  /* 0x000000151a037210 */ /* 0x011fe20007f1e0ff */
[----:B------:R-:W-:Y:S02]  /*5450*/  VIADD R21, R21, 0x400 ;  /* 0x0000040015157836 */ /* 0x000fe40000000000 */
[----:B------:R-:W0:Y:S02]  /*5460*/  LDS.64 R12, [R0] ;  /* 0x00000000000c7984 */ /* 0x000e240000000a00 */
[----:B------:R-:W-:Y:S02]  /*5470*/  IMAD.X R2, R27, 0x1, R23, P0 ;  /* 0x000000011b027824 */ /* 0x000fe400000e0617 */
[----:B------:R-:W1:Y:S01]  /*5480*/  LDS.64 R14, [R0+0x800] ;  /* 0x00080000000e7984 */ /* 0x000e620000000a00 */
[----:B------:R-:W-:-:S02]  /*5490*/  IMAD.SHL.U32 R10, R3, 0x4, RZ ;  /* 0x00000004030a7824 */ /* 0x000fc400078e00ff */
[----:B------:R-:W-:Y:S01]  /*54a0*/  IMAD.X R6, RZ, RZ, R27, P0 ;  /* 0x000000ffff067224 */ /* 0x000fe200000e061b */
[----:B------:R-:W2:Y:S01]  /*54b0*/  LDS.64 R16, [R0+0x1000] ;  /* 0x0010000000107984 */ /* 0x000ea20000000a00 */
[C---:B------:R-:W-:Y:S01]  /*54c0*/  SHF.L.U64.HI R2, R3.reuse, 0x2, R2 ;  /* 0x0000000203027819 */ /* 0x040fe20000010202 */
[----:B------:R-:W-:Y:S01]  /*54d0*/  IMAD.MOV.U32 R23, RZ, RZ, RZ ;  /* 0x000000ffff177224 */ /* 0x000fe200078e00ff */
[C---:B------:R-:W-:Y:S01]  /*54e0*/  IADD3 R8, P0, PT, R10.reuse, UR16, RZ ;  /* 0x000000100a087c10 */ /* 0x040fe2000ff1e0ff */
[----:B------:R-:W3:Y:S01]  /*54f0*/  LDS.64 R18, [R0+0x1800] ;  /* 0x0018000000127984 */ /* 0x000ee20000000a00 */
[----:B------:R-:W-:Y:S02]  /*5500*/  IADD3 R10, P1, PT, R10, UR18, RZ ;  /* 0x000000120a0a7c10 */ /* 0x000fe4000ff3e0ff */
[----:B------:R-:W-:Y:S02]  /*5510*/  SHF.L.U64.HI R6, R3, 0x2, R6 ;  /* 0x0000000203067819 */ /* 0x000fe40000010206 */
[----:B------:R-:W-:-:S02]  /*5520*/  IADD3.X R9, PT, PT, R2, UR17, RZ, P0, !PT ;  /* 0x0000001102097c10 */ /* 0x000fc400087fe4ff */
[----:B------:R-:W-:Y:S01]  /*5530*/  IADD3.X R11, PT, PT, R2, UR19, RZ, P1, !PT ;  /* 0x00000013020b7c10 */ /* 0x000fe20008ffe4ff */
[----:B------:R-:W-:Y:S01]  /*5540*/  IMAD.MOV.U32 R2, RZ, RZ, R8 ;  /* 0x000000ffff027224 */ /* 0x000fe200078e0008 */
[C---:B------:R-:W-:Y:S02]  /*5550*/  IADD3.X R3, PT, PT, R6.reuse, UR17, RZ, P0, !PT ;  /* 0x0000001106037c10 */ /* 0x040fe400087fe4ff */
[----:B------:R-:W-:Y:S01]  /*5560*/  IADD3.X R7, PT, PT, R6, UR19, RZ, P1, !PT ;  /* 0x0000001306077c10 */ /* 0x000fe20008ffe4ff */
[----:B------:R-:W-:Y:S01]  /*5570*/  IMAD.MOV.U32 R6, RZ, RZ, R10 ;  /* 0x000000ffff067224 */ /* 0x000fe200078e000a */
        /* <DEDUP_REMOVED lines=12> */
.L_x_286:
[----:B------:R-:W-:Y:S01]  /*5640*/  ISETP.NE.AND P2, PT, R2, R8, PT ;  /* 0x000000080200720c */ /* 0x000fe20003f45270 */
[----:B------:R-:W-:Y:S01]  /*5650*/  BSSY.RECONVERGENT B0, `(.L_x_291) ;  /* 0x000000e000007945 */ /* 0x000fe20003800200 */
[----:B------:R-:W-:Y:S02]  /*5660*/  ISETP.NE.AND P0, PT, R22, R25, PT ;  /* 0x000000191600720c */ /* 0x000fe40003f05270 */
[----:B------:R-:W-:Y:S02]  /*5670*/  ISETP.NE.AND P4, PT, R8, R10, PT ;  /* 0x0000000a0800720c */ /* 0x000fe40003f85270 */
[----:B------:R-:W-:-:S07]  /*5680*/  ISETP.NE.AND P1, PT, R10, R12, PT ;  /* 0x0000000c0a00720c */ /* 0x000fce0003f25270 */
[----:B------:R-:W-:Y:S06]  /*5690*/  @!P2 BRA `(.L_x_292) ;  /* 0x000000000024a947 */ /* 0x000fec0003800000 */
        /* <DEDUP_REMOVED lines=9> */
.L_x_292:
[----:B------:R-:W-:Y:S05]  /*5730*/  BSYNC.RECONVERGENT B0 ;  /* 0x0000000000007941 */ /* 0x000fea0003800200 */
.L_x_291:
        /* <DEDUP_REMOVED lines=11> */
.L_x_294:
[----:B------:R-:W-:Y:S05]  /*57f0*/  BSYNC.RECONVERGENT B0 ;  /* 0x0000000000007941 */ /* 0x000fea0003800200 */
.L_x_293:
        /* <DEDUP_REMOVED lines=16> */
.L_x_296:
[----:B------:R-:W-:Y:S05]  /*5900*/  BSYNC.RECONVERGENT B0 ;  /* 0x0000000000007941 */ /* 0x000fea0003800200 */
.L_x_295:
[----:B------:R-:W-:Y:S04]  /*5910*/  BSSY.RECONVERGENT B0, `(.L_x_297) ;  /* 0x000000b000007945 */ /* 0x000fe80003800200 */
[----:B------:R-:W-:Y:S05]  /*5920*/  @!P2 BRA `(.L_x_298) ;  /* 0x000000000024a947 */ /* 0x000fea0003800000 */
[----:B------:R-:W3:Y:S01]  /*5930*/  LDCU.128 UR4, c[0x0][0x390] ;  /* 0x00007200ff0477ac */ /* 0x000ee20008000c00 */
[C---:B012---:R-:W-:Y:S01]  /*5940*/  IMAD.SHL.U32 R4, R39.reuse, 0x4, RZ ;  /* 0x0000000427047824 */ /* 0x047fe200078e00ff */
[----:B------:R-:W-:-:S04]  /*5950*/  SHF.L.U64.HI R39, R39, 0x2, R38 ;  /* 0x0000000227277819 */ /* 0x000fc80000010226 */
[C---:B---3--:R-:W-:Y:S02]  /*5960*/  IADD3 R2, P1, PT, R4.reuse, UR4, RZ ;  /* 0x0000000404027c10 */ /* 0x048fe4000ff3e0ff */
[----:B------:R-:W-:Y:S02]  /*5970*/  IADD3 R4, P2, PT, R4, UR6, RZ ;  /* 0x0000000604047c10 */ /* 0x000fe4000ff5e0ff */
[C---:B------:R-:W-:Y:S02]  /*5980*/  IADD3.X R3, PT, PT, R39.reuse, UR5, RZ, P1, !PT ;  /* 0x0000000527037c10 */ /* 0x040fe40008ffe4ff */
[----:B------:R-:W-:-:S03]  /*5990*/  IADD3.X R5, PT, PT, R39, UR7, RZ, P2, !PT ;  /* 0x0000000727057c10 */ /* 0x000fc600097fe4ff */
[----:B------:R3:W-:Y:S04]  /*59a0*/  STG.E desc[UR8][R2.64], R12 ;  /* 0x0000000c02007986 */ /* 0x0007e8000c101908 */
[----:B------:R3:W-:Y:S02]  /*59b0*/  STG.E desc[UR8][R4.64], R13 ;  /* 0x0000000d04007986 */ /* 0x0007e4000c101908 */
.L_x_298:
[----:B------:R-:W-:Y:S05]  /*59c0*/  BSYNC.RECONVERGENT B0 ;  /* 0x0000000000007941 */ /* 0x000fea0003800200 */
.L_x_297:
[----:B------:R-:W-:Y:S04]  /*59d0*/  BSSY.RECONVERGENT B0, `(.L_x_299) ;  /* 0x000000b000007945 */ /* 0x000fe80003800200 */
[----:B------:R-:W-:Y:S05]  /*59e0*/  @!P3 BRA `(.L_x_300) ;  /* 0x000000000024b947 */ /* 0x000fea0003800000 */
[----:B------:R-:W4:Y:S01]  /*59f0*/  LDCU.128 UR4, c[0x0][0x390] ;  /* 0x00007200ff0477ac */ /* 0x000f220008000c00 */
[C---:B0123--:R-:W-:Y:S01]  /*5a00*/  IMAD.SHL.U32 R4, R35.reuse, 0x4, RZ ;  /* 0x0000000423047824 */ /* 0x04ffe200078e00ff */
[----:B------:R-:W-:-:S04]  /*5a10*/  SHF.L.U64.HI R32, R35, 0x2, R32 ;  /* 0x0000000223207819 */ /* 0x000fc80000010220 */
[C---:B----4-:R-:W-:Y:S02]  /*5a20*/  IADD3 R2, P1, PT, R4.reuse, UR4, RZ ;  /* 0x0000000404027c10 */ /* 0x050fe4000ff3e0ff */
[----:B------:R-:W-:Y:S02]  /*5a30*/  IADD3 R4, P2, PT, R4, UR6, RZ ;  /* 0x0000000604047c10 */ /* 0x000fe4000ff5e0ff */
[C---:B------:R-:W-:Y:S02]  /*5a40*/  IADD3.X R3, PT, PT, R32.reuse, UR5, RZ, P1, !PT ;  /* 0x0000000520037c10 */ /* 0x040fe40008ffe4ff */
[----:B------:R-:W-:-:S03]  /*5a50*/  IADD3.X R5, PT, PT, R32, UR7, RZ, P2, !PT ;  /* 0x0000000720057c10 */ /* 0x000fc600097fe4ff */
[----:B------:R4:W-:Y:S04]  /*5a60*/  STG.E desc[UR8][R2.64], R14 ;  /* 0x0000000e02007986 */ /* 0x0009e8000c101908 */
[----:B------:R4:W-:Y:S02]  /*5a70*/  STG.E desc[UR8][R4.64], R15 ;  /* 0x0000000f04007986 */ /* 0x0009e4000c101908 */
.L_x_300:
[----:B------:R-:W-:Y:S05]  /*5a80*/  BSYNC.RECONVERGENT B0 ;  /* 0x0000000000007941 */ /* 0x000fea0003800200 */
.L_x_299:
[----:B------:R-:W-:Y:S04]  /*5a90*/  BSSY.RECONVERGENT B0, `(.L_x_301) ;  /* 0x000000b000007945 */ /* 0x000fe80003800200 */
[----:B------:R-:W-:Y:S05]  /*5aa0*/  @!P4 BRA `(.L_x_302) ;  /* 0x000000000024c947 */ /* 0x000fea0003800000 */
[----:B------:R-:W5:Y:S01]  /*5ab0*/  LDCU.128 UR4, c[0x0][0x390] ;  /* 0x00007200ff0477ac */ /* 0x000f620008000c00 */
[C---:B01234-:R-:W-:Y:S01]  /*5ac0*/  IMAD.SHL.U32 R4, R6.reuse, 0x4, RZ ;  /* 0x0000000406047824 */ /* 0x05ffe200078e00ff */
[----:B------:R-:W-:-:S04]  /*5ad0*/  SHF.L.U64.HI R37, R6, 0x2, R37 ;  /* 0x0000000206257819 */ /* 0x000fc80000010225 */
[C---:B-----5:R-:W-:Y:S02]  /*5ae0*/  IADD3 R2, P1, PT, R4.reuse, UR4, RZ ;  /* 0x0000000404027c10 */ /* 0x060fe4000ff3e0ff */
[----:B------:R-:W-:Y:S02]  /*5af0*/  IADD3 R4, P2, PT, R4, UR6, RZ ;  /* 0x0000000604047c10 */ /* 0x000fe4000ff5e0ff */
[C---:B------:R-:W-:Y:S02]  /*5b00*/  IADD3.X R3, PT, PT, R37.reuse, UR5, RZ, P1, !PT ;  /* 0x0000000525037c10 */ /* 0x040fe40008ffe4ff */
[----:B------:R-:W-:-:S03]  /*5b10*/  IADD3.X R5, PT, PT, R37, UR7, RZ, P2, !PT ;  /* 0x0000000725057c10 */ /* 0x000fc600097fe4ff */
[----:B------:R0:W-:Y:S04]  /*5b20*/  STG.E desc[UR8][R2.64], R16 ;  /* 0x0000001002007986 */ /* 0x0001e8000c101908 */
[----:B------:R0:W-:Y:S02]  /*5b30*/  STG.E desc[UR8][R4.64], R17 ;  /* 0x0000001104007986 */ /* 0x0001e4000c101908 */
.L_x_302:
[----:B------:R-:W-:Y:S05]  /*5b40*/  BSYNC.RECONVERGENT B0 ;  /* 0x0000000000007941 */ /* 0x000fea0003800200 */
.L_x_301:
        /* <DEDUP_REMOVED lines=11> */
.L_x_304:
[----:B------:R-:W-:Y:S05]  /*5c00*/  BSYNC.RECONVERGENT B0 ;  /* 0x0000000000007941 */ /* 0x000fea0003800200 */
.L_x_303:
        /* <DEDUP_REMOVED lines=11> */
.L_x_306:
[----:B------:R-:W-:Y:S05]  /*5cc0*/  BSYNC.RECONVERGENT B0 ;  /* 0x0000000000007941 */ /* 0x000fea0003800200 */
.L_x_305:
[----:B------:R-:W-:Y:S05]  /*5cd0*/  @!P0 EXIT ;  /* 0x000000000000894d */ /* 0x000fea0003800000 */
[----:B------:R-:W5:Y:S01]  /*5ce0*/  LDCU.128 UR4, c[0x0][0x390] ;  /* 0x00007200ff0477ac */ /* 0x000f620008000c00 */
[C---:B01234-:R-:W-:Y:S01]  /*5cf0*/  IMAD.SHL.U32 R4, R24.reuse, 0x4, RZ ;  /* 0x0000000418047824 */ /* 0x05ffe200078e00ff */
[----:B------:R-:W-:-:S04]  /*5d00*/  SHF.L.U64.HI R27, R24, 0x2, R27 ;  /* 0x00000002181b7819 */ /* 0x000fc8000001021b */
[C---:B-----5:R-:W-:Y:S02]  /*5d10*/  IADD3 R2, P0, PT, R4.reuse, UR4, RZ ;  /* 0x0000000404027c10 */ /* 0x060fe4000ff1e0ff */
[----:B------:R-:W-:Y:S02]  /*5d20*/  IADD3 R4, P1, PT, R4, UR6, RZ ;  /* 0x0000000604047c10 */ /* 0x000fe4000ff3e0ff */
[C---:B------:R-:W-:Y:S02]  /*5d30*/  IADD3.X R3, PT, PT, R27.reuse, UR5, RZ, P0, !PT ;  /* 0x000000051b037c10 */ /* 0x040fe400087fe4ff */
[----:B------:R-:W-:-:S03]  /*5d40*/  IADD3.X R5, PT, PT, R27, UR7, RZ, P1, !PT ;  /* 0x000000071b057c10 */ /* 0x000fc60008ffe4ff */
[----:B------:R-:W-:Y:S04]  /*5d50*/  STG.E desc[UR8][R2.64], R22 ;  /* 0x0000001602007986 */ /* 0x000fe8000c101908 */
[----:B------:R-:W-:Y:S01]  /*5d60*/  STG.E desc[UR8][R4.64], R23 ;  /* 0x0000001704007986 */ /* 0x000fe2000c101908 */
[----:B------:R-:W-:Y:S05]  /*5d70*/  EXIT ;  /* 0x000000000000794d */ /* 0x000fea0003800000 */
.L_x_227:
[----:B------:R-:W-:-:S04]  /*5d80*/  ISETP.GE.U32.AND P0, PT, R26, 0x1, PT ;  /* 0x000000011a00780c */ /* 0x000fc80003f06070 */
[----:B------:R-:W-:-:S13]  /*5d90*/  ISETP.GE.AND.EX P0, PT, R30, RZ, PT, P0 ;  /* 0x000000ff1e00720c */ /* 0x000fda0003f06300 */
[----:B------:R-:W-:Y:S05]  /*5da0*/  @!P0 EXIT ;  /* 0x000000000000894d */ /* 0x000fea0003800000 */
[----:B------:R-:W-:-:S13]  /*5db0*/  ISETP.NE.AND P0, PT, R39, RZ, PT ;  /* 0x000000ff2700720c */ /* 0x000fda0003f05270 */
[----:B------:R-:W-:Y:S05]  /*5dc0*/  @P0 BRA `(.L_x_307) ;  /* 0x0000002800b40947 */ /* 0x000fea0003800000 */
[----:B------:R-:W0:Y:S08]  /*5dd0*/  LDC.64 R2, c[0x0][0x380] ;  /* 0x0000e000ff027b82 */ /* 0x000e300000000a00 */
[----:B------:R-:W1:Y:S01]  /*5de0*/  LDC.64 R4, c[0x0][0x388] ;  /* 0x0000e200ff047b82 */ /* 0x000e620000000a00 */
[----:B0-----:R-:W-:-:S05]  /*5df0*/  IMAD.WIDE.U32 R2, RZ, 0x2400, R2 ;  /* 0x00002400ff027825 */ /* 0x001fca00078e0002 */
[----:B------:R0:W2:Y:S01]  /*5e00*/  LDG.E.CONSTANT R6, desc[UR8][R2.64] ;  /* 0x0000000802067981 */ /* 0x0000a2000c1e9900 */
[----:B-1----:R-:W-:-:S05]  /*5e10*/  IMAD.WIDE.U32 R4, RZ, 0x2400, R4 ;  /* 0x00002400ff047825 */ /* 0x002fca00078e0004 */
[----:B------:R1:W3:Y:S01]  /*5e20*/  LDG.E.CONSTANT R15, desc[UR8][R4.64] ;  /* 0x00000008040f7981 */ /* 0x0002e2000c1e9900 */
[----:B------:R-:W4:Y:S02]  /*5e30*/  S2R R0, SR_TID.X ;  /* 0x0000000000007919 */ /* 0x000f240000002100 */
[C---:B----4-:R-:W-:Y:S02]  /*5e40*/  LOP3.LUT R7, R0.reuse, 0x1f, RZ, 0xc0, !PT ;  /* 0x0000001f00077812 */ /* 0x050fe400078ec0ff */
[----:B------:R-:W-:-:S05]  /*5e50*/  LOP3.LUT R8, R0, 0x3e0, RZ, 0xc0, !PT ;  /* 0x000003e000087812 */ /* 0x000fca00078ec0ff */
[----:B------:R-:W-:-:S04]  /*5e60*/  IMAD R11, R8, 0x9, R7 ;  /* 0x00000009080b7824 */ /* 0x000fc800078e0207 */
[----:B------:R-:W-:-:S05]  /*5e70*/  VIADD R7, R11, 0x20 ;  /* 0x000000200b077836 */ /* 0x000fca0000000000 */
[----:B------:R-:W-:Y:S01]  /*5e80*/  ISETP.GE.AND P5, PT, R7, UR4, PT ;  /* 0x0000000407007c0c */ /* 0x000fe2000bfa6270 */
[C---:B------:R-:W-:Y:S02]  /*5e90*/  IMAD.SHL.U32 R7, R11.reuse, 0x4, RZ ;  /* 0x000000040b077824 */ /* 0x040fe400078e00ff */
[----:B------:R-:W-:-:S03]  /*5ea0*/  VIADD R8, R11, 0x40 ;  /* 0x000000400b087836 */ /* 0x000fc60000000000 */
[----:B0-----:R-:W-:Y:S02]  /*5eb0*/  IADD3 R2, P2, PT, R2, R7, RZ ;  /* 0x0000000702027210 */ /* 0x001fe40007f5e0ff */
[----:B-1----:R-:W-:Y:S01]  /*5ec0*/  IADD3 R4, P1, PT, R7, R4, RZ ;  /* 0x0000000407047210 */ /* 0x002fe20007f3e0ff */
[C---:B------:R-:W-:Y:S01]  /*5ed0*/  VIADD R7, R11.reuse, 0xc0 ;  /* 0x000000c00b077836 */ /* 0x040fe20000000000 */
[----:B------:R-:W-:Y:S01]  /*5ee0*/  ISETP.GE.AND P0, PT, R8, UR4, PT ;  /* 0x0000000408007c0c */ /* 0x000fe2000bf06270 */
[C---:B------:R-:W-:Y:S01]  /*5ef0*/  VIADD R8, R11.reuse, 0xa0 ;  /* 0x000000a00b087836 */ /* 0x040fe20000000000 */
[----:B------:R-:W-:Y:S01]  /*5f00*/  ISETP.GE.AND P6, PT, R11, UR4, PT ;  /* 0x000000040b007c0c */ /* 0x000fe2000bfc6270 */
[----:B------:R-:W-:Y:S01]  /*5f10*/  IMAD.X R5, RZ, RZ, R5, P1 ;  /* 0x000000ffff057224 */ /* 0x000fe200008e0605 */
[----:B------:R-:W-:Y:S01]  /*5f20*/  ISETP.GE.AND P1, PT, R7, UR4, PT ;  /* 0x0000000407007c0c */ /* 0x000fe2000bf26270 */
[C---:B------:R-:W-:Y:S02]  /*5f30*/  VIADD R9, R11.reuse, 0x60 ;  /* 0x000000600b097836 */ /* 0x040fe40000000000 */
[----:B------:R-:W-:-:S02]  /*5f40*/  VIADD R10, R11, 0x80 ;  /* 0x000000800b0a7836 */ /* 0x000fc40000000000 */
[----:B------:R-:W-:Y:S01]  /*5f50*/  IMAD.X R3, RZ, RZ, R3, P2 ;  /* 0x000000ffff037224 */ /* 0x000fe200010e0603 */
[----:B------:R-:W-:Y:S02]  /*5f60*/  ISETP.GE.AND P2, PT, R8, UR4, PT ;  /* 0x0000000408007c0c */ /* 0x000fe4000bf46270 */
[----:B------:R-:W-:Y:S01]  /*5f70*/  ISETP.GE.AND P4, PT, R9, UR4, PT ;  /* 0x0000000409007c0c */ /* 0x000fe2000bf86270 */
[C---:B------:R-:W-:Y:S01]  /*5f80*/  VIADD R9, R11.reuse, 0x100 ;  /* 0x000001000b097836 */ /* 0x040fe20000000000 */
[----:B------:R-:W-:Y:S01]  /*5f90*/  ISETP.GE.AND P3, PT, R10, UR4, PT ;  /* 0x000000040a007c0c */ /* 0x000fe2000bf66270 */
[----:B------:R-:W-:Y:S02]  /*5fa0*/  VIADD R10, R11, 0xe0 ;  /* 0x000000e00b0a7836 */ /* 0x000fe40000000000 */
[----:B--2---:R-:W-:Y:S02]  /*5fb0*/  IMAD.MOV.U32 R7, RZ, RZ, R6 ;  /* 0x000000ffff077224 */ /* 0x004fe400078e0006 */
[----:B------:R-:W2:Y:S02]  /*5fc0*/  @!P6 LDG.E.CONSTANT R6, desc[UR8][R2.64] ;  /* 0x000000080206e981 */ /* 0x000ea4000c1e9900 */
[----:B------:R-:W-:-:S02]  /*5fd0*/  IMAD.MOV.U32 R8, RZ, RZ, R7 ;  /* 0x000000ffff087224 */ /* 0x000fc400078e0007 */
[----:B---3--:R-:W-:Y:S02]  /*5fe0*/  IMAD.MOV.U32 R17, RZ, RZ, R15 ;  /* 0x000000ffff117224 */ /* 0x008fe400078e000f */
[----:B------:R-:W3:Y:S02]  /*5ff0*/  @!P6 LDG.E.CONSTANT R15, desc[UR8][R4.64] ;  /* 0x00000008040fe981 */ /* 0x000ee4000c1e9900 */
[----:B------:R-:W-:Y:S01]  /*6000*/  IMAD.MOV.U32 R19, RZ, RZ, R17 ;  /* 0x000000ffff137224 */ /* 0x000fe200078e0011 */
[----:B------:R-:W-:Y:S01]  /*6010*/  ISETP.GE.AND P6, PT, R10, UR4, PT ;  /* 0x000000040a007c0c */ /* 0x000fe2000bfc6270 */
[----:B------:R-:W4:Y:S04]  /*6020*/  @!P5 LDG.E.CONSTANT R8, desc[UR8][R2.64+0x80] ;  /* 0x000080080208d981 */ /* 0x000f28000c1e9900 */
[----:B------:R-:W5:Y:S01]  /*6030*/  @!P5 LDG.E.CONSTANT R19, desc[UR8][R4.64+0x80] ;  /* 0x000080080413d981 */ /* 0x000f62000c1e9900 */
[----:B------:R-:W-:Y:S01]  /*6040*/  ISETP.GE.AND P5, PT, R9, UR4, PT ;  /* 0x0000000409007c0c */ /* 0x000fe2000bfa6270 */
[----:B------:R-:W-:-:S02]  /*6050*/  IMAD.MOV.U32 R9, RZ, RZ, R7 ;  /* 0x000000ffff097224 */ /* 0x000fc400078e0007 */
[--C-:B------:R-:W-:Y:S02]  /*6060*/  IMAD.MOV.U32 R10, RZ, RZ, R7.reuse ;  /* 0x000000ffff0a7224 */ /* 0x100fe400078e0007 */
[--C-:B------:R-:W-:Y:S02]  /*6070*/  IMAD.MOV.U32 R11, RZ, RZ, R7.reuse ;  /* 0x000000ffff0b7224 */ /* 0x100fe400078e0007 */
[--C-:B------:R-:W-:Y:S01]  /*6080*/  IMAD.MOV.U32 R12, RZ, RZ, R7.reuse ;  /* 0x000000ffff0c7224 */ /* 0x100fe200078e0007 */
[----:B------:R-:W3:Y:S01]  /*6090*/  @!P0 LDG.E.CONSTANT R9, desc[UR8][R2.64+0x100] ;  /* 0x0001000802098981 */ /* 0x000ee2000c1e9900 */
[--C-:B------:R-:W-:Y:S02]  /*60a0*/  IMAD.MOV.U32 R13, RZ, RZ, R7.reuse ;  /* 0x000000ffff0d7224 */ /* 0x100fe400078e0007 */
[----:B------:R-:W-:Y:S01]  /*60b0*/  IMAD.MOV.U32 R14, RZ, RZ, R7 ;  /* 0x000000ffff0e7224 */ /* 0x000fe200078e0007 */
[----:B------:R-:W5:Y:S04]  /*60c0*/  @!P4 LDG.E.CONSTANT R10, desc[UR8][R2.64+0x180] ;  /* 0x00018008020ac981 */ /* 0x000f68000c1e9900 */
[----:B------:R-:W5:Y:S04]  /*60d0*/  @!P3 LDG.E.CONSTANT R11, desc[UR8][R2.64+0x200] ;  /* 0x00020008020bb981 */ /* 0x000f68000c1e9900 */
[----:B------:R-:W5:Y:S04]  /*60e0*/  @!P2 LDG.E.CONSTANT R12, desc[UR8][R2.64+0x280] ;  /* 0x00028008020ca981 */ /* 0x000f68000c1e9900 */
[----:B------:R-:W5:Y:S04]  /*60f0*/  @!P1 LDG.E.CONSTANT R13, desc[UR8][R2.64+0x300] ;  /* 0x00030008020d9981 */ /* 0x000f68000c1e9900 */
[----:B------:R-:W5:Y:S04]  /*6100*/  @!P6 LDG.E.CONSTANT R14, desc[UR8][R2.64+0x380] ;  /* 0x00038008020ee981 */ /* 0x000f68000c1e9900 */
[----:B------:R0:W5:Y:S01]  /*6110*/  @!P5 LDG.E.CONSTANT R7, desc[UR8][R2.64+0x400] ;  /* 0x000400080207d981 */ /* 0x000162000c1e9900 */
[----:B------:R-:W-:-:S02]  /*6120*/  IMAD.MOV.U32 R20, RZ, RZ, R17 ;  /* 0x000000ffff147224 */ /* 0x000fc400078e0011 */
[--C-:B------:R-:W-:Y:S02]  /*6130*/  IMAD.MOV.U32 R21, RZ, RZ, R17.reuse ;  /* 0x000000ffff157224 */ /* 0x100fe400078e0011 */
[--C-:B------:R-:W-:Y:S02]  /*6140*/  IMAD.MOV.U32 R22, RZ, RZ, R17.reuse ;  /* 0x000000ffff167224 */ /* 0x100fe400078e0011 */
[--C-:B------:R-:W-:Y:S01]  /*6150*/  IMAD.MOV.U32 R23, RZ, RZ, R17.reuse ;  /* 0x000000ffff177224 */ /* 0x100fe200078e0011 */
[----:B------:R-:W5:Y:S01]  /*6160*/  @!P0 LDG.E.CONSTANT R20, desc[UR8][R4.64+0x100] ;  /* 0x0001000804148981 */ /* 0x000f62000c1e9900 */
        /* <DEDUP_REMOVED lines=8> */
[----:B0-----:R-:W0:Y:S01]  /*61f0*/  S2R R2, SR_LANEID ;  /* 0x0000000000027919 */ /* 0x001e220000000000 */
[----:B------:R-:W1:Y:S01]  /*6200*/  S2UR UR5, SR_CgaCtaId ;  /* 0x00000000000579c3 */ /* 0x000e620000008800 */
[----:B------:R-:W-:Y:S01]  /*6210*/  SHF.R.U32.HI R3, RZ, 0x5, R0 ;  /* 0x00000005ff037819 */ /* 0x000fe20000011600 */
[----:B------:R-:W-:-:S02]  /*6220*/  UMOV UR4, 0x400 ;  /* 0x0000040000047882 */ /* 0x000fc40000000000 */
[----:B-1----:R-:W-:Y:S02]  /*6230*/  ULEA UR4, UR5, UR4, 0x18 ;  /* 0x0000000405047291 */ /* 0x002fe4000f8ec0ff */
[----:B0-----:R-:W-:-:S05]  /*6240*/  IMAD R3, R3, 0x120, R2 ;  /* 0x0000012003037824 */ /* 0x001fca00078e0202 */
[----:B------:R-:W-:-:S05]  /*6250*/  LEA R28, R3, UR4, 0x2 ;  /* 0x00000004031c7c11 */ /* 0x000fca000f8e10ff */
[----:B------:R-:W-:Y:S01]  /*6260*/  IMAD R31, R2, 0x20, R28 ;  /* 0x00000020021f7824 */ /* 0x000fe200078e021c */
[C---:B------:R-:W-:Y:S02]  /*6270*/  LEA R32, R0.reuse, UR4, 0x2 ;  /* 0x0000000400207c11 */ /* 0x040fe4000f8e10ff */
[----:B------:R-:W-:Y:S01]  /*6280*/  ISETP.NE.AND P5, PT, R0, RZ, PT ;  /* 0x000000ff0000720c */ /* 0x000fe20003fa5270 */
[----:B------:R-:W-:Y:S01]  /*6290*/  IMAD.MOV.U32 R47, RZ, RZ, RZ ;  /* 0x000000ffff2f7224 */ /* 0x000fe200078e00ff */
[----:B--2---:R-:W-:Y:S04]  /*62a0*/  STS [R28], R6 ;  /* 0x000000061c007388 */ /* 0x004fe80000000800 */
[----:B----4-:R-:W-:Y:S04]  /*62b0*/  STS [R28+0x80], R8 ;  /* 0x000080081c007388 */ /* 0x010fe80000000800 */
[----:B---3--:R-:W-:Y:S04]  /*62c0*/  STS [R28+0x100], R9 ;  /* 0x000100091c007388 */ /* 0x008fe80000000800 */
[----:B-----5:R-:W-:Y:S04]  /*62d0*/  STS [R28+0x180], R10 ;  /* 0x0001800a1c007388 */ /* 0x020fe80000000800 */
[----:B------:R-:W-:Y:S04]  /*62e0*/  STS [R28+0x200], R11 ;  /* 0x0002000b1c007388 */ /* 0x000fe80000000800 */
[----:B------:R-:W-:Y:S04]  /*62f0*/  STS [R28+0x280], R12 ;  /* 0x0002800c1c007388 */ /* 0x000fe80000000800 */
[----:B------:R-:W-:Y:S04]  /*6300*/  STS [R28+0x300], R13 ;  /* 0x0003000d1c007388 */ /* 0x000fe80000000800 */
[----:B------:R-:W-:Y:S04]  /*6310*/  STS [R28+0x380], R14 ;  /* 0x0003800e1c007388 */ /* 0x000fe80000000800 */
[----:B------:R-:W-:Y:S01]  /*6320*/  STS [R28+0x400], R7 ;  /* 0x000400071c007388 */ /* 0x000fe20000000800 */
[----:B------:R-:W-:-:S03]  /*6330*/  NOP ;  /* 0x0000000000007918 */ /* 0x000fc60000000000 */
[----:B------:R-:W0:Y:S04]  /*6340*/  LDS R27, [R31+0x20] ;  /* 0x000020001f1b7984 */ /* 0x000e280000000800 */
[----:B------:R-:W-:Y:S04]  /*6350*/  LDS R2, [R31] ;  /* 0x000000001f027984 */ /* 0x000fe80000000800 */
[----:B------:R-:W1:Y:S04]  /*6360*/  LDS R4, [R31+0x4] ;  /* 0x000004001f047984 */ /* 0x000e680000000800 */
[----:B------:R-:W-:Y:S04]  /*6370*/  LDS R6, [R31+0x8] ;  /* 0x000008001f067984 */ /* 0x000fe80000000800 */
[----:B------:R-:W-:Y:S04]  /*6380*/  LDS R8, [R31+0xc] ;  /* 0x00000c001f087984 */ /* 0x000fe80000000800 */
[----:B------:R-:W-:Y:S04]  /*6390*/  LDS R10, [R31+0x10] ;  /* 0x000010001f0a7984 */ /* 0x000fe80000000800 */
[----:B------:R-:W-:Y:S04]  /*63a0*/  LDS R12, [R31+0x14] ;  /* 0x000014001f0c7984 */ /* 0x000fe80000000800 */
[----:B------:R-:W-:Y:S04]  /*63b0*/  LDS R14, [R31+0x18] ;  /* 0x000018001f0e7984 */ /* 0x000fe80000000800 */
[----:B------:R-:W-:Y:S01]  /*63c0*/  LDS R16, [R31+0x1c] ;  /* 0x00001c001f107984 */ /* 0x000fe20000000800 */
[----:B------:R-:W-:Y:S06]  /*63d0*/  BAR.SYNC.DEFER_BLOCKING 0x0 ;  /* 0x0000000000007b1d */ /* 0x000fec0000010000 */
[----:B------:R-:W-:Y:S04]  /*63e0*/  STS [R28], R15 ;  /* 0x0000000f1c007388 */ /* 0x000fe80000000800 */
[----:B------:R-:W-:Y:S04]  /*63f0*/  STS [R28+0x80], R19 ;  /* 0x000080131c007388 */ /* 0x000fe80000000800 */
[----:B------:R-:W-:Y:S04]  /*6400*/  STS [R28+0x100], R20 ;  /* 0x000100141c007388 */ /* 0x000fe80000000800 */
[----:B------:R2:W-:Y:S04]  /*6410*/  STS [R28+0x180], R21 ;  /* 0x000180151c007388 */ /* 0x0005e80000000800 */
[----:B------:R-:W-:Y:S04]  /*6420*/  STS [R28+0x200], R22 ;  /* 0x000200161c007388 */ /* 0x000fe80000000800 */
[----:B------:R3:W-:Y:S04]  /*6430*/  STS [R28+0x280], R23 ;  /* 0x000280171c007388 */ /* 0x0007e80000000800 */
[----:B------:R-:W-:Y:S04]  /*6440*/  STS [R28+0x300], R24 ;  /* 0x000300181c007388 */ /* 0x000fe80000000800 */
[----:B------:R4:W-:Y:S04]  /*6450*/  STS [R28+0x380], R25 ;  /* 0x000380191c007388 */ /* 0x0009e80000000800 */
[----:B------:R-:W-:Y:S01]  /*6460*/  STS [R28+0x400], R17 ;  /* 0x000400111c007388 */ /* 0x000fe20000000800 */
[----:B------:R-:W-:-:S03]  /*6470*/  NOP ;  /* 0x0000000000007918 */ /* 0x000fc60000000000 */
[----:B------:R-:W5:Y:S04]  /*6480*/  LDS R3, [R31] ;  /* 0x000000001f037984 */ /* 0x000f680000000800 */
[----:B------:R-:W5:Y:S04]  /*6490*/  LDS R5, [R31+0x4] ;  /* 0x000004001f057984 */ /* 0x000f680000000800 */
[----:B------:R-:W5:Y:S04]  /*64a0*/  LDS R7, [R31+0x8] ;  /* 0x000008001f077984 */ /* 0x000f680000000800 */
[----:B------:R-:W-:Y:S04]  /*64b0*/  LDS R9, [R31+0xc] ;  /* 0x00000c001f097984 */ /* 0x000fe80000000800 */
[----:B------:R-:W-:Y:S04]  /*64c0*/  LDS R11, [R31+0x10] ;  /* 0x000010001f0b7984 */ /* 0x000fe80000000800 */
[----:B------:R-:W-:Y:S04]  /*64d0*/  LDS R13, [R31+0x14] ;  /* 0x000014001f0d7984 */ /* 0x000fe80000000800 */
[----:B------:R-:W-:Y:S04]  /*64e0*/  LDS R15, [R31+0x18] ;  /* 0x000018001f0f7984 */ /* 0x000fe80000000800 */
[----:B------:R-:W-:Y:S04]  /*64f0*/  LDS R17, [R31+0x1c] ;  /* 0x00001c001f117984 */ /* 0x000fe80000000800 */
[----:B------:R-:W-:Y:S01]  /*6500*/  LDS R19, [R31+0x20] ;  /* 0x000020001f137984 */ /* 0x000fe20000000800 */
[----:B------:R-:W-:Y:S06]  /*6510*/  BAR.SYNC.DEFER_BLOCKING 0x0 ;  /* 0x0000000000007b1d */ /* 0x000fec0000010000 */
[----:B0-----:R-:W-:Y:S02]  /*6520*/  STS [R32+0x4d8], R27 ;  /* 0x0004d81b20007388 */ /* 0x001fe40000000800 */
[----:B------:R-:W-:Y:S01]  /*6530*/  BAR.SYNC.DEFER_BLOCKING 0x0 ;  /* 0x0000000000007b1d */ /* 0x000fe20000010000 */
[----:B--2---:R-:W-:-:S04]  /*6540*/  IMAD R21, R0, 0x9, RZ ;  /* 0x0000000900157824 */ /* 0x004fc800078e02ff */
[C---:B---3--:R-:W-:Y:S01]  /*6550*/  VIADD R23, R21.reuse, 0x1 ;  /* 0x0000000115177836 */ /* 0x048fe20000000000 */
[----:B------:R-:W0:Y:S04]  /*6560*/  @P5 LDS R18, [R32+0x4d4] ;  /* 0x0004d40020125984 */ /* 0x000e280000000800 */
[----:B------:R-:W-:Y:S02]  /*6570*/  ISETP.EQ.U32.AND P0, PT, R26, R23, PT ;  /* 0x000000171a00720c */ /* 0x000fe40003f02070 */
[----:B-1----:R-:W-:Y:S01]  /*6580*/  ISETP.NE.AND P6, PT, R2, R4, PT ;  /* 0x000000040200720c */ /* 0x002fe20003fc5270 */
[----:B----4-:R-:W-:-:S03]  /*6590*/  VIADD R25, R21, 0x2 ;  /* 0x0000000215197836 */ /* 0x010fc60000000000 */
[----:B------:R-:W-:Y:S02]  /*65a0*/  ISETP.EQ.OR.EX P0, PT, R30, RZ, P6, P0 ;  /* 0x000000ff1e00720c */ /* 0x000fe40003702700 */
[----:B------:R-:W-:Y:S02]  /*65b0*/  ISETP.EQ.U32.AND P1, PT, R26, R25, PT ;  /* 0x000000191a00720c */ /* 0x000fe40003f22070 */
[----:B-----5:R-:W-:Y:S02]  /*65c0*/  SEL R20, R3, RZ, !P0 ;  /* 0x000000ff03147207 */ /* 0x020fe40004000000 */
[----:B------:R-:W-:Y:S01]  /*65d0*/  ISETP.NE.AND P6, PT, R4, R6, PT ;  /* 0x000000060400720c */ /* 0x000fe20003fc5270 */
[----:B------:R-:W-:Y:S02]  /*65e0*/  VIADD R29, R21, 0x3 ;  /* 0x00000003151d7836 */ /* 0x000fe40000000000 */
[----:B------:R-:W-:Y:S01]  /*65f0*/  IMAD.IADD R20, R5, 0x1, R20 ;  /* 0x0000000105147824 */ /* 0x000fe200078e0214 */
[----:B------:R-:W-:-:S02]  /*6600*/  ISETP.EQ.OR.EX P1, PT, R30, RZ, P6, P1 ;  /* 0x000000ff1e00720c */ /* 0x000fc40003722710 */
[----:B------:R-:W-:Y:S01]  /*6610*/  ISETP.NE.U32.AND P4, PT, R26, R21, PT ;  /* 0x000000151a00720c */ /* 0x000fe20003f85070 */
[----:B------:R-:W-:Y:S01]  /*6620*/  VIADD R23, R21, 0x4 ;  /* 0x0000000415177836 */ /* 0x000fe20000000000 */
[----:B------:R-:W-:Y:S01]  /*6630*/  SEL R20, R20, RZ, !P1 ;  /* 0x000000ff14147207 */ /* 0x000fe20004800000 */
[----:B------:R-:W-:Y:S01]  /*6640*/  IMAD.MOV.U32 R25, RZ, RZ, 0x1 ;  /* 0x00000001ff197424 */ /* 0x000fe200078e00ff */
[----:B------:R-:W-:Y:S02]  /*6650*/  ISETP.NE.AND.EX P4, PT, R30, RZ, PT, P4 ;  /* 0x000000ff1e00720c */ /* 0x000fe40003f85340 */
[----:B------:R-:W-:Y:S02]  /*6660*/  ISETP.EQ.U32.AND P2, PT, R26, R29, PT ;  /* 0x0000001d1a00720c */ /* 0x000fe40003f42070 */
[----:B------:R-:W-:Y:S01]  /*6670*/  ISETP.NE.AND P6, PT, R6, R8, PT ;  /* 0x000000080600720c */ /* 0x000fe20003fc5270 */
[----:B------:R-:W-:Y:S01]  /*6680*/  IMAD.IADD R20, R7, 0x1, R20 ;  /* 0x0000000107147824 */ /* 0x000fe200078e0214 */
[----:B------:R-:W-:-:S02]  /*6690*/  SEL R0, RZ, 0x1, P4 ;  /* 0x00000001ff007807 */ /* 0x000fc40002000000 */
[----:B------:R-:W-:Y:S02]  /*66a0*/  SEL R47, R47, RZ, P4 ;  /* 0x000000ff2f2f7207 */ /* 0x000fe40002000000 */
[----:B------:R-:W-:Y:S02]  /*66b0*/  ISETP.EQ.OR.EX P2, PT, R30, RZ, P6, P2 ;  /* 0x000000ff1e00720c */ /* 0x000fe40003742720 */
[----:B0-----:R-:W-:-:S04]  /*66c0*/  @P5 ISETP.NE.AND P3, PT, R18, R2, PT ;  /* 0x000000021200520c */ /* 0x001fc80003f65270 */
[----:B------:R-:W-:Y:S02]  /*66d0*/  @P5 SEL R25, RZ, 0x1, !P3 ;  /* 0x00000001ff195807 */ /* 0x000fe40005800000 */
[----:B------:R-:W-:Y:S01]  /*66e0*/  ISETP.EQ.U32.AND P3, PT, R26, R23, PT ;  /* 0x000000171a00720c */ /* 0x000fe20003f62070 */
[----:B------:R-:W-:Y:S01]  /*66f0*/  VIADD R23, R21, 0x7 ;  /* 0x0000000715177836 */ /* 0x000fe20000000000 */
[----:B------:R-:W-:Y:S02]  /*6700*/  @P5 SEL R0, R0, R25, !P4 ;  /* 0x0000001900005207 */ /* 0x000fe40006000000 */
[----:B------:R-:W-:Y:S02]  /*6710*/  SEL R47, R47, RZ, P5 ;  /* 0x000000ff2f2f7207 */ /* 0x000fe40002800000 */
[----:B------:R-:W-:Y:S01]  /*6720*/  ISETP.EQ.U32.AND P4, PT, R26, R23, PT ;  /* 0x000000171a00720c */ /* 0x000fe20003f82070 */
[----:B------:R-:W-:Y:S01]  /*6730*/  VIADD R23, R21, 0x8 ;  /* 0x0000000815177836 */ /* 0x000fe20000000000 */
[----:B------:R-:W-:-:S02]  /*6740*/  SEL R20, R20, RZ, !P2 ;  /* 0x000000ff14147207 */ /* 0x000fc40005000000 */
[----:B------:R-:W-:Y:S02]  /*6750*/  ISETP.NE.AND P5, PT, R8, R10, PT ;  /* 0x0000000a0800720c */ /* 0x000fe40003fa5270 */
[----:B------:R-:W-:Y:S01]  /*6760*/  ISETP.NE.AND P6, PT, R14, R16, PT ;  /* 0x000000100e00720c */ /* 0x000fe20003fc5270 */
[----:B------:R-:W-:Y:S01]  /*6770*/  IMAD.IADD R20, R9, 0x1, R20 ;  /* 0x0000000109147824 */ /* 0x000fe200078e0214 */
[----:B------:R-:W-:Y:S02]  /*6780*/  ISETP.EQ.OR.EX P3, PT, R30, RZ, P5, P3 ;  /* 0x000000ff1e00720c */ /* 0x000fe40002f62730 */
[----:B------:R-:W-:Y:S01]  /*6790*/  ISETP.EQ.U32.AND P5, PT, R26, R23, PT ;  /* 0x000000171a00720c */ /* 0x000fe20003fa2070 */
[----:B------:R-:W-:Y:S01]  /*67a0*/  VIADD R23, R21, 0x5 ;  /* 0x0000000515177836 */ /* 0x000fe20000000000 */
[----:B------:R-:W-:Y:S02]  /*67b0*/  ISETP.EQ.OR.EX P4, PT, R30, RZ, P6, P4 ;  /* 0x000000ff1e00720c */ /* 0x000fe40003782740 */
[----:B------:R-:W-:-:S02]  /*67c0*/  ISETP.NE.AND P6, PT, R16, R27, PT ;  /* 0x0000001b1000720c */ /* 0x000fc40003fc5270 */
[----:B------:R-:W-:Y:S02]  /*67d0*/  SEL R20, R20, RZ, !P3 ;  /* 0x000000ff14147207 */ /* 0x000fe40005800000 */
[----:B------:R-:W-:Y:S02]  /*67e0*/  P2R R22, PR, RZ, 0x4 ;  /* 0x00000004ff167803 */ /* 0x000fe40000000000 */
[----:B------:R-:W-:Y:S02]  /*67f0*/  ISETP.EQ.OR.EX P5, PT, R30, RZ, P6, P5 ;  /* 0x000000ff1e00720c */ /* 0x000fe400037a2750 */
[----:B------:R-:W-:Y:S02]  /*6800*/  ISETP.EQ.U32.AND P6, PT, R26, R23, PT ;  /* 0x000000171a00720c */ /* 0x000fe40003fc2070 */
[----:B------:R-:W-:Y:S01]  /*6810*/  ISETP.NE.AND P2, PT, R10, R12, PT ;  /* 0x0000000c0a00720c */ /* 0x000fe20003f45270 */
[----:B------:R-:W-:Y:S01]  /*6820*/  IMAD.IADD R20, R11, 0x1, R20 ;  /* 0x000000010b147824 */ /* 0x000fe200078e0214 */
[----:B------:R-:W-:-:S02]  /*6830*/  SEL R25, RZ, 0x1, !P0 ;  /* 0x00000001ff197807 */ /* 0x000fc40004000000 */
[----:B------:R-:W-:-:S04]  /*6840*/  ISETP.EQ.OR.EX P6, PT, R30, RZ, P2, P6 ;  /* 0x000000ff1e00720c */ /* 0x000fc800017c2760 */
[----:B------:R-:W-:Y:S02]  /*6850*/  SEL R23, RZ, 0x1, !P6 ;  /* 0x00000001ff177807 */ /* 0x000fe40007000000 */
[----:B------:R-:W-:Y:S02]  /*6860*/  SEL R20, R20, RZ, !P6 ;  /* 0x000000ff14147207 */ /* 0x000fe40007000000 */
[----:B------:R-:W-:Y:S02]  /*6870*/  IADD3 R25, P6, PT, R25, R0, RZ ;  /* 0x0000000019197210 */ /* 0x000fe40007fde0ff */
[----:B------:R-:W-:Y:S01]  /*6880*/  SEL R32, RZ, 0x1, !P1 ;  /* 0x00000001ff207807 */ /* 0x000fe20004800000 */
[----:B------:R-:W-:Y:S02]  /*6890*/  VIADD R21, R21, 0x6 ;  /* 0x0000000615157836 */ /* 0x000fe40000000000 */
[----:B------:R-:W-:Y:S01]  /*68a0*/  IMAD.X R31, RZ, RZ, R47, P6 ;  /* 0x000000ffff1f7224 */ /* 0x000fe200030e062f */
[----:B------:R-:W-:-:S02]  /*68b0*/  IADD3 R32, P6, PT, R25, R32, RZ ;  /* 0x0000002019207210 */ /* 0x000fc40007fde0ff */
[----:B------:R-:W-:-:S03]  /*68c0*/  ISETP.NE.AND P2, PT, R12, R14, PT ;  /* 0x0000000e0c00720c */ /* 0x000fc60003f45270 */
[----:B------:R-:W-:Y:S01]  /*68d0*/  IMAD.X R33, RZ, RZ, R31, P6 ;  /* 0x000000ffff217224 */ /* 0x000fe200030e061f */
[----:B------:R-:W-:Y:S01]  /*68e0*/  ISETP.EQ.U32.AND P6, PT, R26, R21, PT ;  /* 0x000000151a00720c */ /* 0x000fe20003fc2070 */
[----:B------:R-:W-:-:S03]  /*68f0*/  IMAD.IADD R20, R13, 0x1, R20 ;  /* 0x000000010d147824 */ /* 0x000fc600078e0214 */
[----:B------:R-:W-:-:S04]  /*6900*/  ISETP.EQ.OR.EX P6, PT, R30, RZ, P2, P6 ;  /* 0x000000ff1e00720c */ /* 0x000fc800017c2760 */
[----:B------:R-:W-:Y:S02]  /*6910*/  SEL R20, R20, RZ, !P6 ;  /* 0x000000ff14147207 */ /* 0x000fe40007000000 */
[----:B------:R-:W-:-:S03]  /*6920*/  ISETP.NE.AND P2, PT, R22, RZ, PT ;  /* 0x000000ff1600720c */ /* 0x000fc60003f45270 */
[----:B------:R-:W-:Y:S01]  /*6930*/  IMAD.IADD R20, R15, 0x1, R20 ;  /* 0x000000010f147824 */ /* 0x000fe200078e0214 */
[----:B------:R-:W-:Y:S02]  /*6940*/  SEL R25, RZ, 0x1, !P2 ;  /* 0x00000001ff197807 */ /* 0x000fe40005000000 */
[----:B------:R-:W-:Y:S02]  /*6950*/  SEL R21, RZ, 0x1, !P6 ;  /* 0x00000001ff157807 */ /* 0x000fe40007000000 */
[----:B------:R-:W-:Y:S02]  /*6960*/  SEL R20, R20, RZ, !P4 ;  /* 0x000000ff14147207 */ /* 0x000fe40006000000 */
[----:B------:R-:W-:Y:S02]  /*6970*/  IADD3 R34, P6, PT, R32, R25, RZ ;  /* 0x0000001920227210 */ /* 0x000fe40007fde0ff */
[----:B------:R-:W-:Y:S01]  /*6980*/  SEL R25, RZ, 0x1, !P3 ;  /* 0x00000001ff197807 */ /* 0x000fe20005800000 */
[----:B------:R-:W-:-:S02]  /*6990*/  IMAD.IADD R20, R17, 0x1, R20 ;  /* 0x0000000111147824 */ /* 0x000fc400078e0214 */
[----:B------:R-:W-:Y:S01]  /*69a0*/  IMAD.X R35, RZ, RZ, R33, P6 ;  /* 0x000000ffff237224 */ /* 0x000fe200030e0621 */
[----:B------:R-:W-:Y:S02]  /*69b0*/  IADD3 R36, P6, PT, R34, R25, RZ ;  /* 0x0000001922247210 */ /* 0x000fe40007fde0ff */
[----:B------:R-:W-:-:S03]  /*69c0*/  SEL R20, R20, RZ, !P5 ;  /* 0x000000ff14147207 */ /* 0x000fc60006800000 */
[----:B------:R-:W-:Y:S01]  /*69d0*/  IMAD.X R37, RZ, RZ, R35, P6 ;  /* 0x000000ffff257224 */ /* 0x000fe200030e0623 */
[----:B------:R-:W-:Y:S01]  /*69e0*/  IADD3 R38, P6, PT, R36, R23, RZ ;  /* 0x0000001724267210 */ /* 0x000fe20007fde0ff */
[----:B------:R-:W-:Y:S01]  /*69f0*/  IMAD.IADD R20, R19, 0x1, R20 ;  /* 0x0000000113147824 */ /* 0x000fe200078e0214 */
[----:B------:R-:W-:-:S03]  /*6a00*/  SEL R23, RZ, 0x1, !P4 ;  /* 0x00000001ff177807 */ /* 0x000fc60006000000 */
[----:B------:R-:W-:Y:S01]  /*6a10*/  IMAD.X R39, RZ, RZ, R37, P6 ;  /* 0x000000ffff277224 */ /* 0x000fe200030e0625 */
[----:B------:R-:W-:Y:S01]  /*6a20*/  IADD3 R40, P6, PT, R38, R21, RZ ;  /* 0x0000001526287210 */ /* 0x000fe20007fde0ff */
[----:B------:R-:W0:Y:S01]  /*6a30*/  SHFL.UP PT, R19, R20, 0x1, RZ ;  /* 0x0420000014137989 */ /* 0x000e2200000e00ff */
[----:B------:R-:W-:Y:S02]  /*6a40*/  SEL R21, RZ, 0x1, !P5 ;  /* 0x00000001ff157807 */ /* 0x000fe40006800000 */
[----:B------:R-:W-:Y:S01]  /*6a50*/  IADD3 R42, P5, PT, R40, R23, RZ ;  /* 0x00000017282a7210 */ /* 0x000fe20007fbe0ff */
[----:B------:R-:W-:-:S04]  /*6a60*/  IMAD.X R41, RZ, RZ, R39, P6 ;  /* 0x000000ffff297224 */ /* 0x000fc800030e0627 */
[----:B------:R-:W-:Y:S01]  /*6a70*/  IMAD.X R43, RZ, RZ, R41, P5 ;  /* 0x000000ffff2b7224 */ /* 0x000fe200028e0629 */
[----:B------:R-:W-:-:S05]  /*6a80*/  IADD3 R24, P5, PT, R42, R21, RZ ;  /* 0x000000152a187210 */ /* 0x000fca0007fbe0ff */
[----:B------:R-:W-:Y:S01]  /*6a90*/  IMAD.X R25, RZ, RZ, R43, P5 ;  /* 0x000000ffff197224 */ /* 0x000fe200028e062b */
[----:B------:R-:W-:-:S04]  /*6aa0*/  ISETP.NE.U32.AND P5, PT, R24, RZ, PT ;  /* 0x000000ff1800720c */ /* 0x000fc80003fa5070 */
[----:B------:R-:W-:-:S04]  /*6ab0*/  ISETP.NE.AND.EX P5, PT, R25, RZ, PT, P5 ;  /* 0x000000ff1900720c */ /* 0x000fc80003fa5350 */
[----:B0-----:R-:W-:Y:S02]  /*6ac0*/  SEL R23, R19, RZ, !P5 ;  /* 0x000000ff13177207 */ /* 0x001fe40006800000 */
[----:B------:R-:W0:Y:S01]  /*6ad0*/  S2R R19, SR_LANEID ;  /* 0x0000000000137919 */ /* 0x000e220000000000 */
[----:B------:R-:W1:Y:S04]  /*6ae0*/  SHFL.UP PT, R21, R24, 0x1, RZ ;  /* 0x0420000018157989 */ /* 0x000e6800000e00ff */
[----:B------:R-:W2:Y:S01]  /*6af0*/  SHFL.UP PT, R22, R25, 0x1, RZ ;  /* 0x0420000019167989 */ /* 0x000ea200000e00ff */
[----:B0-----:R-:W-:-:S04]  /*6b00*/  ISETP.GE.AND P5, PT, R19, 0x1, PT ;  /* 0x000000011300780c */ /* 0x001fc80003fa6270 */
[----:B------:R-:W-:-:S05]  /*6b10*/  SEL R23, R23, RZ, P5 ;  /* 0x000000ff17177207 */ /* 0x000fca0002800000 */
[----:B------:R-:W-:-:S05]  /*6b20*/  IMAD.IADD R23, R20, 0x1, R23 ;  /* 0x0000000114177824 */ /* 0x000fca00078e0217 */
[----:B------:R-:W0:Y:S01]  /*6b30*/  SHFL.UP PT, R20, R23, 0x2, RZ ;  /* 0x0440000017147989 */ /* 0x000e2200000e00ff */
[----:B-1----:R-:W-:Y:S02]  /*6b40*/  SEL R21, R21, RZ, P5 ;  /* 0x000000ff15157207 */ /* 0x002fe40002800000 */
[----:B--2---:R-:W-:Y:S02]  /*6b50*/  SEL R22, R22, RZ, P5 ;  /* 0x000000ff16167207 */ /* 0x004fe40002800000 */
[----:B------:R-:W-:-:S05]  /*6b60*/  IADD3 R29, P5, PT, R21, R24, RZ ;  /* 0x00000018151d7210 */ /* 0x000fca0007fbe0ff */
[----:B------:R-:W-:Y:S01]  /*6b70*/  IMAD.X R28, R22, 0x1, R25, P5 ;  /* 0x00000001161c7824 */ /* 0x000fe200028e0619 */
[----:B------:R-:W-:-:S04]  /*6b80*/  ISETP.NE.U32.AND P5, PT, R29, RZ, PT ;  /* 0x000000ff1d00720c */ /* 0x000fc80003fa5070 */
[----:B------:R-:W-:Y:S01]  /*6b90*/  ISETP.NE.AND.EX P5, PT, R28, RZ, PT, P5 ;  /* 0x000000ff1c00720c */ /* 0x000fe20003fa5350 */
[----:B------:R-:W1:Y:S03]  /*6ba0*/  SHFL.UP PT, R21, R28, 0x2, RZ ;  /* 0x044000001c157989 */ /* 0x000e6600000e00ff */
[----:B0-----:R-:W-:Y:S02]  /*6bb0*/  SEL R22, R20, RZ, !P5 ;  /* 0x000000ff14167207 */ /* 0x001fe40006800000 */
[----:B------:R-:W0:Y:S01]  /*6bc0*/  SHFL.UP PT, R20, R29, 0x2, RZ ;  /* 0x044000001d147989 */ /* 0x000e2200000e00ff */
[----:B------:R-:W-:-:S04]  /*6bd0*/  ISETP.GE.AND P5, PT, R19, 0x2, PT ;  /* 0x000000021300780c */ /* 0x000fc80003fa6270 */
[----:B------:R-:W-:-:S05]  /*6be0*/  SEL R22, R22, RZ, P5 ;  /* 0x000000ff16167207 */ /* 0x000fca0002800000 */
[----:B------:R-:W-:Y:S01]  /*6bf0*/  IMAD.IADD R22, R23, 0x1, R22 ;  /* 0x0000000117167824 */ /* 0x000fe200078e0216 */
[----:B-1----:R-:W-:Y:S02]  /*6c00*/  SEL R21, R21, RZ, P5 ;  /* 0x000000ff15157207 */ /* 0x002fe40002800000 */
        /* <DEDUP_REMOVED lines=32> */
[----:B------:R-:W1:Y:S01]  /*6e10*/  SHFL.UP PT, R21, R24, 0x10, RZ ;  /* 0x0600000018157989 */ /* 0x000e6200000e00ff */
[----:B------:R-:W2:Y:S02]  /*6e20*/  S2R R44, SR_TID.X ;  /* 0x00000000002c7919 */ /* 0x000ea40000002100 */
[----:B0-----:R-:W-:Y:S02]  /*6e30*/  SEL R23, R20, RZ, !P5 ;  /* 0x000000ff14177207 */ /* 0x001fe40006800000 */
[----:B------:R-:W0:Y:S01]  /*6e40*/  SHFL.UP PT, R20, R25, 0x10, RZ ;  /* 0x0600000019147989 */ /* 0x000e2200000e00ff */
[----:B------:R-:W-:-:S04]  /*6e50*/  ISETP.GE.AND P5, PT, R19, 0x10, PT ;  /* 0x000000101300780c */ /* 0x000fc80003fa6270 */
[----:B------:R-:W-:Y:S02]  /*6e60*/  SEL R23, R23, RZ, P5 ;  /* 0x000000ff17177207 */ /* 0x000fe40002800000 */
[----:B-1----:R-:W-:-:S03]  /*6e70*/  SEL R21, R21, RZ, P5 ;  /* 0x000000ff15157207 */ /* 0x002fc60002800000 */
[----:B------:R-:W-:Y:S01]  /*6e80*/  IMAD.IADD R45, R22, 0x1, R23 ;  /* 0x00000001162d7824 */ /* 0x000fe200078e0217 */
[----:B0-----:R-:W-:Y:S02]  /*6e90*/  SEL R20, R20, RZ, P5 ;  /* 0x000000ff14147207 */ /* 0x001fe40002800000 */
[----:B------:R-:W-:Y:S02]  /*6ea0*/  ISETP.NE.AND P5, PT, R19, 0x1f, PT ;  /* 0x0000001f1300780c */ /* 0x000fe40003fa5270 */
[----:B------:R-:W-:Y:S02]  /*6eb0*/  IADD3 R20, P6, PT, R20, R25, RZ ;  /* 0x0000001914147210 */ /* 0x000fe40007fde0ff */
[----:B--2---:R-:W-:-:S03]  /*6ec0*/  SHF.R.U32.HI R46, RZ, 0x5, R44 ;  /* 0x00000005ff2e7819 */ /* 0x004fc6000001162c */
[----:B------:R-:W-:-:S06]  /*6ed0*/  IMAD.X R21, R21, 0x1, R24, P6 ;  /* 0x0000000115157824 */ /* 0x000fcc00030e0618 */
[----:B------:R-:W-:-:S05]  /*6ee0*/  @!P5 LEA R48, R46, UR4, 0x4 ;  /* 0x000000042e30dc11 */ /* 0x000fca000f8e20ff */
[----:B------:R-:W-:Y:S04]  /*6ef0*/  @!P5 STS.64 [R48], R20 ;  /* 0x000000143000d388 */ /* 0x000fe80000000a00 */
[----:B------:R-:W-:Y:S01]  /*6f00*/  @!P5 STS [R48+0x8], R45 ;  /* 0x0000082d3000d388 */ /* 0x000fe20000000800 */
[----:B------:R-:W-:Y:S06]  /*6f10*/  BAR.SYNC.DEFER_BLOCKING 0x0 ;  /* 0x0000000000007b1d */ /* 0x000fec0000010000 */
[----:B------:R-:W-:Y:S04]  /*6f20*/  LDS.64 R22, [UR4+0x10] ;  /* 0x00001004ff167984 */ /* 0x000fe80008000a00 */
[----:B------:R-:W0:Y:S04]  /*6f30*/  LDS.64 R24, [UR4] ;  /* 0x00000004ff187984 */ /* 0x000e280008000a00 */
[----:B------:R-:W1:Y:S01]  /*6f40*/  LDS.64 R28, [UR4+0x20] ;  /* 0x00002004ff1c7984 */ /* 0x000e620008000a00 */
[----:B0-----:R-:W-:-:S05]  /*6f50*/  IADD3 R53, P5, PT, R24, R22, RZ ;  /* 0x0000001618357210 */ /* 0x001fca0007fbe0ff */
[----:B------:R-:W-:Y:S01]  /*6f60*/  IMAD.X R55, R25, 0x1, R23, P5 ;  /* 0x0000000119377824 */ /* 0x000fe200028e0617 */
[----:B------:R-:W-:Y:S02]  /*6f70*/  ISETP.NE.U32.AND P5, PT, R22, RZ, PT ;  /* 0x000000ff1600720c */ /* 0x000fe40003fa5070 */
[----:B------:R-:W0:Y:S02]  /*6f80*/  LDS R22, [UR4+0x8] ;  /* 0x00000804ff167984 */ /* 0x000e240008000800 */
[----:B------:R-:W-:Y:S02]  /*6f90*/  ISETP.NE.AND.EX P5, PT, R23, RZ, PT, P5 ;  /* 0x000000ff1700720c */ /* 0x000fe40003fa5350 */
[----:B------:R-:W2:Y:S01]  /*6fa0*/  LDS R23, [UR4+0x18] ;  /* 0x00001804ff177984 */ /* 0x000ea20008000800 */
[----:B-1----:R-:W-:-:S05]  /*6fb0*/  IADD3 R51, P6, PT, R28, R53, RZ ;  /* 0x000000351c337210 */ /* 0x002fca0007fde0ff */
[----:B------:R-:W-:Y:S01]  /*6fc0*/  IMAD.X R49, R29, 0x1, R55, P6 ;  /* 0x000000011d317824 */ /* 0x000fe200030e0637 */
[----:B------:R-:W-:-:S04]  /*6fd0*/  ISETP.NE.AND P6, PT, R46, 0x2, PT ;  /* 0x000000022e00780c */ /* 0x000fc80003fc5270 */
[----:B------:R-:W-:Y:S02]  /*6fe0*/  SEL R48, R53, R24, !P6 ;  /* 0x0000001835307207 */ /* 0x000fe40007000000 */
[----:B------:R-:W-:Y:S02]  /*6ff0*/  SEL R50, R55, R25, !P6 ;  /* 0x0000001937327207 */ /* 0x000fe40007000000 */
[----:B------:R-:W1:Y:S01]  /*7000*/  LDS R25, [UR4+0x28] ;  /* 0x00002804ff197984 */ /* 0x000e620008000800 */
[----:B0-----:R-:W-:Y:S02]  /*7010*/  SEL R24, R22, RZ, !P5 ;  /* 0x000000ff16187207 */ /* 0x001fe40006800000 */
[----:B------:R-:W-:-:S03]  /*7020*/  ISETP.NE.U32.AND P5, PT, R28, RZ, PT ;  /* 0x000000ff1c00720c */ /* 0x000fc60003fa5070 */
[----:B--2---:R-:W-:Y:S01]  /*7030*/  IMAD.IADD R23, R23, 0x1, R24 ;  /* 0x0000000117177824 */ /* 0x004fe200078e0218 */
[----:B------:R-:W-:-:S04]  /*7040*/  ISETP.NE.AND.EX P5, PT, R29, RZ, PT, P5 ;  /* 0x000000ff1d00720c */ /* 0x000fc80003fa5350 */
[C---:B------:R-:W-:Y:S02]  /*7050*/  SEL R24, R23.reuse, R22, !P6 ;  /* 0x0000001617187207 */ /* 0x040fe40007000000 */
[----:B------:R-:W-:Y:S02]  /*7060*/  SEL R28, R23, RZ, !P5 ;  /* 0x000000ff171c7207 */ /* 0x000fe40006800000 */
[----:B------:R-:W0:Y:S01]  /*7070*/  LDS.64 R22, [UR4+0x30] ;  /* 0x00003004ff167984 */ /* 0x000e220008000a00 */
[----:B------:R-:W-:Y:S02]  /*7080*/  ISETP.NE.AND P5, PT, R46, 0x3, PT ;  /* 0x000000032e00780c */ /* 0x000fe40003fa5270 */
[----:B-1----:R-:W-:Y:S02]  /*7090*/  IMAD.IADD R25, R25, 0x1, R28 ;  /* 0x0000000119197824 */ /* 0x002fe400078e021c */
[----:B------:R-:W-:Y:S02]  /*70a0*/  SEL R48, R51, R48, !P5 ;  /* 0x0000003033307207 */ /* 0x000fe40006800000 */
[----:B------:R-:W-:-:S02]  /*70b0*/  SEL R50, R49, R50, !P5 ;  /* 0x0000003231327207 */ /* 0x000fc40006800000 */
[----:B------:R-:W-:Y:S02]  /*70c0*/  SEL R24, R25, R24, !P5 ;  /* 0x0000001819187207 */ /* 0x000fe40006800000 */
[----:B0-----:R-:W-:-:S04]  /*70d0*/  ISETP.NE.U32.AND P5, PT, R22, RZ, PT ;  /* 0x000000ff1600720c */ /* 0x001fc80003fa5070 */
[----:B------:R-:W-:Y:S02]  /*70e0*/  ISETP.NE.AND.EX P5, PT, R23, RZ, PT, P5 ;  /* 0x000000ff1700720c */ /* 0x000fe40003fa5350 */
[----:B------:R-:W-:Y:S02]  /*70f0*/  IADD3 R51, P6, PT, R22, R51, RZ ;  /* 0x0000003316337210 */ /* 0x000fe40007fde0ff */
[----:B------:R-:W-:Y:S02]  /*7100*/  SEL R28, R25, RZ, !P5 ;  /* 0x000000ff191c7207 */ /* 0x000fe40006800000 */
[----:B------:R-:W0:Y:S01]  /*7110*/  LDS R25, [UR4+0x38] ;  /* 0x00003804ff197984 */ /* 0x000e220008000800 */
[----:B------:R-:W-:-:S03]  /*7120*/  IMAD.X R53, R23, 0x1, R49, P6 ;  /* 0x0000000117357824 */ /* 0x000fc600030e0631 */
[----:B------:R-:W1:Y:S01]  /*7130*/  LDS.64 R22, [UR4+0x40] ;  /* 0x00004004ff167984 */ /* 0x000e620008000a00 */
[----:B------:R-:W-:-:S04]  /*7140*/  ISETP.NE.AND P5, PT, R46, 0x4, PT ;  /* 0x000000042e00780c */ /* 0x000fc80003fa5270 */
[----:B------:R-:W-:Y:S02]  /*7150*/  SEL R48, R51, R48, !P5 ;  /* 0x0000003033307207 */ /* 0x000fe40006800000 */
[----:B------:R-:W-:Y:S01]  /*7160*/  SEL R50, R53, R50, !P5 ;  /* 0x0000003235327207 */ /* 0x000fe20006800000 */
[----:B0-----:R-:W-:-:S05]  /*7170*/  IMAD.IADD R25, R25, 0x1, R28 ;  /* 0x0000000119197824 */ /* 0x001fca00078e021c */
[----:B------:R-:W-:Y:S02]  /*7180*/  SEL R24, R25, R24, !P5 ;  /* 0x0000001819187207 */ /* 0x000fe40006800000 */
[----:B-1----:R-:W-:-:S04]  /*7190*/  ISETP.NE.U32.AND P5, PT, R22, RZ, PT ;  /* 0x000000ff1600720c */ /* 0x002fc80003fa5070 */
        /* <DEDUP_REMOVED lines=12> */
[----:B------:R-:W-:-:S04]  /*7260*/  ISETP.NE.AND.EX P5, PT, R23, RZ, PT, P5 ;  /* 0x000000ff1700720c */ /* 0x000fc80003fa5350 */
[----:B------:R-:W-:Y:S02]  /*7270*/  SEL R28, R25, RZ, !P5 ;  /* 0x000000ff191c7207 */ /* 0x000fe40006800000 */
[----:B------:R-:W0:Y:S01]  /*7280*/  LDS R25, [UR4+0x58] ;  /* 0x00005804ff197984 */ /* 0x000e220008000800 */
[----:B------:R-:W-:-:S05]  /*7290*/  IADD3 R49, P6, PT, R22, R49, RZ ;  /* 0x0000003116317210 */ /* 0x000fca0007fde0ff */
[----:B------:R-:W-:Y:S02]  /*72a0*/  IMAD.X R51, R23, 0x1, R29, P6 ;  /* 0x0000000117337824 */ /* 0x000fe400030e061d */
[----:B------:R-:W1:Y:S01]  /*72b0*/  LDS.64 R22, [UR4+0x60] ;  /* 0x00006004ff167984 */ /* 0x000e620008000a00 */
[----:B------:R-:W-:-:S03]  /*72c0*/  ISETP.NE.AND P5, PT, R46, 0x6, PT ;  /* 0x000000062e00780c */ /* 0x000fc60003fa5270 */
[----:B------:R-:W-:Y:S01]  /*72d0*/  SHFL.UP PT, R20, R20, 0x1, RZ ;  /* 0x0420000014147989 */ /* 0x000fe200000e00ff */
[----:B------:R-:W-:Y:S01]  /*72e0*/  SEL R50, R51, R50, !P5 ;  /* 0x0000003233327207 */ /* 0x000fe20006800000 */
[----:B0-----:R-:W-:Y:S01]  /*72f0*/  IMAD.IADD R25, R25, 0x1, R28 ;  /* 0x0000000119197824 */ /* 0x001fe200078e021c */
[----:B------:R-:W-:Y:S02]  /*7300*/  SEL R28, R49, R48, !P5 ;  /* 0x00000030311c7207 */ /* 0x000fe40006800000 */
[----:B------:R-:W0:Y:S01]  /*7310*/  LDS R48, [UR4+0x68] ;  /* 0x00006804ff307984 */ /* 0x000e220008000800 */
[----:B-1----:R-:W-:-:S05]  /*7320*/  IADD3 R49, P6, PT, R22, R49, RZ ;  /* 0x0000003116317210 */ /* 0x002fca0007fde0ff */
[----:B------:R-:W-:Y:S01]  /*7330*/  IMAD.X R29, R23, 0x1, R51, P6 ;  /* 0x00000001171d7824 */ /* 0x000fe200030e0633 */
[----:B------:R-:W-:Y:S02]  /*7340*/  SEL R51, R25, R24, !P5 ;  /* 0x0000001819337207 */ /* 0x000fe40006800000 */
[----:B------:R-:W-:Y:S01]  /*7350*/  ISETP.NE.U32.AND P5, PT, R22, RZ, PT ;  /* 0x000000ff1600720c */ /* 0x000fe20003fa5070 */
[----:B------:R-:W1:Y:S03]  /*7360*/  SHFL.UP PT, R21, R21, 0x1, RZ ;  /* 0x0420000015157989 */ /* 0x000e6600000e00ff */
[----:B------:R-:W-:-:S04]  /*7370*/  ISETP.NE.AND.EX P5, PT, R23, RZ, PT, P5 ;  /* 0x000000ff1700720c */ /* 0x000fc80003fa5350 */
[----:B------:R-:W-:Y:S02]  /*7380*/  SEL R25, R25, RZ, !P5 ;  /* 0x000000ff19197207 */ /* 0x000fe40006800000 */
[----:B------:R-:W-:Y:S02]  /*7390*/  ISETP.NE.AND P5, PT, R46, 0x7, PT ;  /* 0x000000072e00780c */ /* 0x000fe40003fa5270 */
[----:B------:R-:W-:Y:S02]  /*73a0*/  ISETP.GE.U32.AND P6, PT, R44, 0x20, PT ;  /* 0x000000202c00780c */ /* 0x000fe40003fc6070 */
[----:B------:R-:W-:Y:S02]  /*73b0*/  SEL R22, R49, R28, !P5 ;  /* 0x0000001c31167207 */ /* 0x000fe40006800000 */
[----:B------:R-:W-:Y:S01]  /*73c0*/  SEL R23, R29, R50, !P5 ;  /* 0x000000321d177207 */ /* 0x000fe20006800000 */
[----:B0-----:R-:W-:-:S05]  /*73d0*/  IMAD.IADD R48, R48, 0x1, R25 ;  /* 0x0000000130307824 */ /* 0x001fca00078e0219 */
[----:B------:R-:W-:Y:S02]  /*73e0*/  SEL R51, R48, R51, !P5 ;  /* 0x0000003330337207 */ /* 0x000fe40006800000 */
[----:B------:R-:W-:Y:S02]  /*73f0*/  ISETP.NE.AND P5, PT, R19, RZ, PT ;  /* 0x000000ff1300720c */ /* 0x000fe40003fa5270 */
[----:B------:R-:W-:Y:S02]  /*7400*/  SEL R22, R22, RZ, P6 ;  /* 0x000000ff16167207 */ /* 0x000fe40003000000 */
[----:B------:R-:W-:Y:S02]  /*7410*/  SEL R25, R20, RZ, P5 ;  /* 0x000000ff14197207 */ /* 0x000fe40002800000 */
[----:B------:R-:W-:Y:S02]  /*7420*/  SEL R19, R23, RZ, P6 ;  /* 0x000000ff17137207 */ /* 0x000fe40003000000 */
[----:B-1----:R-:W-:-:S02]  /*7430*/  SEL R28, R21, RZ, P5 ;  /* 0x000000ff151c7207 */ /* 0x002fc40002800000 */
[----:B------:R-:W-:Y:S01]  /*7440*/  IADD3 R25, P6, PT, R25, R22, RZ ;  /* 0x0000001619197210 */ /* 0x000fe20007fde0ff */
[----:B------:R-:W0:Y:S04]  /*7450*/  SHFL.UP PT, R45, R45, 0x1, RZ ;  /* 0x042000002d2d7989 */ /* 0x000e2800000e00ff */
[----:B------:R-:W-:Y:S01]  /*7460*/  IMAD.X R28, R28, 0x1, R19, P6 ;  /* 0x000000011c1c7824 */ /* 0x000fe200030e0613 */
[----:B------:R-:W-:-:S04]  /*7470*/  ISETP.GE.U32.AND P6, PT, R44, 0x20, PT ;  /* 0x000000202c00780c */ /* 0x000fc80003fc6070 */
[----:B------:R-:W-:Y:S02]  /*7480*/  SEL R19, R51, RZ, P6 ;  /* 0x000000ff33137207 */ /* 0x000fe40003000000 */
[----:B------:R-:W-:-:S05]  /*7490*/  IADD3 R23, P6, PT, R25, R0, RZ ;  /* 0x0000000019177210 */ /* 0x000fca0007fde0ff */
[----:B------:R-:W-:Y:S01]  /*74a0*/  IMAD.X R22, R28, 0x1, R47, P6 ;  /* 0x000000011c167824 */ /* 0x000fe200030e062f */
[----:B------:R-:W-:-:S04]  /*74b0*/  ISETP.NE.U32.AND P6, PT, R20, RZ, PT ;  /* 0x000000ff1400720c */ /* 0x000fc80003fc5070 */
[----:B------:R-:W-:-:S04]  /*74c0*/  ISETP.NE.AND.EX P6, PT, R21, RZ, PT, P6 ;  /* 0x000000ff1500720c */ /* 0x000fc80003fc5360 */
[----:B------:R-:W-:-:S05]  /*74d0*/  SEL R20, R19, RZ, !P6 ;  /* 0x000000ff13147207 */ /* 0x000fca0007000000 */
[----:B0-----:R-:W-:Y:S01]  /*74e0*/  @P5 IMAD.IADD R19, R45, 0x1, R20 ;  /* 0x000000012d135824 */ /* 0x001fe200078e0214 */
[----:B------:R-:W-:-:S04]  /*74f0*/  ISETP.NE.U32.AND P5, PT, R0, RZ, PT ;  /* 0x000000ff0000720c */ /* 0x000fc80003fa5070 */
[----:B------:R-:W-:-:S04]  /*7500*/  ISETP.NE.AND.EX P5, PT, R47, RZ, PT, P5 ;  /* 0x000000ff2f00720c */ /* 0x000fc80003fa5350 */
[----:B------:R-:W-:-:S05]  /*7510*/  SEL R20, R19, RZ, !P5 ;  /* 0x000000ff13147207 */ /* 0x000fca0006800000 */
[----:B------:R-:W-:-:S05]  /*7520*/  IMAD.IADD R3, R3, 0x1, R20 ;  /* 0x0000000103037824 */ /* 0x000fca00078e0214 */
[----:B------:R-:W-:-:S05]  /*7530*/  SEL R20, R3, RZ, !P0 ;  /* 0x000000ff03147207 */ /* 0x000fca0004000000 */
[----:B------:R-:W-:-:S05]  /*7540*/  IMAD.IADD R5, R5, 0x1, R20 ;  /* 0x0000000105057824 */ /* 0x000fca00078e0214 */
[----:B------:R-:W-:-:S05]  /*7550*/  SEL R20, R5, RZ, !P1 ;  /* 0x000000ff05147207 */ /* 0x000fca0004800000 */
[----:B------:R-:W-:-:S05]  /*7560*/  IMAD.IADD R7, R7, 0x1, R20 ;  /* 0x0000000107077824 */ /* 0x000fca00078e0214 */
[----:B------:R-:W-:-:S05]  /*7570*/  SEL R20, R7, RZ, !P2 ;  /* 0x000000ff07147207 */ /* 0x000fca0005000000 */
[----:B------:R-:W-:Y:S02]  /*7580*/  IMAD.IADD R9, R9, 0x1, R20 ;  /* 0x0000000109097824 */ /* 0x000fe400078e0214 */
[----:B------:R-:W-:-:S03]  /*7590*/  IMAD R44, R44, 0x9, RZ ;  /* 0x000000092c2c7824 */ /* 0x000fc600078e02ff */
[----:B------:R-:W-:Y:S01]  /*75a0*/  SEL R20, R9, RZ, !P3 ;  /* 0x000000ff09147207 */ /* 0x000fe20005800000 */
[----:B------:R-:W-:Y:S01]  /*75b0*/  VIADD R21, R44, 0x5 ;  /* 0x000000052c157836 */ /* 0x000fe20000000000 */
[----:B------:R-:W-:-:S03]  /*75c0*/  ISETP.NE.AND P6, PT, R10, R12, PT ;  /* 0x0000000c0a00720c */ /* 0x000fc60003fc5270 */
[----:B------:R-:W-:-:S05]  /*75d0*/  IMAD.IADD R11, R11, 0x1, R20 ;  /* 0x000000010b0b7824 */ /* 0x000fca00078e0214 */
[----:B------:R-:W-:Y:S02]  /*75e0*/  SEL R20, R11, RZ, !P6 ;  /* 0x000000ff0b147207 */ /* 0x000fe40007000000 */
[----:B------:R-:W-:-:S04]  /*75f0*/  ISETP.NE.U32.AND P6, PT, R26, R21, PT ;  /* 0x000000151a00720c */ /* 0x000fc80003fc5070 */
[----:B------:R-:W-:-:S04]  /*7600*/  ISETP.NE.AND.EX P6, PT, R30, RZ, PT, P6 ;  /* 0x000000ff1e00720c */ /* 0x000fc80003fc5360 */
[----:B------:R-:W-:Y:S02]  /*7610*/  SEL R44, R20, RZ, P6 ;  /* 0x000000ff142c7207 */ /* 0x000fe40003000000 */
[----:B------:R-:W0:Y:S01]  /*7620*/  LDS.64 R20, [UR4+0x70] ;  /* 0x00007004ff147984 */ /* 0x000e220008000a00 */
[----:B------:R-:W1:Y:S02]  /*7630*/  S2R R24, SR_TID.X ;  /* 0x0000000000187919 */ /* 0x000e640000002100 */
[----:B------:R-:W-:Y:S01]  /*7640*/  IMAD.IADD R13, R13, 0x1, R44 ;  /* 0x000000010d0d7824 */ /* 0x000fe200078e022c */
[----:B------:R-:W-:-:S04]  /*7650*/  ISETP.NE.AND P6, PT, R12, R14, PT ;  /* 0x0000000e0c00720c */ /* 0x000fc80003fc5270 */
[----:B------:R-:W-:Y:S02]  /*7660*/  SEL R45, R13, RZ, !P6 ;  /* 0x000000ff0d2d7207 */ /* 0x000fe40007000000 */
[----:B0-----:R-:W-:-:S05]  /*7670*/  IADD3 R44, P6, PT, R20, R49, RZ ;  /* 0x00000031142c7210 */ /* 0x001fca0007fde0ff */
[----:B------:R-:W-:Y:S01]  /*7680*/  IMAD.X R29, R21, 0x1, R29, P6 ;  /* 0x00000001151d7824 */ /* 0x000fe200030e061d */
[----:B------:R-:W-:Y:S01]  /*7690*/  ISETP.NE.U32.AND P6, PT, R20, RZ, PT ;  /* 0x000000ff1400720c */ /* 0x000fe20003fc5070 */
[----:B-1----:R-:W-:-:S03]  /*76a0*/  IMAD R20, R24, 0x9, RZ ;  /* 0x0000000918147824 */ /* 0x002fc600078e02ff */
[----:B------:R-:W-:Y:S01]  /*76b0*/  ISETP.NE.AND.EX P6, PT, R21, RZ, PT, P6 ;  /* 0x000000ff1500720c */ /* 0x000fe20003fc5360 */
[----:B------:R-:W-:-:S03]  /*76c0*/  VIADD R21, R20, 0x6 ;  /* 0x0000000614157836 */ /* 0x000fc60000000000 */
[----:B------:R-:W-:Y:S02]  /*76d0*/  SEL R20, R48, RZ, !P6 ;  /* 0x000000ff30147207 */ /* 0x000fe40007000000 */
[----:B------:R-:W-:Y:S02]  /*76e0*/  ISETP.NE.U32.AND P6, PT, R26, R21, PT ;  /* 0x000000151a00720c */ /* 0x000fe40003fc5070 */
[----:B------:R-:W-:Y:S02]  /*76f0*/  SEL R21, RZ, 0x1, !P0 ;  /* 0x00000001ff157807 */ /* 0x000fe40004000000 */
[----:B------:R-:W-:-:S03]  /*7700*/  ISETP.NE.AND.EX P6, PT, R30, RZ, PT, P6 ;  /* 0x000000ff1e00720c */ /* 0x000fc60003fc5360 */
[----:B------:R-:W-:Y:S01]  /*7710*/  IMAD.IADD R0, R21, 0x1, R0 ;  /* 0x0000000115007824 */ /* 0x000fe200078e0200 */
[----:B------:R-:W-:Y:S01]  /*7720*/  SEL R50, R45, RZ, P6 ;  /* 0x000000ff2d327207 */ /* 0x000fe20003000000 */
[----:B------:R-:W0:Y:S03]  /*7730*/  LDS R21, [UR4+0x78] ;  /* 0x00007804ff157984 */ /* 0x000e260008000800 */
[----:B------:R-:W-:-:S05]  /*7740*/  IADD3 R0, P6, PT, R25, R0, RZ ;  /* 0x0000000019007210 */ /* 0x000fca0007fde0ff */
[----:B------:R-:W-:Y:S01]  /*7750*/  IMAD.X R31, R28, 0x1, R31, P6 ;  /* 0x000000011c1f7824 */ /* 0x000fe200030e061f */
        /* <DEDUP_REMOVED lines=12> */
[----:B------:R-:W-:-:S04]  /*7820*/  ISETP.GE.U32.AND P6, PT, R44, 0x101, PT ;  /* 0x000001012c00780c */ /* 0x000fc80003fc6070 */
[----:B------:R-:W-:Y:S01]  /*7830*/  ISETP.GE.AND.EX P6, PT, R29, RZ, PT, P6 ;  /* 0x000000ff1d00720c */ /* 0x000fe20003fc6360 */
[----:B------:R-:W-:Y:S01]  /*7840*/  IMAD.IADD R15, R15, 0x1, R50 ;  /* 0x000000010f0f7824 */ /* 0x000fe200078e0232 */
[----:B------:R-:W-:Y:S04]  /*7850*/  BSSY.RECONVERGENT B0, `(.L_x_308) ;  /* 0x00000f0000007945 */ /* 0x000fe80003800200 */
[----:B------:R-:W-:Y:S01]  /*7860*/  SEL R32, R15, RZ, !P4 ;  /* 0x000000ff0f207207 */ /* 0x000fe20006000000 */
[----:B0-----:R-:W-:-:S04]  /*7870*/  IMAD.IADD R36, R21, 0x1, R20 ;  /* 0x0000000115247824 */ /* 0x001fc800078e0214 */
[----:B------:R-:W-:Y:S02]  /*7880*/  IMAD.IADD R17, R17, 0x1, R32 ;  /* 0x0000000111117824 */ /* 0x000fe400078e0220 */
[----:B------:R-:W-:Y:S05]  /*7890*/  @!P6 BRA `(.L_x_309) ;  /* 0x0000000400d0e947 */ /* 0x000fea0003800000 */
[----:B------:R-:W-:Y:S01]  /*78a0*/  BAR.SYNC.DEFER_BLOCKING 0x0 ;  /* 0x0000000000007b1d */ /* 0x000fe20000010000 */
[----:B------:R-:W-:Y:S01]  /*78b0*/  IMAD.MOV.U32 R33, RZ, RZ, 0x9 ;  /* 0x00000009ff217424 */ /* 0x000fe200078e00ff */
[----:B------:R-:W-:Y:S02]  /*78c0*/  @P5 LEA R25, R25, UR4, 0x3 ;  /* 0x0000000419195c11 */ /* 0x000fe4000f8e18ff */
[----:B------:R-:W-:Y:S01]  /*78d0*/  @P0 LEA R23, R23, UR4, 0x3 ;  /* 0x0000000417170c11 */ /* 0x000fe2000f8e18ff */
[-C--:B------:R-:W-:Y:S01]  /*78e0*/  IMAD R21, R24, R33.reuse, 0x5 ;  /* 0x0000000518157424 */ /* 0x080fe200078e0221 */
[----:B------:R-:W-:Y:S01]  /*78f0*/  @P1 LEA R0, R0, UR4, 0x3 ;  /* 0x0000000400001c11 */ /* 0x000fe2000f8e18ff */
[----:B------:R-:W-:Y:S01]  /*7900*/  IMAD R31, R24, R33, 0x6 ;  /* 0x00000006181f7424 */ /* 0x000fe200078e0221 */
[----:B------:R-:W-:Y:S01]  /*7910*/  @P2 LEA R45, R45, UR4, 0x3 ;  /* 0x000000042d2d2c11 */ /* 0x000fe2000f8e18ff */
[----:B------:R-:W0:Y:S01]  /*7920*/  LDCU.128 UR16, c[0x0][0x390] ;  /* 0x00007200ff1077ac */ /* 0x000e220008000c00 */
[----:B------:R-:W-:Y:S01]  /*7930*/  ISETP.NE.U32.AND P6, PT, R26, R21, PT ;  /* 0x000000151a00720c */ /* 0x000fe20003fc5070 */
[----:B------:R-:W-:Y:S01]  /*7940*/  IMAD R21, R24, R33, 0x8 ;  /* 0x0000000818157424 */ /* 0x000fe200078e0221 */
[----:B------:R-:W-:Y:S01]  /*7950*/  @P3 LEA R34, R34, UR4, 0x3 ;  /* 0x0000000422223c11 */ /* 0x000fe2000f8e18ff */
[----:B------:R-:W-:Y:S01]  /*7960*/  BSSY.RECONVERGENT B1, `(.L_x_310) ;  /* 0x0000066000017945 */ /* 0x000fe20003800200 */
[----:B------:R-:W-:Y:S01]  /*7970*/  @P4 LEA R40, R40, UR4, 0x3 ;  /* 0x0000000428284c11 */ /* 0x000fe2000f8e18ff */
[----:B------:R1:W-:Y:S01]  /*7980*/  @P5 STS.64 [R25], R18 ;  /* 0x0000001219005388 */ /* 0x0003e20000000a00 */
[----:B------:R-:W-:-:S03]  /*7990*/  ISETP.NE.AND P5, PT, R10, R12, PT ;  /* 0x0000000c0a00720c */ /* 0x000fc60003fa5270 */
[----:B------:R1:W-:Y:S01]  /*79a0*/  @P0 STS.64 [R23], R2 ;  /* 0x0000000217000388 */ /* 0x0003e20000000a00 */
[----:B------:R-:W-:Y:S02]  /*79b0*/  ISETP.NE.U32.AND P0, PT, R26, R31, PT ;  /* 0x0000001f1a00720c */ /* 0x000fe40003f05070 */
[----:B------:R-:W-:Y:S01]  /*79c0*/  ISETP.NE.AND.EX P5, PT, R30, RZ, !P5, P6 ;  /* 0x000000ff1e00720c */ /* 0x000fe20006fa5360 */
[----:B------:R1:W-:Y:S01]  /*79d0*/  @P1 STS.64 [R0], R4 ;  /* 0x0000000400001388 */ /* 0x0003e20000000a00 */
[----:B------:R-:W-:Y:S02]  /*79e0*/  ISETP.NE.AND P1, PT, R12, R14, PT ;  /* 0x0000000e0c00720c */ /* 0x000fe40003f25270 */
[----:B------:R-:W-:Y:S01]  /*79f0*/  ISETP.NE.U32.AND P6, PT, R26, R21, PT ;  /* 0x000000151a00720c */ /* 0x000fe20003fc5070 */
[----:B------:R1:W-:Y:S01]  /*7a00*/  @P2 STS.64 [R45], R6 ;  /* 0x000000062d002388 */ /* 0x0003e20000000a00 */
[----:B------:R-:W-:Y:S02]  /*7a10*/  ISETP.NE.AND.EX P0, PT, R30, RZ, !P1, P0 ;  /* 0x000000ff1e00720c */ /* 0x000fe40004f05300 */
[----:B------:R-:W-:Y:S01]  /*7a20*/  ISETP.NE.AND P1, PT, R16, R27, PT ;  /* 0x0000001b1000720c */ /* 0x000fe20003f25270 */
[----:B------:R1:W-:Y:S03]  /*7a30*/  @P3 STS.64 [R34], R8 ;  /* 0x0000000822003388 */ /* 0x0003e60000000a00 */
[----:B------:R-:W-:-:S02]  /*7a40*/  ISETP.NE.AND.EX P6, PT, R30, RZ, !P1, P6 ;  /* 0x000000ff1e00720c */ /* 0x000fc40004fc5360 */
[----:B------:R-:W-:-:S05]  /*7a50*/  @!P5 LEA R47, R47, UR4, 0x3 ;  /* 0x000000042f2fdc11 */ /* 0x000fca000f8e18ff */
[----:B------:R-:W-:Y:S01]  /*7a60*/  @!P0 LEA R38, R38, UR4, 0x3 ;  /* 0x0000000426268c11 */ /* 0x000fe2000f8e18ff */
[----:B------:R1:W-:Y:S04]  /*7a70*/  @!P5 STS.64 [R47], R10 ;  /* 0x0000000a2f00d388 */ /* 0x0003e80000000a00 */
[----:B------:R1:W-:Y:S01]  /*7a80*/  @!P0 STS.64 [R38], R12 ;  /* 0x0000000c26008388 */ /* 0x0003e20000000a00 */
[----:B------:R-:W-:Y:S02]  /*7a90*/  ISETP.GT.U32.AND P0, PT, R44, R24, PT ;  /* 0x000000182c00720c */ /* 0x000fe40003f04070 */
[----:B------:R-:W-:Y:S01]  /*7aa0*/  @!P6 LEA R42, R42, UR4, 0x3 ;  /* 0x000000042a2aec11 */ /* 0x000fe2000f8e18ff */
[----:B------:R1:W-:Y:S01]  /*7ab0*/  @P4 STS.64 [R40], R14 ;  /* 0x0000000e28004388 */ /* 0x0003e20000000a00 */
[----:B------:R-:W-:-:S03]  /*7ac0*/  ISETP.GT.U32.AND.EX P0, PT, R29, RZ, PT, P0 ;  /* 0x000000ff1d00720c */ /* 0x000fc60003f04100 */
[----:B------:R1:W-:Y:S01]  /*7ad0*/  @!P6 STS.64 [R42], R16 ;  /* 0x000000102a00e388 */ /* 0x0003e20000000a00 */
[----:B------:R-:W-:Y:S09]  /*7ae0*/  BAR.SYNC.DEFER_BLOCKING 0x0 ;  /* 0x0000000000007b1d */ /* 0x000ff20000010000 */
[----:B0-----:R-:W-:Y:S05]  /*7af0*/  @!P0 BRA `(.L_x_311) ;  /* 0x0000000400308947 */ /* 0x001fea0003800000 */
[----:B-1----:R-:W-:Y:S01]  /*7b00*/  IMAD.MOV.U32 R19, RZ, RZ, R24 ;  /* 0x000000ffff137224 */ /* 0x002fe200078e0018 */
[----:B------:R-:W-:Y:S01]  /*7b10*/  BSSY.RECONVERGENT B2, `(.L_x_312) ;  /* 0x000002b000027945 */ /* 0x000fe20003800200 */
[----:B------:R-:W-:-:S03]  /*7b20*/  IMAD.MOV.U32 R18, RZ, RZ, RZ ;  /* 0x000000ffff127224 */ /* 0x000fc600078e00ff */
        /* <DEDUP_REMOVED lines=9> */
[----:B------:R-:W-:Y:S05]  /*7bc0*/  @!P1 BRA `(.L_x_313) ;  /* 0x00000000007c9947 */ /* 0x000fea0003800000 */
        /* <DEDUP_REMOVED lines=14> */
.L_x_314:
        /* <DEDUP_REMOVED lines=17> */
.L_x_313:
[----:B------:R-:W-:Y:S05]  /*7dc0*/  BSYNC.RECONVERGENT B2 ;  /* 0x0000000000027941 */ /* 0x000fea0003800200 */
.L_x_312:
[----:B------:R-:W-:Y:S05]  /*7dd0*/  @!P0 BRA `(.L_x_311) ;  /* 0x0000000000788947 */ /* 0x000fea0003800000 */
.L_x_315:
        /* <DEDUP_REMOVED lines=30> */
.L_x_311:
[----:B------:R-:W-:Y:S05]  /*7fc0*/  BSYNC.RECONVERGENT B1 ;  /* 0x0000000000017941 */ /* 0x000fea0003800200 */
.L_x_310:
[----:B------:R-:W-:Y:S05]  /*7fd0*/  BRA `(.L_x_316) ;  /* 0x0000000400dc7947 */ /* 0x000fea0003800000 */
.L_x_309:
[----:B------:R-:W-:Y:S01]  /*7fe0*/  IMAD.MOV.U32 R37, RZ, RZ, 0x9 ;  /* 0x00000009ff257424 */ /* 0x000fe200078e00ff */
[----:B------:R-:W-:Y:S03]  /*7ff0*/  BSSY.RECONVERGENT B1, `(.L_x_317) ;  /* 0x000000d000017945 */ /* 0x000fe60003800200 */
[CC--:B------:R-:W-:Y:S02]  /*8000*/  IMAD R49, R24.reuse, R37.reuse, 0x5 ;  /* 0x0000000518317424 */ /* 0x0c0fe400078e0225 */
[----:B------:R-:W-:Y:S01]  /*8010*/  IMAD R51, R24, R37, 0x6 ;  /* 0x0000000618337424 */ /* 0x000fe200078e0225 */
        /* <DEDUP_REMOVED lines=10> */
.L_x_318:
[----:B------:R-:W-:Y:S05]  /*80c0*/  BSYNC.RECONVERGENT B1 ;  /* 0x0000000000017941 */ /* 0x000fea0003800200 */
.L_x_317:
[----:B------:R-:W-:Y:S01]  /*80d0*/  BSSY.RECONVERGENT B1, `(.L_x_319) ;  /* 0x000000e000017945 */ /* 0x000fe20003800200 */
[----:B------:R-:W-:Y:S01]  /*80e0*/  ISETP.NE.U32.AND P6, PT, R26, R49, PT ;  /* 0x000000311a00720c */ /* 0x000fe20003fc5070 */
[----:B------:R-:W-:Y:S01]  /*80f0*/  IMAD R37, R24, R37, 0x8 ;  /* 0x0000000818257424 */ /* 0x000fe200078e0225 */
[----:B------:R-:W-:Y:S01]  /*8100*/  ISETP.NE.U32.AND P5, PT, R26, R51, PT ;  /* 0x000000331a00720c */ /* 0x000fe20003fa5070 */
[----:B------:R-:W-:-:S12]  /*8110*/  @!P0 BRA `(.L_x_320) ;  /* 0x0000000000248947 */ /* 0x000fd80003800000 */
[----:B------:R-:W1:Y:S01]  /*8120*/  LDCU.128 UR12, c[0x0][0x390] ;  /* 0x00007200ff0c77ac */ /* 0x000e620008000c00 */
[C---:B0-----:R-:W-:Y:S01]  /*8130*/  IMAD.SHL.U32 R20, R23.reuse, 0x4, RZ ;  /* 0x0000000417147824 */ /* 0x041fe200078e00ff */
[----:B------:R-:W-:-:S04]  /*8140*/  SHF.L.U64.HI R22, R23, 0x2, R22 ;  /* 0x0000000217167819 */ /* 0x000fc80000010216 */
[----:B-1----:R-:W-:-:S04]  /*8150*/  IADD3 R18, P0, PT, R20, UR12, RZ ;  /* 0x0000000c14127c10 */ /* 0x002fc8000ff1e0ff */
[----:B------:R-:W-:Y:S02]  /*8160*/  IADD3.X R19, PT, PT, R22, UR13, RZ, P0, !PT ;  /* 0x0000000d16137c10 */ /* 0x000fe400087fe4ff */
[----:B------:R-:W-:-:S03]  /*8170*/  IADD3 R20, P0, PT, R20, UR14, RZ ;  /* 0x0000000e14147c10 */ /* 0x000fc6000ff1e0ff */
[----:B------:R1:W-:Y:S01]  /*8180*/  STG.E desc[UR8][R18.64], R2 ;  /* 0x0000000212007986 */ /* 0x0003e2000c101908 */
[----:B------:R-:W-:-:S05]  /*8190*/  IADD3.X R21, PT, PT, R22, UR15, RZ, P0, !PT ;  /* 0x0000000f16157c10 */ /* 0x000fca00087fe4ff */
[----:B------:R1:W-:Y:S04]  /*81a0*/  STG.E desc[UR8][R20.64], R3 ;  /* 0x0000000314007986 */ /* 0x0003e8000c101908 */
.L_x_320:
[----:B------:R-:W-:Y:S05]  /*81b0*/  BSYNC.RECONVERGENT B1 ;  /* 0x0000000000017941 */ /* 0x000fea0003800200 */
.L_x_319:
[----:B------:R-:W-:Y:S01]  /*81c0*/  BSSY.RECONVERGENT B1, `(.L_x_321) ;  /* 0x000000c000017945 */ /* 0x000fe20003800200 */
[----:B------:R-:W-:-:S03]  /*81d0*/  ISETP.NE.U32.AND P0, PT, R26, R37, PT ;  /* 0x000000251a00720c */ /* 0x000fc60003f05070 */
[----:B------:R-:W-:Y:S10]  /*81e0*/  @!P1 BRA `(.L_x_322) ;  /* 0x0000000000249947 */ /* 0x000ff40003800000 */
        /* <DEDUP_REMOVED lines=9> */
.L_x_322:
[----:B------:R-:W-:Y:S05]  /*8280*/  BSYNC.RECONVERGENT B1 ;  /* 0x0000000000017941 */ /* 0x000fea0003800200 */
.L_x_321:
[----:B------:R-:W-:Y:S04]  /*8290*/  BSSY.RECONVERGENT B1, `(.L_x_323) ;  /* 0x000000b000017945 */ /* 0x000fe80003800200 */
[----:B------:R-:W-:Y:S05]  /*82a0*/  @!P2 BRA `(.L_x_324) ;  /* 0x000000000024a947 */ /* 0x000fea0003800000 */
[----:B------:R-:W1:Y:S01]  /*82b0*/  LDCU.128 UR12, c[0x0][0x390] ;  /* 0x00007200ff0c77ac */ /* 0x000e620008000c00 */
[C---:B--2---:R-:W-:Y:S01]  /*82c0*/  IMAD.SHL.U32 R4, R45.reuse, 0x4, RZ ;  /* 0x000000042d047824 */ /* 0x044fe200078e00ff */
[----:B------:R-:W-:-:S04]  /*82d0*/  SHF.L.U64.HI R46, R45, 0x2, R46 ;  /* 0x000000022d2e7819 */ /* 0x000fc8000001022e */
[C---:B-1----:R-:W-:Y:S02]  /*82e0*/  IADD3 R2, P1, PT, R4.reuse, UR12, RZ ;  /* 0x0000000c04027c10 */ /* 0x042fe4000ff3e0ff */
[----:B------:R-:W-:Y:S02]  /*82f0*/  IADD3 R4, P2, PT, R4, UR14, RZ ;  /* 0x0000000e04047c10 */ /* 0x000fe4000ff5e0ff */
[C---:B------:R-:W-:Y:S02]  /*8300*/  IADD3.X R3, PT, PT, R46.reuse, UR13, RZ, P1, !PT ;  /* 0x0000000d2e037c10 */ /* 0x040fe40008ffe4ff */
[----:B------:R-:W-:-:S03]  /*8310*/  IADD3.X R5, PT, PT, R46, UR15, RZ, P2, !PT ;  /* 0x0000000f2e057c10 */ /* 0x000fc600097fe4ff */
[----:B------:R3:W-:Y:S04]  /*8320*/  STG.E desc[UR8][R2.64], R6 ;  /* 0x0000000602007986 */ /* 0x0007e8000c101908 */
[----:B------:R3:W-:Y:S02]  /*8330*/  STG.E desc[UR8][R4.64], R7 ;  /* 0x0000000704007986 */ /* 0x0007e4000c101908 */
.L_x_324:
[----:B------:R-:W-:Y:S05]  /*8340*/  BSYNC.RECONVERGENT B1 ;  /* 0x0000000000017941 */ /* 0x000fea0003800200 */
.L_x_323:
[----:B------:R-:W-:Y:S04]  /*8350*/  BSSY.RECONVERGENT B1, `(.L_x_325) ;  /* 0x000000b000017945 */ /* 0x000fe80003800200 */
[----:B------:R-:W-:Y:S05]  /*8360*/  @!P3 BRA `(.L_x_326) ;  /* 0x000000000024b947 */ /* 0x000fea0003800000 */
[----:B------:R-:W1:Y:S01]  /*8370*/  LDCU.128 UR12, c[0x0][0x390] ;  /* 0x00007200ff0c77ac */ /* 0x000e620008000c00 */
[C---:B--23--:R-:W-:Y:S01]  /*8380*/  IMAD.SHL.U32 R4, R34.reuse, 0x4, RZ ;  /* 0x0000000422047824 */ /* 0x04cfe200078e00ff */
[----:B------:R-:W-:-:S04]  /*8390*/  SHF.L.U64.HI R35, R34, 0x2, R35 ;  /* 0x0000000222237819 */ /* 0x000fc80000010223 */
[C---:B-1----:R-:W-:Y:S02]  /*83a0*/  IADD3 R2, P1, PT, R4.reuse, UR12, RZ ;  /* 0x0000000c04027c10 */ /* 0x042fe4000ff3e0ff */
[----:B------:R-:W-:Y:S02]  /*83b0*/  IADD3 R4, P2, PT, R4, UR14, RZ ;  /* 0x0000000e04047c10 */ /* 0x000fe4000ff5e0ff */
[C---:B------:R-:W-:Y:S02]  /*83c0*/  IADD3.X R3, PT, PT, R35.reuse, UR13, RZ, P1, !PT ;  /* 0x0000000d23037c10 */ /* 0x040fe40008ffe4ff */
[----:B------:R-:W-:-:S03]  /*83d0*/  IADD3.X R5, PT, PT, R35, UR15, RZ, P2, !PT ;  /* 0x0000000f23057c10 */ /* 0x000fc600097fe4ff */
[----:B------:R4:W-:Y:S04]  /*83e0*/  STG.E desc[UR8][R2.64], R8 ;  /* 0x0000000802007986 */ /* 0x0009e8000c101908 */
[----:B------:R4:W-:Y:S02]  /*83f0*/  STG.E desc[UR8][R4.64], R9 ;  /* 0x0000000904007986 */ /* 0x0009e4000c101908 */
.L_x_326:
[----:B------:R-:W-:Y:S05]  /*8400*/  BSYNC.RECONVERGENT B1 ;  /* 0x0000000000017941 */ /* 0x000fea0003800200 */
.L_x_325:
[----:B------:R-:W-:Y:S01]  /*8410*/  ISETP.NE.AND P3, PT, R10, R12, PT ;  /* 0x0000000c0a00720c */ /* 0x000fe20003f65270 */
[----:B------:R-:W-:Y:S01]  /*8420*/  BSSY.RECONVERGENT B1, `(.L_x_327) ;  /* 0x0000010000017945 */ /* 0x000fe20003800200 */
[----:B------:R-:W-:Y:S02]  /*8430*/  ISETP.NE.AND.EX P6, PT, R30, RZ, PT, P6 ;  /* 0x000000ff1e00720c */ /* 0x000fe40003fc5360 */
[----:B------:R-:W-:Y:S02]  /*8440*/  ISETP.NE.AND P1, PT, R12, R14, PT ;  /* 0x0000000e0c00720c */ /* 0x000fe40003f25270 */
[----:B------:R-:W-:Y:S02]  /*8450*/  ISETP.NE.AND P2, PT, R16, R27, PT ;  /* 0x0000001b1000720c */ /* 0x000fe40003f45270 */
[C---:B------:R-:W-:Y:S02]  /*8460*/  ISETP.NE.AND.EX P5, PT, R30.reuse, RZ, PT, P5 ;  /* 0x000000ff1e00720c */ /* 0x040fe40003fa5350 */
[----:B------:R-:W-:-:S05]  /*8470*/  ISETP.NE.AND.EX P0, PT, R30, RZ, PT, P0 ;  /* 0x000000ff1e00720c */ /* 0x000fca0003f05300 */
[----:B------:R-:W-:Y:S08]  /*8480*/  @!P3 BRA P6, `(.L_x_328) ;  /* 0x000000000024b947 */ /* 0x000ff00003000000 */
[----:B------:R-:W1:Y:S01]  /*8490*/  LDCU.128 UR12, c[0x0][0x390] ;  /* 0x00007200ff0c77ac */ /* 0x000e620008000c00 */
[C---:B--234-:R-:W-:Y:S01]  /*84a0*/  IMAD.SHL.U32 R4, R47.reuse, 0x4, RZ ;  /* 0x000000042f047824 */ /* 0x05cfe200078e00ff */
[----:B------:R-:W-:-:S04]  /*84b0*/  SHF.L.U64.HI R48, R47, 0x2, R48 ;  /* 0x000000022f307819 */ /* 0x000fc80000010230 */
[C---:B-1----:R-:W-:Y:S02]  /*84c0*/  IADD3 R2, P3, PT, R4.reuse, UR12, RZ ;  /* 0x0000000c04027c10 */ /* 0x042fe4000ff7e0ff */
[----:B------:R-:W-:Y:S02]  /*84d0*/  IADD3 R4, P6, PT, R4, UR14, RZ ;  /* 0x0000000e04047c10 */ /* 0x000fe4000ffde0ff */
[C---:B------:R-:W-:Y:S02]  /*84e0*/  IADD3.X R3, PT, PT, R48.reuse, UR13, RZ, P3, !PT ;  /* 0x0000000d30037c10 */ /* 0x040fe40009ffe4ff */
[----:B------:R-:W-:-:S03]  /*84f0*/  IADD3.X R5, PT, PT, R48, UR15, RZ, P6, !PT ;  /* 0x0000000f30057c10 */ /* 0x000fc6000b7fe4ff */
[----:B------:R1:W-:Y:S04]  /*8500*/  STG.E desc[UR8][R2.64], R10 ;  /* 0x0000000a02007986 */ /* 0x0003e8000c101908 */
[----:B------:R1:W-:Y:S02]  /*8510*/  STG.E desc[UR8][R4.64], R11 ;  /* 0x0000000b04007986 */ /* 0x0003e4000c101908 */
.L_x_328:
[----:B------:R-:W-:Y:S05]  /*8520*/  BSYNC.RECONVERGENT B1 ;  /* 0x0000000000017941 */ /* 0x000fea0003800200 */
.L_x_327:
[----:B------:R-:W-:Y:S04]  /*8530*/  BSSY.RECONVERGENT B1, `(.L_x_329) ;  /* 0x000000b000017945 */ /* 0x000fe80003800200 */
[----:B------:R-:W-:Y:S05]  /*8540*/  @!P1 BRA P5, `(.L_x_330) ;  /* 0x0000000000249947 */ /* 0x000fea0002800000 */
[----:B------:R-:W5:Y:S01]  /*8550*/  LDCU.128 UR12, c[0x0][0x390] ;  /* 0x00007200ff0c77ac */ /* 0x000f620008000c00 */
[C---:B-1234-:R-:W-:Y:S01]  /*8560*/  IMAD.SHL.U32 R4, R38.reuse, 0x4, RZ ;  /* 0x0000000426047824 */ /* 0x05efe200078e00ff */
[----:B------:R-:W-:-:S04]  /*8570*/  SHF.L.U64.HI R39, R38, 0x2, R39 ;  /* 0x0000000226277819 */ /* 0x000fc80000010227 */
[C---:B-----5:R-:W-:Y:S02]  /*8580*/  IADD3 R2, P1, PT, R4.reuse, UR12, RZ ;  /* 0x0000000c04027c10 */ /* 0x060fe4000ff3e0ff */
[----:B------:R-:W-:Y:S02]  /*8590*/  IADD3 R4, P3, PT, R4, UR14, RZ ;  /* 0x0000000e04047c10 */ /* 0x000fe4000ff7e0ff */
[C---:B------:R-:W-:Y:S02]  /*85a0*/  IADD3.X R3, PT, PT, R39.reuse, UR13, RZ, P1, !PT ;  /* 0x0000000d27037c10 */ /* 0x040fe40008ffe4ff */
[----:B------:R-:W-:-:S03]  /*85b0*/  IADD3.X R5, PT, PT, R39, UR15, RZ, P3, !PT ;  /* 0x0000000f27057c10 */ /* 0x000fc60009ffe4ff */
[----:B------:R1:W-:Y:S04]  /*85c0*/  STG.E desc[UR8][R2.64], R12 ;  /* 0x0000000c02007986 */ /* 0x0003e8000c101908 */
[----:B------:R1:W-:Y:S02]  /*85d0*/  STG.E desc[UR8][R4.64], R13 ;  /* 0x0000000d04007986 */ /* 0x0003e4000c101908 */
.L_x_330:
[----:B------:R-:W-:Y:S05]  /*85e0*/  BSYNC.RECONVERGENT B1 ;  /* 0x0000000000017941 */ /* 0x000fea0003800200 */
.L_x_329:
[----:B------:R-:W-:Y:S04]  /*85f0*/  BSSY.RECONVERGENT B1, `(.L_x_331) ;  /* 0x000000b000017945 */ /* 0x000fe80003800200 */
[----:B------:R-:W-:Y:S05]  /*8600*/  @!P4 BRA `(.L_x_332) ;  /* 0x000000000024c947 */ /* 0x000fea0003800000 */
        /* <DEDUP_REMOVED lines=9> */
.L_x_332:
[----:B------:R-:W-:Y:S05]  /*86a0*/  BSYNC.RECONVERGENT B1 ;  /* 0x0000000000017941 */ /* 0x000fea0003800200 */
.L_x_331:
        /* <DEDUP_REMOVED lines=10> */
.L_x_316:
[----:B------:R-:W-:Y:S05]  /*8750*/  BSYNC.RECONVERGENT B0 ;  /* 0x0000000000007941 */ /* 0x000fea0003800200 */
.L_x_308:
[----:B------:R-:W-:-:S13]  /*8760*/  ISETP.NE.AND P0, PT, R24, 0xff, PT ;  /* 0x000000ff1800780c */ /* 0x000fda0003f05270 */
[----:B------:R-:W-:Y:S05]  /*8770*/  @P0 EXIT ;  /* 0x000000000000094d */ /* 0x000fea0003800000 */
[----:B01234-:R-:W0:Y:S01]  /*8780*/  LDC.64 R2, c[0x0][0x3a0] ;  /* 0x0000e800ff027b82 */ /* 0x01fe220000000a00 */
[----:B------:R-:W-:-:S04]  /*8790*/  ISETP.NE.U32.AND P0, PT, R26, 0x900, PT ;  /* 0x000009001a00780c */ /* 0x000fc80003f05070 */
[----:B------:R-:W-:-:S13]  /*87a0*/  ISETP.NE.AND.EX P0, PT, R30, RZ, PT, P0 ;  /* 0x000000ff1e00720c */ /* 0x000fda0003f05300 */
[----:B------:R-:W-:Y:S05]  /*87b0*/  @P0 BRA `(.L_x_333) ;  /* 0x00000000002c0947 */ /* 0x000fea0003800000 */
[----:B------:R-:W1:Y:S01]  /*87c0*/  LDCU.128 UR4, c[0x0][0x390] ;  /* 0x00007200ff0477ac */ /* 0x000e620008000c00 */
[C---:B------:R-:W-:Y:S01]  /*87d0*/  IMAD.SHL.U32 R6, R44.reuse, 0x4, RZ ;  /* 0x000000042c067824 */ /* 0x040fe200078e00ff */
[----:B------:R-:W-:-:S04]  /*87e0*/  SHF.L.U64.HI R0, R44, 0x2, R29 ;  /* 0x000000022c007819 */ /* 0x000fc8000001021d */
[C---:B-1----:R-:W-:Y:S02]  /*87f0*/  IADD3 R4, P0, PT, R6.reuse, UR4, RZ ;  /* 0x0000000406047c10 */ /* 0x042fe4000ff1e0ff */
[----:B------:R-:W-:Y:S02]  /*8800*/  IADD3 R6, P1, PT, R6, UR6, RZ ;  /* 0x0000000606067c10 */ /* 0x000fe4000ff3e0ff */
[C---:B------:R-:W-:Y:S02]  /*8810*/  IADD3.X R5, PT, PT, R0.reuse, UR5, RZ, P0, !PT ;  /* 0x0000000500057c10 */ /* 0x040fe400087fe4ff */
[----:B------:R-:W-:Y:S02]  /*8820*/  IADD3.X R7, PT, PT, R0, UR7, RZ, P1, !PT ;  /* 0x0000000700077c10 */ /* 0x000fe40008ffe4ff */
[----:B------:R-:W-:Y:S01]  /*8830*/  IADD3 R44, P0, PT, R44, 0x1, RZ ;  /* 0x000000012c2c7810 */ /* 0x000fe20007f1e0ff */
[----:B------:R1:W-:Y:S04]  /*8840*/  STG.E desc[UR8][R4.64], R27 ;  /* 0x0000001b04007986 */ /* 0x0003e8000c101908 */
[----:B------:R1:W-:Y:S01]  /*8850*/  STG.E desc[UR8][R6.64], R36 ;  /* 0x0000002406007986 */ /* 0x0003e2000c101908 */
[----:B------:R-:W-:-:S07]  /*8860*/  IMAD.X R29, RZ, RZ, R29, P0 ;  /* 0x000000ffff1d7224 */ /* 0x000fce00000e061d */
.L_x_333:
[----:B------:R-:W-:-:S05]  /*8870*/  IMAD.MOV.U32 R45, RZ, RZ, R29 ;  /* 0x000000ffff2d7224 */ /* 0x000fca00078e001d */
[----:B0-----:R-:W-:Y:S01]  /*8880*/  STG.E.64 desc[UR8][R2.64], R44 ;  /* 0x0000002c02007986 */ /* 0x001fe2000c101b08 */
[----:B------:R-:W-:Y:S05]  /*8890*/  EXIT ;  /* 0x000000000000794d */ /* 0x000fea0003800000 */
.L_x_307:
[----:B------:R-:W0:Y:S08]  /*88a0*/  LDC.64 R2, c[0x0][0x380] ;  /* 0x0000e000ff027b82 */ /* 0x000e300000000a00 */
[----:B------:R-:W1:Y:S01]  /*88b0*/  LDC.64 R6, c[0x0][0x388] ;  /* 0x0000e200ff067b82 */ /* 0x000e620000000a00 */
[----:B0-----:R-:W-:-:S05]  /*88c0*/  IMAD.WIDE.U32 R2, R39, 0x2400, R2 ;  /* 0x0000240027027825 */ /* 0x001fca00078e0002 */
[----:B------:R-:W2:Y:S01]  /*88d0*/  LDG.E.CONSTANT R10, desc[UR8][R2.64] ;  /* 0x00000008020a7981 */ /* 0x000ea2000c1e9900 */
[----:B-1----:R-:W-:-:S05]  /*88e0*/  IMAD.WIDE.U32 R6, R39, 0x2400, R6 ;  /* 0x0000240027067825 */ /* 0x002fca00078e0006 */
[----:B------:R0:W3:Y:S01]  /*88f0*/  LDG.E.CONSTANT R23, desc[UR8][R6.64] ;  /* 0x0000000806177981 */ /* 0x0000e2000c1e9900 */
[----:B------:R-:W1:Y:S02]  /*8900*/  S2R R32, SR_TID.X ;  /* 0x0000000000207919 */ /* 0x000e640000002100 */
[C---:B-1----:R-:W-:Y:S02]  /*8910*/  LOP3.LUT R0, R32.reuse, 0x1f, RZ, 0xc0, !PT ;  /* 0x0000001f20007812 */ /* 0x042fe400078ec0ff */
[----:B------:R-:W-:-:S05]  /*8920*/  LOP3.LUT R5, R32, 0x3e0, RZ, 0xc0, !PT ;  /* 0x000003e020057812 */ /* 0x000fca00078ec0ff */
[----:B------:R-:W-:-:S04]  /*8930*/  IMAD R9, R5, 0x9, R0 ;  /* 0x0000000905097824 */ /* 0x000fc800078e0200 */
[C---:B------:R-:W-:Y:S02]  /*8940*/  VIADD R5, R9.reuse, 0x20 ;  /* 0x0000002009057836 */ /* 0x040fe40000000000 */
[----:B------:R-:W-:-:S03]  /*8950*/  VIADD R11, R9, 0x40 ;  /* 0x00000040090b7836 */ /* 0x000fc60000000000 */
[-C--:B------:R-:W-:Y:S01]  /*8960*/  ISETP.GE.U32.AND P5, PT, R5, R26.reuse, PT ;  /* 0x0000001a0500720c */ /* 0x080fe20003fa6070 */
[C---:B------:R-:W-:Y:S02]  /*8970*/  IMAD.SHL.U32 R5, R9.reuse, 0x4, RZ ;  /* 0x0000000409057824 */ /* 0x040fe400078e00ff */
[----:B------:R-:W-:Y:S01]  /*8980*/  VIADD R13, R9, 0x60 ;  /* 0x00000060090d7836 */ /* 0x000fe20000000000 */
[-C--:B------:R-:W-:Y:S01]  /*8990*/  ISETP.GE.U32.AND P0, PT, R11, R26.reuse, PT ;  /* 0x0000001a0b00720c */ /* 0x080fe20003f06070 */
[C---:B------:R-:W-:Y:S01]  /*89a0*/  VIADD R11, R9.reuse, 0xa0 ;  /* 0x000000a0090b7836 */ /* 0x040fe20000000000 */
[-C--:B------:R-:W-:Y:S02]  /*89b0*/  ISETP.GE.U32.AND P6, PT, R9, R26.reuse, PT ;  /* 0x0000001a0900720c */ /* 0x080fe40003fc6070 */
[----:B------:R-:W-:Y:S02]  /*89c0*/  IADD3 R4, P2, PT, R2, R5, RZ ;  /* 0x0000000502047210 */ /* 0x000fe40007f5e0ff */
[----:B------:R-:W-:Y:S01]  /*89d0*/  ISETP.GE.U32.AND P4, PT, R13, R26, PT ;  /* 0x0000001a0d00720c */ /* 0x000fe20003f86070 */
[----:B------:R-:W-:Y:S01]  /*89e0*/  VIADD R13, R9, 0xc0 ;  /* 0x000000c0090d7836 */ /* 0x000fe20000000000 */
[----:B0-----:R-:W-:Y:S01]  /*89f0*/  IADD3 R6, P1, PT, R5, R6, RZ ;  /* 0x0000000605067210 */ /* 0x001fe20007f3e0ff */
[----:B------:R-:W-:Y:S01]  /*8a00*/  IMAD.X R5, RZ, RZ, R3, P2 ;  /* 0x000000ffff057224 */ /* 0x000fe200010e0603 */
[----:B------:R-:W-:Y:S01]  /*8a10*/  ISETP.GE.U32.AND P2, PT, R11, R26, PT ;  /* 0x0000001a0b00720c */ /* 0x000fe20003f46070 */
[----:B------:R-:W-:-:S02]  /*8a20*/  VIADD R15, R9, 0x80 ;  /* 0x00000080090f7836 */ /* 0x000fc40000000000 */
[----:B------:R-:W-:Y:S01]  /*8a30*/  IMAD.X R7, RZ, RZ, R7, P1 ;  /* 0x000000ffff077224 */ /* 0x000fe200008e0607 */
[-C--:B------:R-:W-:Y:S01]  /*8a40*/  ISETP.GE.U32.AND P1, PT, R13, R26.reuse, PT ;  /* 0x0000001a0d00720c */ /* 0x080fe20003f26070 */
[C---:B------:R-:W-:Y:S02]  /*8a50*/  VIADD R13, R9.reuse, 0xe0 ;  /* 0x000000e0090d7836 */ /* 0x040fe40000000000 */
[----:B------:R-:W-:Y:S01]  /*8a60*/  VIADD R9, R9, 0x100 ;  /* 0x0000010009097836 */ /* 0x000fe20000000000 */
[----:B------:R-:W-:Y:S01]  /*8a70*/  ISETP.GE.U32.AND P3, PT, R15, R26, PT ;  /* 0x0000001a0f00720c */ /* 0x000fe20003f66070 */
[----:B------:R-:W-:Y:S02]  /*8a80*/  IMAD.MOV.U32 R8, RZ, RZ, RZ ;  /* 0x000000ffff087224 */ /* 0x000fe400078e00ff */
[----:B--2---:R-:W-:Y:S02]  /*8a90*/  IMAD.MOV.U32 R0, RZ, RZ, R10 ;  /* 0x000000ffff007224 */ /* 0x004fe400078e000a */
[----:B------:R-:W2:Y:S02]  /*8aa0*/  @!P6 LDG.E.CONSTANT R10, desc[UR8][R4.64] ;  /* 0x00000008040ae981 */ /* 0x000ea4000c1e9900 */
[----:B------:R-:W-:-:S02]  /*8ab0*/  IMAD.MOV.U32 R11, RZ, RZ, R0 ;  /* 0x000000ffff0b7224 */ /* 0x000fc400078e0000 */
[----:B---3--:R-:W-:Y:S02]  /*8ac0*/  IMAD.MOV.U32 R24, RZ, RZ, R23 ;  /* 0x000000ffff187224 */ /* 0x008fe400078e0017 */
[----:B------:R-:W3:Y:S02]  /*8ad0*/  @!P6 LDG.E.CONSTANT R23, desc[UR8][R6.64] ;  /* 0x000000080617e981 */ /* 0x000ee4000c1e9900 */
[----:B------:R-:W-:Y:S01]  /*8ae0*/  IMAD.MOV.U32 R25, RZ, RZ, R24 ;  /* 0x000000ffff197224 */ /* 0x000fe200078e0018 */
[-C--:B------:R-:W-:Y:S01]  /*8af0*/  ISETP.GE.U32.AND P6, PT, R13, R26.reuse, PT ;  /* 0x0000001a0d00720c */ /* 0x080fe20003fc6070 */
[----:B------:R-:W4:Y:S04]  /*8b00*/  @!P5 LDG.E.CONSTANT R11, desc[UR8][R4.64+0x80] ;  /* 0x00008008040bd981 */ /* 0x000f28000c1e9900 */
[----:B------:R-:W5:Y:S01]  /*8b10*/  @!P5 LDG.E.CONSTANT R25, desc[UR8][R6.64+0x80] ;  /* 0x000080080619d981 */ /* 0x000f62000c1e9900 */
[----:B------:R-:W-:Y:S01]  /*8b20*/  ISETP.GE.U32.AND P5, PT, R9, R26, PT ;  /* 0x0000001a0900720c */ /* 0x000fe20003fa6070 */
        /* <DEDUP_REMOVED lines=26> */
[----:B------:R-:W-:-:S13]  /*8cd0*/  ISETP.NE.AND P0, PT, R32, RZ, PT ;  /* 0x000000ff2000720c */ /* 0x000fda0003f05270 */
[----:B------:R5:W5:Y:S01]  /*8ce0*/  @!P0 LDG.E.CONSTANT R8, desc[UR8][R2.64+-0x4] ;  /* 0xfffffc0802088981 */ /* 0x000b62000c1e9900 */
[----:B------:R-:W1:Y:S01]  /*8cf0*/  S2R R28, SR_LANEID ;  /* 0x00000000001c7919 */ /* 0x000e620000000000 */
[----:B------:R-:W1:Y:S01]  /*8d00*/  S2UR UR5, SR_CgaCtaId ;  /* 0x00000000000579c3 */ /* 0x000e620000008800 */
[----:B------:R-:W-:Y:S01]  /*8d10*/  SHF.R.U32.HI R9, RZ, 0x5, R32 ;  /* 0x00000005ff097819 */ /* 0x000fe20000011620 */
[----:B------:R-:W-:Y:S01]  /*8d20*/  UMOV UR4, 0x400 ;  /* 0x0000040000047882 */ /* 0x000fe20000000000 */
[----:B0-----:R-:W-:Y:S01]  /*8d30*/  P2R R4, PR, RZ, 0x1 ;  /* 0x00000001ff047803 */ /* 0x001fe20000000000 */
[----:B-1----:R-:W-:Y:S02]  /*8d40*/  ULEA UR4, UR5, UR4, 0x18 ;  /* 0x0000000405047291 */ /* 0x002fe4000f8ec0ff */
[----:B------:R-:W-:-:S05]  /*8d50*/  IMAD R4, R9, 0x120, R28 ;  /* 0x0000012009047824 */ /* 0x000fca00078e021c */
[----:B------:R-:W-:-:S05]  /*8d60*/  LEA R4, R4, UR4, 0x2 ;  /* 0x0000000404047c11 */ /* 0x000fca000f8e10ff */
[----:B------:R-:W-:Y:S01]  /*8d70*/  IMAD R5, R28, 0x20, R4 ;  /* 0x000000201c057824 */ /* 0x000fe200078e0204 */
[C---:B------:R-:W-:Y:S02]  /*8d80*/  LEA R6, R32.reuse, UR4, 0x2 ;  /* 0x0000000420067c11 */ /* 0x040fe4000f8e10ff */
[C---:B------:R-:W-:Y:S01]  /*8d90*/  ISETP.NE.AND P0, PT, R32.reuse, RZ, PT ;  /* 0x000000ff2000720c */ /* 0x040fe20003f05270 */
[----:B------:R-:W-:-:S05]  /*8da0*/  IMAD R7, R32, 0x9, RZ ;  /* 0x0000000920077824 */ /* 0x000fca00078e02ff */
[----:B------:R-:W-:Y:S01]  /*8db0*/  ISETP.EQ.U32.AND P4, PT, R26, R7, PT ;  /* 0x000000071a00720c */ /* 0x000fe20003f82070 */
        /* <DEDUP_REMOVED lines=21> */
[----:B------:R2:W-:Y:S04]  /*8f10*/  STS [R4+0x80], R25 ;  /* 0x0000801904007388 */ /* 0x0005e80000000800 */
[----:B------:R3:W-:Y:S04]  /*8f20*/  STS [R4+0x100], R27 ;  /* 0x0001001b04007388 */ /* 0x0007e80000000800 */
[----:B------:R4:W-:Y:S04]  /*8f30*/  STS [R4+0x180], R31 ;  /* 0x0001801f04007388 */ /* 0x0009e80000000800 */
[----:B------:R-:W-:Y:S04]  /*8f40*/  STS [R4+0x200], R33 ;  /* 0x0002002104007388 */ /* 0x000fe80000000800 */
[----:B------:R-:W-:Y:S04]  /*8f50*/  STS [R4+0x280], R34 ;  /* 0x0002802204007388 */ /* 0x000fe80000000800 */
[----:B------:R-:W-:Y:S04]  /*8f60*/  STS [R4+0x300], R35 ;  /* 0x0003002304007388 */ /* 0x000fe80000000800 */
[----:B------:R-:W-:Y:S04]  /*8f70*/  STS [R4+0x380], R36 ;  /* 0x0003802404007388 */ /* 0x000fe80000000800 */
[----:B------:R-:W-:Y:S01]  /*8f80*/  STS [R4+0x400], R24 ;  /* 0x0004001804007388 */ /* 0x000fe20000000800 */
[----:B------:R-:W-:-:S03]  /*8f90*/  NOP ;  /* 0x0000000000007918 */ /* 0x000fc60000000000 */
[----:B------:R-:W-:Y:S04]  /*8fa0*/  LDS R11, [R5] ;  /* 0x00000000050b7984 */ /* 0x000fe80000000800 */
[----:B------:R-:W-:Y:S04]  /*8fb0*/  LDS R13, [R5+0x4] ;  /* 0x00000400050d7984 */ /* 0x000fe80000000800 */
[----:B------:R-:W-:Y:S04]  /*8fc0*/  LDS R15, [R5+0x8] ;  /* 0x00000800050f7984 */ /* 0x000fe80000000800 */
[----:B------:R-:W-:Y:S04]  /*8fd0*/  LDS R17, [R5+0xc] ;  /* 0x00000c0005117984 */ /* 0x000fe80000000800 */
[----:B------:R-:W-:Y:S04]  /*8fe0*/  LDS R19, [R5+0x10] ;  /* 0x0000100005137984 */ /* 0x000fe80000000800 */
[----:B------:R-:W-:Y:S04]  /*8ff0*/  LDS R21, [R5+0x14] ;  /* 0x0000140005157984 */ /* 0x000fe80000000800 */
[----:B------:R-:W-:Y:S04]  /*9000*/  LDS R23, [R5+0x18] ;  /* 0x0000180005177984 */ /* 0x000fe80000000800 */
[----:B------:R-:W-:Y:S04]  /*9010*/  LDS R3, [R5+0x1c] ;  /* 0x00001c0005037984 */ /* 0x000fe80000000800 */
[----:B------:R5:W-:Y:S01]  /*9020*/  LDS R0, [R5+0x20] ;  /* 0x0000200005007984 */ /* 0x000be20000000800 */
[----:B------:R-:W-:Y:S06]  /*9030*/  BAR.SYNC.DEFER_BLOCKING 0x0 ;  /* 0x0000000000007b1d */ /* 0x000fec0000010000 */
[----:B0-----:R-:W-:Y:S02]  /*9040*/  STS [R6+0x4d8], R29 ;  /* 0x0004d81d06007388 */ /* 0x001fe40000000800 */
[----:B------:R-:W-:Y:S06]  /*9050*/  BAR.SYNC.DEFER_BLOCKING 0x0 ;  /* 0x0000000000007b1d */ /* 0x000fec0000010000 */
[----:B------:R-:W0:Y:S01]  /*9060*/  @P0 LDS R8, [R6+0x4d4] ;  /* 0x0004d40006080984 */ /* 0x000e220000000800 */
[----:B--2---:R-:W-:-:S02]  /*9070*/  VIADD R25, R7, 0x1 ;  /* 0x0000000107197836 */ /* 0x004fc40000000000 */
[C---:B---3--:R-:W-:Y:S01]  /*9080*/  VIADD R27, R7.reuse, 0x2 ;  /* 0x00000002071b7836 */ /* 0x048fe20000000000 */
[----:B-1----:R-:W-:Y:S01]  /*9090*/  ISETP.NE.AND P5, PT, R10, R12, PT ;  /* 0x0000000c0a00720c */ /* 0x002fe20003fa5270 */
[C---:B----4-:R-:W-:Y:S01]  /*90a0*/  VIADD R31, R7.reuse, 0x3 ;  /* 0x00000003071f7836 */ /* 0x050fe20000000000 */
[C---:B------:R-:W-:Y:S01]  /*90b0*/  ISETP.EQ.U32.AND P2, PT, R26.reuse, R25, PT ;  /* 0x000000191a00720c */ /* 0x040fe20003f42070 */
[----:B-----5:R-:W-:Y:S01]  /*90c0*/  VIADD R5, R7, 0x4 ;  /* 0x0000000407057836 */ /* 0x020fe20000000000 */
[----:B------:R-:W-:Y:S02]  /*90d0*/  ISETP.EQ.U32.AND P3, PT, R26, R27, PT ;  /* 0x0000001b1a00720c */ /* 0x000fe40003f62070 */
[----:B------:R-:W-:Y:S02]  /*90e0*/  ISETP.EQ.OR.EX P5, PT, R30, RZ, P5, P2 ;  /* 0x000000ff1e00720c */ /* 0x000fe40002fa2720 */
[C---:B------:R-:W-:Y:S02]  /*90f0*/  ISETP.EQ.U32.AND P1, PT, R26.reuse, R31, PT ;  /* 0x0000001f1a00720c */ /* 0x040fe40003f22070 */
[----:B------:R-:W-:-:S02]  /*9100*/  ISETP.EQ.U32.AND P2, PT, R26, R5, PT ;  /* 0x000000051a00720c */ /* 0x000fc40003f42070 */
[----:B------:R-:W-:Y:S02]  /*9110*/  SEL R4, RZ, 0x1, !P5 ;  /* 0x00000001ff047807 */ /* 0x000fe40006800000 */
[----:B0-----:R-:W-:-:S04]  /*9120*/  ISETP.NE.AND P0, PT, R8, R10, PT ;  /* 0x0000000a0800720c */ /* 0x001fc80003f05270 */
[----:B------:R-:W-:Y:S02]  /*9130*/  ISETP.EQ.OR.EX P4, PT, R30, RZ, P0, P4 ;  /* 0x000000ff1e00720c */ /* 0x000fe40000782740 */
[----:B------:R-:W-:Y:S02]  /*9140*/  ISETP.NE.AND P0, PT, R12, R14, PT ;  /* 0x0000000e0c00720c */ /* 0x000fe40003f05270 */
[----:B------:R-:W-:Y:S02]  /*9150*/  SEL R6, RZ, 0x1, !P4 ;  /* 0x00000001ff067807 */ /* 0x000fe40006000000 */
[----:B------:R-:W-:Y:S02]  /*9160*/  ISETP.EQ.OR.EX P3, PT, R30, RZ, P0, P3 ;  /* 0x000000ff1e00720c */ /* 0x000fe40000762730 */
[----:B------:R-:W-:Y:S02]  /*9170*/  ISETP.NE.AND P4, PT, R14, R16, PT ;  /* 0x000000100e00720c */ /* 0x000fe40003f85270 */
[----:B------:R-:W-:-:S02]  /*9180*/  ISETP.NE.AND P0, PT, R16, R18, PT ;  /* 0x000000121000720c */ /* 0x000fc40003f05270 */
[----:B------:R-:W-:Y:S02]  /*9190*/  SEL R27, RZ, 0x1, !P3 ;  /* 0x00000001ff1b7807 */ /* 0x000fe40005800000 */
[C---:B------:R-:W-:Y:S02]  /*91a0*/  ISETP.EQ.OR.EX P6, PT, R30.reuse, RZ, P4, P1 ;  /* 0x000000ff1e00720c */ /* 0x040fe400027c2710 */
[----:B------:R-:W-:Y:S02]  /*91b0*/  ISETP.EQ.OR.EX P2, PT, R30, RZ, P0, P2 ;  /* 0x000000ff1e00720c */ /* 0x000fe40000742720 */
[----:B------:R-:W-:Y:S02]  /*91c0*/  IADD3 R27, P0, P1, R27, R4, R6 ;  /* 0x000000041b1b7210 */ /* 0x000fe4000791e006 */
[----:B------:R-:W-:Y:S02]  /*91d0*/  SEL R5, RZ, 0x1, !P6 ;  /* 0x00000001ff057807 */ /* 0x000fe40007000000 */
[----:B------:R-:W-:-:S02]  /*91e0*/  SEL R4, RZ, 0x1, !P2 ;  /* 0x00000001ff047807 */ /* 0x000fc40005000000 */
[----:B------:R-:W-:Y:S02]  /*91f0*/  IADD3.X R24, PT, PT, RZ, RZ, RZ, P0, P1 ;  /* 0x000000ffff187210 */ /* 0x000fe400007e24ff */
[----:B------:R-:W-:Y:S01]  /*9200*/  IADD3 R27, P0, P1, R4, R27, R5 ;  /* 0x0000001b041b7210 */ /* 0x000fe2000791e005 */
[----:B------:R-:W-:-:S03]  /*9210*/  VIADD R5, R7, 0x5 ;  /* 0x0000000507057836 */ /* 0x000fc60000000000 */
[----:B------:R-:W-:Y:S02]  /*9220*/  IADD3.X R24, PT, PT, RZ, R24, RZ, P0, P1 ;  /* 0x00000018ff187210 */ /* 0x000fe400007e24ff */
[----:B------:R-:W-:Y:S01]  /*9230*/  ISETP.EQ.U32.AND P0, PT, R26, R5, PT ;  /* 0x000000051a00720c */ /* 0x000fe20003f02070 */
[----:B------:R-:W-:Y:S01]  /*9240*/  VIADD R5, R7, 0x6 ;  /* 0x0000000607057836 */ /* 0x000fe20000000000 */
[----:B------:R-:W-:Y:S02]  /*9250*/  ISETP.NE.AND P1, PT, R18, R20, PT ;  /* 0x000000141200720c */ /* 0x000fe40003f25270 */
[----:B------:R-:W-:Y:S02]  /*9260*/  ISETP.NE.AND P4, PT, R20, R22, PT ;  /* 0x000000161400720c */ /* 0x000fe40003f85270 */
[----:B------:R-:W-:Y:S02]  /*9270*/  ISETP.EQ.OR.EX P1, PT, R30, RZ, P1, P0 ;  /* 0x000000ff1e00720c */ /* 0x000fe40000f22700 */
[----:B------:R-:W-:-:S04]  /*9280*/  ISETP.EQ.U32.AND P0, PT, R26, R5, PT ;  /* 0x000000051a00720c */ /* 0x000fc80003f02070 */
[----:B------:R-:W-:Y:S02]  /*9290*/  ISETP.EQ.OR.EX P0, PT, R30, RZ, P4, P0 ;  /* 0x000000ff1e00720c */ /* 0x000fe40002702700 */
[----:B------:R-:W-:Y:S02]  /*92a0*/  SEL R5, RZ, 0x1, !P1 ;  /* 0x00000001ff057807 */ /* 0x000fe40004800000 */
[----:B------:R-:W-:Y:S02]  /*92b0*/  SEL R4, RZ, 0x1, !P0 ;  /* 0x00000001ff047807 */ /* 0x000fe40004000000 */
[----:B------:R-:W-:Y:S02]  /*92c0*/  P2R R31, PR, RZ, 0x20 ;  /* 0x00000020ff1f7803 */ /* 0x000fe40000000000 */
[----:B------:R-:W-:Y:S01]  /*92d0*/  IADD3 R27, P4, P5, R4, R27, R5 ;  /* 0x0000001b041b7210 */ /* 0x000fe20007d9e005 */
[C---:B------:R-:W-:Y:S02]  /*92e0*/  VIADD R5, R7.reuse, 0x7 ;  /* 0x0000000707057836 */ /* 0x040fe40000000000 */
[----:B------:R-:W-:Y:S01]  /*92f0*/  VIADD R7, R7, 0x8 ;  /* 0x0000000807077836 */ /* 0x000fe20000000000 */
[----:B------:R-:W-:-:S02]  /*9300*/  IADD3.X R24, PT, PT, RZ, R24, RZ, P4, P5 ;  /* 0x00000018ff187210 */ /* 0x000fc400027ea4ff */
[----:B------:R-:W-:Y:S02]  /*9310*/  ISETP.EQ.U32.AND P5, PT, R26, R5, PT ;  /* 0x000000051a00720c */ /* 0x000fe40003fa2070 */
[----:B------:R-:W-:Y:S02]  /*9320*/  ISETP.NE.AND P4, PT, R22, R2, PT ;  /* 0x000000021600720c */ /* 0x000fe40003f85270 */
[----:B------:R-:W-:Y:S02]  /*9330*/  P2R R34, PR, RZ, 0x40 ;  /* 0x00000040ff227803 */ /* 0x000fe40000000000 */
[----:B------:R-:W-:Y:S02]  /*9340*/  ISETP.EQ.OR.EX P5, PT, R30, RZ, P4, P5 ;  /* 0x000000ff1e00720c */ /* 0x000fe400027a2750 */
[----:B------:R-:W-:Y:S02]  /*9350*/  ISETP.EQ.U32.AND P4, PT, R26, R7, PT ;  /* 0x000000071a00720c */ /* 0x000fe40003f82070 */
[----:B------:R-:W-:-:S02]  /*9360*/  ISETP.NE.AND P6, PT, R2, R29, PT ;  /* 0x0000001d0200720c */ /* 0x000fc40003fc5270 */
[----:B------:R-:W-:Y:S02]  /*9370*/  P2R R33, PR, RZ, 0x8 ;  /* 0x00000008ff217803 */ /* 0x000fe40000000000 */
[----:B------:R-:W-:Y:S02]  /*9380*/  ISETP.EQ.OR.EX P4, PT, R30, RZ, P6, P4 ;  /* 0x000000ff1e00720c */ /* 0x000fe40003782740 */
[----:B------:R-:W-:Y:S02]  /*9390*/  ISETP.NE.AND P3, PT, R31, RZ, PT ;  /* 0x000000ff1f00720c */ /* 0x000fe40003f65270 */
[----:B------:R-:W-:Y:S02]  /*93a0*/  SEL R5, RZ, 0x1, !P5 ;  /* 0x00000001ff057807 */ /* 0x000fe40006800000 */
[----:B------:R-:W-:Y:S02]  /*93b0*/  SEL R4, RZ, 0x1, !P4 ;  /* 0x00000001ff047807 */ /* 0x000fe40006000000 */
[----:B------:R-:W-:-:S02]  /*93c0*/  P2R R25, PR, RZ, 0x8 ;  /* 0x00000008ff197803 */ /* 0x000fc40000000000 */
[----:B------:R-:W-:-:S04]  /*93d0*/  IADD3 R27, P3, P6, R4, R27, R5 ;  /* 0x0000001b041b7210 */ /* 0x000fc80007e7e005 */
[----:B------:R-:W-:Y:S02]  /*93e0*/  IADD3.X R24, PT, PT, RZ, R24, RZ, P3, P6 ;  /* 0x00000018ff187210 */ /* 0x000fe40001fec4ff */
[----:B------:R-:W-:-:S04]  /*93f0*/  ISETP.NE.AND P3, PT, R25, RZ, PT ;  /* 0x000000ff1900720c */ /* 0x000fc80003f65270 */
[----:B------:R-:W-:Y:S02]  /*9400*/  SEL R4, R11, RZ, !P3 ;  /* 0x000000ff0b047207 */ /* 0x000fe40005800000 */
[----:B------:R-:W-:-:S03]  /*9410*/  ISETP.NE.AND P3, PT, R33, RZ, PT ;  /* 0x000000ff2100720c */ /* 0x000fc60003f65270 */
[----:B------:R-:W-:-:S05]  /*9420*/  IMAD.IADD R4, R13, 0x1, R4 ;  /* 0x000000010d047824 */ /* 0x000fca00078e0204 */
[----:B------:R-:W-:Y:S02]  /*9430*/  SEL R4, R4, RZ, !P3 ;  /* 0x000000ff04047207 */ /* 0x000fe40005800000 */
[----:B------:R-:W-:-:S03]  /*9440*/  ISETP.NE.AND P6, PT, R34, RZ, PT ;  /* 0x000000ff2200720c */ /* 0x000fc60003fc5270 */
        /* <DEDUP_REMOVED lines=13> */
[----:B------:R-:W0:Y:S01]  /*9520*/  SHFL.UP PT, R6, R0, 0x1, RZ ;  /* 0x0420000000067989 */ /* 0x000e2200000e00ff */
[----:B------:R-:W-:-:S03]  /*9530*/  ISETP.NE.U32.AND P4, PT, R27, RZ, PT ;  /* 0x000000ff1b00720c */ /* 0x000fc60003f85070 */
[----:B------:R-:W1:Y:S01]  /*9540*/  SHFL.UP PT, R4, R27, 0x1, RZ ;  /* 0x042000001b047989 */ /* 0x000e6200000e00ff */
[----:B------:R-:W-:-:S03]  /*9550*/  ISETP.NE.AND.EX P4, PT, R24, RZ, PT, P4 ;  /* 0x000000ff1800720c */ /* 0x000fc60003f85340 */
[----:B------:R-:W2:Y:S01]  /*9560*/  SHFL.UP PT, R5, R24, 0x1, RZ ;  /* 0x0420000018057989 */ /* 0x000ea200000e00ff */
[----:B0-----:R-:W-:Y:S02]  /*9570*/  SEL R6, R6, RZ, !P4 ;  /* 0x000000ff06067207 */ /* 0x001fe40006000000 */
[----:B------:R-:W-:-:S04]  /*9580*/  ISETP.GE.AND P4, PT, R28, 0x1, PT ;  /* 0x000000011c00780c */ /* 0x000fc80003f86270 */
[----:B------:R-:W-:-:S05]  /*9590*/  SEL R7, R6, RZ, P4 ;  /* 0x000000ff06077207 */ /* 0x000fca0002000000 */
[----:B------:R-:W-:Y:S01]  /*95a0*/  IMAD.IADD R7, R0, 0x1, R7 ;  /* 0x0000000100077824 */ /* 0x000fe200078e0207 */
[----:B-1----:R-:W-:-:S04]  /*95b0*/  SEL R4, R4, RZ, P4 ;  /* 0x000000ff04047207 */ /* 0x002fc80002000000 */
[----:B------:R-:W0:Y:S01]  /*95c0*/  SHFL.UP PT, R6, R7, 0x2, RZ ;  /* 0x0440000007067989 */ /* 0x000e2200000e00ff */
[----:B--2---:R-:W-:Y:S02]  /*95d0*/  SEL R5, R5, RZ, P4 ;  /* 0x000000ff05057207 */ /* 0x004fe40002000000 */
[----:B------:R-:W-:-:S05]  /*95e0*/  IADD3 R25, P4, PT, R4, R27, RZ ;  /* 0x0000001b04197210 */ /* 0x000fca0007f9e0ff */
[----:B------:R-:W-:Y:S01]  /*95f0*/  IMAD.X R27, R5, 0x1, R24, P4 ;  /* 0x00000001051b7824 */ /* 0x000fe200020e0618 */
[----:B------:R-:W1:Y:S01]  /*9600*/  SHFL.UP PT, R0, R25, 0x2, RZ ;  /* 0x0440000019007989 */ /* 0x000e6200000e00ff */
[----:B------:R-:W-:-:S03]  /*9610*/  ISETP.NE.U32.AND P4, PT, R25, RZ, PT ;  /* 0x000000ff1900720c */ /* 0x000fc60003f85070 */
[----:B------:R-:W2:Y:S01]  /*9620*/  SHFL.UP PT, R4, R27, 0x2, RZ ;  /* 0x044000001b047989 */ /* 0x000ea200000e00ff */
[----:B------:R-:W-:-:S04]  /*9630*/  ISETP.NE.AND.EX P4, PT, R27, RZ, PT, P4 ;  /* 0x000000ff1b00720c */ /* 0x000fc80003f85340 */
[----:B0-----:R-:W-:Y:S02]  /*9640*/  SEL R6, R6, RZ, !P4 ;  /* 0x000000ff06067207 */ /* 0x001fe40006000000 */
[----:B------:R-:W-:-:S04]  /*9650*/  ISETP.GE.AND P4, PT, R28, 0x2, PT ;  /* 0x000000021c00780c */ /* 0x000fc80003f86270 */
[----:B------:R-:W-:-:S05]  /*9660*/  SEL R6, R6, RZ, P4 ;  /* 0x000000ff06067207 */ /* 0x000fca0002000000 */
[----:B------:R-:W-:Y:S01]  /*9670*/  IMAD.IADD R6, R7, 0x1, R6 ;  /* 0x0000000107067824 */ /* 0x000fe200078e0206 */
[----:B-1----:R-:W-:Y:S02]  /*9680*/  SEL R0, R0, RZ, P4 ;  /* 0x000000ff00007207 */ /* 0x002fe40002000000 */
[----:B--2---:R-:W-:Y:S02]  /*9690*/  SEL R4, R4, RZ, P4 ;  /* 0x000000ff04047207 */ /* 0x004fe40002000000 */
[----:B------:R-:W0:Y:S01]  /*96a0*/  SHFL.UP PT, R5, R6, 0x4, RZ ;  /* 0x0480000006057989 */ /* 0x000e2200000e00ff */
        /* <DEDUP_REMOVED lines=8> */
[----:B------:R-:W-:Y:S02]  /*9730*/  SEL R5, R5, RZ, P4 ;  /* 0x000000ff05057207 */ /* 0x000fe40002000000 */
[----:B-1----:R-:W-:-:S03]  /*9740*/  SEL R0, R0, RZ, P4 ;  /* 0x000000ff00007207 */ /* 0x002fc60002000000 */
[----:B------:R-:W-:Y:S01]  /*9750*/  IMAD.IADD R5, R6, 0x1, R5 ;  /* 0x0000000106057824 */ /* 0x000fe200078e0205 */
[----:B--2---:R-:W-:Y:S02]  /*9760*/  SEL R4, R4, RZ, P4 ;  /* 0x000000ff04047207 */ /* 0x004fe40002000000 */
[----:B------:R-:W-:Y:S02]  /*9770*/  IADD3 R7, P4, PT, R0, R7, RZ ;  /* 0x0000000700077210 */ /* 0x000fe40007f9e0ff */
[----:B------:R-:W0:Y:S03]  /*9780*/  SHFL.UP PT, R6, R5, 0x8, RZ ;  /* 0x0500000005067989 */ /* 0x000e2600000e00ff */
[----:B------:R-:W-:Y:S01]  /*9790*/  IMAD.X R27, R4, 0x1, R25, P4 ;  /* 0x00000001041b7824 */ /* 0x000fe200020e0619 */
[----:B------:R-:W1:Y:S04]  /*97a0*/  SHFL.UP PT, R0, R7, 0x8, RZ ;  /* 0x0500000007007989 */ /* 0x000e6800000e00ff */
[----:B------:R-:W2:Y:S01]  /*97b0*/  SHFL.UP PT, R4, R27, 0x8, RZ ;  /* 0x050000001b047989 */ /* 0x000ea200000e00ff */
[----:B------:R-:W-:-:S04]  /*97c0*/  ISETP.NE.U32.AND P4, PT, R7, RZ, PT ;  /* 0x000000ff0700720c */ /* 0x000fc80003f85070 */
[----:B------:R-:W-:-:S04]  /*97d0*/  ISETP.NE.AND.EX P4, PT, R27, RZ, PT, P4 ;  /* 0x000000ff1b00720c */ /* 0x000fc80003f85340 */
[----:B0-----:R-:W-:Y:S02]  /*97e0*/  SEL R6, R6, RZ, !P4 ;  /* 0x000000ff06067207 */ /* 0x001fe40006000000 */
[----:B------:R-:W-:-:S04]  /*97f0*/  ISETP.GE.AND P4, PT, R28, 0x8, PT ;  /* 0x000000081c00780c */ /* 0x000fc80003f86270 */
[----:B------:R-:W-:Y:S02]  /*9800*/  SEL R6, R6, RZ, P4 ;  /* 0x000000ff06067207 */ /* 0x000fe40002000000 */
[----:B-1----:R-:W-:Y:S02]  /*9810*/  SEL R0, R0, RZ, P4 ;  /* 0x000000ff00007207 */ /* 0x002fe40002000000 */
[----:B--2---:R-:W-:Y:S01]  /*9820*/  SEL R4, R4, RZ, P4 ;  /* 0x000000ff04047207 */ /* 0x004fe20002000000 */
[----:B------:R-:W-:Y:S01]  /*9830*/  IMAD.IADD R6, R5, 0x1, R6 ;  /* 0x0000000105067824 */ /* 0x000fe200078e0206 */
[----:B------:R-:W-:-:S04]  /*9840*/  IADD3 R25, P4, PT, R0, R7, RZ ;  /* 0x0000000700197210 */ /* 0x000fc80007f9e0ff */
[----:B------:R-:W0:Y:S01]  /*9850*/  SHFL.UP PT, R5, R6, 0x10, RZ ;  /* 0x0600000006057989 */ /* 0x000e2200000e00ff */
[----:B------:R-:W-:-:S03]  /*9860*/  IMAD.X R24, R4, 0x1, R27, P4 ;  /* 0x0000000104187824 */ /* 0x000fc600020e061b */
[----:B------:R-:W1:Y:S04]  /*9870*/  SHFL.UP PT, R0, R25, 0x10, RZ ;  /* 0x0600000019007989 */ /* 0x000e6800000e00ff */
[----:B------:R-:W2:Y:S01]  /*9880*/  SHFL.UP PT, R4, R24, 0x10, RZ ;  /* 0x0600000018047989 */ /* 0x000ea200000e00ff */
[----:B------:R-:W-:-:S04]  /*9890*/  ISETP.NE.U32.AND P4, PT, R25, RZ, PT ;  /* 0x000000ff1900720c */ /* 0x000fc80003f85070 */
[----:B------:R-:W-:-:S04]  /*98a0*/  ISETP.NE.AND.EX P4, PT, R24, RZ, PT, P4 ;  /* 0x000000ff1800720c */ /* 0x000fc80003f85340 */
[----:B0-----:R-:W-:Y:S02]  /*98b0*/  SEL R7, R5, RZ, !P4 ;  /* 0x000000ff05077207 */ /* 0x001fe40006000000 */
[----:B------:R-:W-:-:S04]  /*98c0*/  ISETP.GE.AND P4, PT, R28, 0x10, PT ;  /* 0x000000101c00780c */ /* 0x000fc80003f86270 */
[----:B-1----:R-:W-:Y:S02]  /*98d0*/  SEL R0, R0, RZ, P4 ;  /* 0x000000ff00007207 */ /* 0x002fe40002000000 */
[----:B--2---:R-:W-:Y:S02]  /*98e0*/  SEL R5, R4, RZ, P4 ;  /* 0x000000ff04057207 */ /* 0x004fe40002000000 */
[----:B------:R-:W-:Y:S02]  /*98f0*/  SEL R7, R7, RZ, P4 ;  /* 0x000000ff07077207 */ /* 0x000fe40002000000 */
[----:B------:R-:W-:Y:S02]  /*9900*/  ISETP.NE.AND P4, PT, R28, 0x1f, PT ;  /* 0x0000001f1c00780c */ /* 0x000fe40003f85270 */
[----:B------:R-:W-:Y:S01]  /*9910*/  IADD3 R4, P5, PT, R0, R25, RZ ;  /* 0x0000001900047210 */ /* 0x000fe20007fbe0ff */
[----:B------:R-:W-:-:S04]  /*9920*/  IMAD.IADD R33, R6, 0x1, R7 ;  /* 0x0000000106217824 */ /* 0x000fc800078e0207 */
[----:B------:R-:W-:-:S06]  /*9930*/  IMAD.X R5, R5, 0x1, R24, P5 ;  /* 0x0000000105057824 */ /* 0x000fcc00028e0618 */
[----:B------:R-:W-:-:S05]  /*9940*/  @!P4 LEA R40, R9, UR4, 0x4 ;  /* 0x000000040928cc11 */ /* 0x000fca000f8e20ff */
[----:B------:R-:W-:Y:S04]  /*9950*/  @!P4 STS.64 [R40], R4 ;  /* 0x000000042800c388 */ /* 0x000fe80000000a00 */
[----:B------:R-:W-:Y:S01]  /*9960*/  @!P4 STS [R40+0x8], R33 ;  /* 0x000008212800c388 */ /* 0x000fe20000000800 */
[----:B------:R-:W-:Y:S06]  /*9970*/  BAR.SYNC.DEFER_BLOCKING 0x0 ;  /* 0x0000000000007b1d */ /* 0x000fec0000010000 */
[----:B------:R-:W-:Y:S04]  /*9980*/  LDS.64 R34, [UR4+0x10] ;  /* 0x00001004ff227984 */ /* 0x000fe80008000a00 */
[----:B------:R-:W0:Y:S04]  /*9990*/  LDS.64 R36, [UR4] ;  /* 0x00000004ff247984 */ /* 0x000e280008000a00 */
[----:B------:R-:W1:Y:S04]  /*99a0*/  LDS R0, [UR4+0x8] ;  /* 0x00000804ff007984 */ /* 0x000e680008000800 */
[----:B------:R-:W2:Y:S04]  /*99b0*/  LDS R27, [UR4+0x18] ;  /* 0x00001804ff1b7984 */ /* 0x000ea80008000800 */
[----:B------:R-:W3:Y:S04]  /*99c0*/  LDS.64 R24, [UR4+0x20] ;  /* 0x00002004ff187984 */ /* 0x000ee80008000a00 */
[----:B------:R-:W4:Y:S04]  /*99d0*/  LDS R38, [UR4+0x28] ;  /* 0x00002804ff267984 */ /* 0x000f280008000800 */
[----:B------:R-:W5:Y:S04]  /*99e0*/  LDS.64 R6, [UR4+0x30] ;  /* 0x00003004ff067984 */ /* 0x000f680008000a00 */
[----:B------:R-:W-:Y:S01]  /*99f0*/  LDS R40, [UR4+0x58] ;  /* 0x00005804ff287984 */ /* 0x000fe20008000800 */
[----:B0-----:R-:W-:-:S05]  /*9a00*/  IADD3 R41, P4, PT, R36, R34, RZ ;  /* 0x0000002224297210 */ /* 0x001fca0007f9e0ff */
[----:B------:R-:W-:Y:S01]  /*9a10*/  IMAD.X R43, R37, 0x1, R35, P4 ;  /* 0x00000001252b7824 */ /* 0x000fe200020e0623 */
[----:B------:R-:W-:-:S04]  /*9a20*/  ISETP.NE.U32.AND P4, PT, R34, RZ, PT ;  /* 0x000000ff2200720c */ /* 0x000fc80003f85070 */
[----:B------:R-:W-:-:S04]  /*9a30*/  ISETP.NE.AND.EX P4, PT, R35, RZ, PT, P4 ;  /* 0x000000ff2300720c */ /* 0x000fc80003f85340 */
[----:B-1----:R-:W-:Y:S02]  /*9a40*/  SEL R34, R0, RZ, !P4 ;  /* 0x000000ff00227207 */ /* 0x002fe40006000000 */
[----:B------:R-:W-:-:S03]  /*9a50*/  ISETP.NE.AND P4, PT, R9, 0x2, PT ;  /* 0x000000020900780c */ /* 0x000fc60003f85270 */
[----:B--2---:R-:W-:Y:S01]  /*9a60*/  IMAD.IADD R27, R27, 0x1, R34 ;  /* 0x000000011b1b7824 */ /* 0x004fe200078e0222 */
[----:B------:R-:W-:Y:S01]  /*9a70*/  SEL R42, R41, R36, !P4 ;  /* 0x00000024292a7207 */ /* 0x000fe20006000000 */
[----:B------:R-:W-:Y:S01]  /*9a80*/  LDS.64 R34, [UR4+0x40] ;  /* 0x00004004ff227984 */ /* 0x000fe20008000a00 */
[----:B------:R-:W-:Y:S02]  /*9a90*/  SEL R44, R43, R37, !P4 ;  /* 0x000000252b2c7207 */ /* 0x000fe40006000000 */
[----:B------:R-:W-:Y:S01]  /*9aa0*/  SEL R0, R27, R0, !P4 ;  /* 0x000000001b007207 */ /* 0x000fe20006000000 */
[----:B------:R-:W0:Y:S01]  /*9ab0*/  LDS R36, [UR4+0x38] ;  /* 0x00003804ff247984 */ /* 0x000e220008000800 */
[----:B---3--:R-:W-:-:S05]  /*9ac0*/  IADD3 R37, P4, PT, R24, R41, RZ ;  /* 0x0000002918257210 */ /* 0x008fca0007f9e0ff */
[----:B------:R-:W-:Y:S01]  /*9ad0*/  IMAD.X R43, R25, 0x1, R43, P4 ;  /* 0x00000001192b7824 */ /* 0x000fe200020e062b */
[----:B------:R-:W-:-:S04]  /*9ae0*/  ISETP.NE.U32.AND P4, PT, R24, RZ, PT ;  /* 0x000000ff1800720c */ /* 0x000fc80003f85070 */
[----:B------:R-:W-:Y:S02]  /*9af0*/  ISETP.NE.AND.EX P4, PT, R25, RZ, PT, P4 ;  /* 0x000000ff1900720c */ /* 0x000fe40003f85340 */
[----:B------:R-:W-:Y:S02]  /*9b00*/  LDS.64 R24, [UR4+0x50] ;  /* 0x00005004ff187984 */ /* 0x000fe40008000a00 */
[----:B------:R-:W-:Y:S02]  /*9b10*/  SEL R27, R27, RZ, !P4 ;  /* 0x000000ff1b1b7207 */ /* 0x000fe40006000000 */
[----:B------:R-:W-:-:S03]  /*9b20*/  ISETP.NE.AND P4, PT, R9, 0x3, PT ;  /* 0x000000030900780c */ /* 0x000fc60003f85270 */
[----:B----4-:R-:W-:Y:S01]  /*9b30*/  IMAD.IADD R27, R38, 0x1, R27 ;  /* 0x00000001261b7824 */ /* 0x010fe200078e021b */
[----:B------:R-:W-:Y:S01]  /*9b40*/  SEL R42, R37, R42, !P4 ;  /* 0x0000002a252a7207 */ /* 0x000fe20006000000 */
[----:B------:R-:W1:Y:S01]  /*9b50*/  LDS R38, [UR4+0x48] ;  /* 0x00004804ff267984 */ /* 0x000e620008000800 */
[----:B------:R-:W-:Y:S02]  /*9b60*/  SEL R44, R43, R44, !P4 ;  /* 0x0000002c2b2c7207 */ /* 0x000fe40006000000 */
[----:B------:R-:W-:Y:S02]  /*9b70*/  SEL R0, R27, R0, !P4 ;  /* 0x000000001b007207 */ /* 0x000fe40006000000 */
[----:B-----5:R-:W-:-:S05]  /*9b80*/  IADD3 R37, P4, PT, R6, R37, RZ ;  /* 0x0000002506257210 */ /* 0x020fca0007f9e0ff */
[----:B------:R-:W-:Y:S01]  /*9b90*/  IMAD.X R43, R7, 0x1, R43, P4 ;  /* 0x00000001072b7824 */ /* 0x000fe200020e062b */
[----:B------:R-:W-:-:S04]  /*9ba0*/  ISETP.NE.U32.AND P4, PT, R6, RZ, PT ;  /* 0x000000ff0600720c */ /* 0x000fc80003f85070 */
[----:B------:R-:W-:-:S04]  /*9bb0*/  ISETP.NE.AND.EX P4, PT, R7, RZ, PT, P4 ;  /* 0x000000ff0700720c */ /* 0x000fc80003f85340 */
[----:B------:R-:W-:Y:S02]  /*9bc0*/  SEL R27, R27, RZ, !P4 ;  /* 0x000000ff1b1b7207 */ /* 0x000fe40006000000 */
[----:B------:R-:W-:-:S03]  /*9bd0*/  ISETP.NE.AND P4, PT, R9, 0x4, PT ;  /* 0x000000040900780c */ /* 0x000fc60003f85270 */
[----:B0-----:R-:W-:Y:S01]  /*9be0*/  IMAD.IADD R27, R36, 0x1, R27 ;  /* 0x00000001241b7824 */ /* 0x001fe200078e021b */
[----:B------:R-:W-:Y:S02]  /*9bf0*/  SEL R6, R37, R42, !P4 ;  /* 0x0000002a25067207 */ /* 0x000fe40006000000 */
[----:B------:R-:W-:Y:S02]  /*9c00*/  SEL R42, R43, R44, !P4 ;  /* 0x0000002c2b2a7207 */ /* 0x000fe40006000000 */
[----:B------:R-:W-:Y:S02]  /*9c10*/  SEL R0, R27, R0, !P4 ;  /* 0x000000001b007207 */ /* 0x000fe40006000000 */
[C---:B------:R-:W-:Y:S02]  /*9c20*/  IADD3 R7, P4, PT, R34.reuse, R37, RZ ;  /* 0x0000002522077210 */ /* 0x040fe40007f9e0ff */
[----:B------:R-:W0:Y:S03]  /*9c30*/  LDS.64 R36, [UR4+0x60] ;  /* 0x00006004ff247984 */ /* 0x000e260008000a00 */
[----:B------:R-:W-:Y:S01]  /*9c40*/  IMAD.X R43, R35, 0x1, R43, P4 ;  /* 0x00000001232b7824 */ /* 0x000fe200020e062b */
[----:B------:R-:W-:-:S02]  /*9c50*/  ISETP.NE.U32.AND P4, PT, R34, RZ, PT ;  /* 0x000000ff2200720c */ /* 0x000fc40003f85070 */
[----:B------:R-:W2:Y:S02]  /*9c60*/  LDS R34, [UR4+0x68] ;  /* 0x00006804ff227984 */ /* 0x000ea40008000800 */
[----:B------:R-:W-:-:S04]  /*9c70*/  ISETP.NE.AND.EX P4, PT, R35, RZ, PT, P4 ;  /* 0x000000ff2300720c */ /* 0x000fc80003f85340 */
[----:B------:R-:W-:Y:S02]  /*9c80*/  SEL R27, R27, RZ, !P4 ;  /* 0x000000ff1b1b7207 */ /* 0x000fe40006000000 */
[----:B------:R-:W-:-:S03]  /*9c90*/  ISETP.NE.AND P4, PT, R9, 0x5, PT ;  /* 0x000000050900780c */ /* 0x000fc60003f85270 */
[----:B-1----:R-:W-:Y:S01]  /*9ca0*/  IMAD.IADD R27, R38, 0x1, R27 ;  /* 0x00000001261b7824 */ /* 0x002fe200078e021b */
[----:B------:R-:W-:Y:S02]  /*9cb0*/  SEL R38, R7, R6, !P4 ;  /* 0x0000000607267207 */ /* 0x000fe40006000000 */
[----:B------:R-:W-:Y:S02]  /*9cc0*/  SEL R42, R43, R42, !P4 ;  /* 0x0000002a2b2a7207 */ /* 0x000fe40006000000 */
[----:B------:R-:W-:Y:S02]  /*9cd0*/  SEL R0, R27, R0, !P4 ;  /* 0x000000001b007207 */ /* 0x000fe40006000000 */
[C---:B------:R-:W-:Y:S02]  /*9ce0*/  IADD3 R35, P4, PT, R24.reuse, R7, RZ ;  /* 0x0000000718237210 */ /* 0x040fe40007f9e0ff */
[----:B------:R-:W1:Y:S03]  /*9cf0*/  LDS.64 R6, [UR4+0x70] ;  /* 0x00007004ff067984 */ /* 0x000e660008000a00 */
[----:B------:R-:W-:Y:S01]  /*9d00*/  IMAD.X R43, R25, 0x1, R43, P4 ;  /* 0x00000001192b7824 */ /* 0x000fe200020e062b */
[----:B------:R-:W-:-:S04]  /*9d10*/  ISETP.NE.U32.AND P4, PT, R24, RZ, PT ;  /* 0x000000ff1800720c */ /* 0x000fc80003f85070 */
[----:B------:R-:W-:-:S04]  /*9d20*/  ISETP.NE.AND.EX P4, PT, R25, RZ, PT, P4 ;  /* 0x000000ff1900720c */ /* 0x000fc80003f85340 */
[----:B------:R-:W-:Y:S02]  /*9d30*/  SEL R27, R27, RZ, !P4 ;  /* 0x000000ff1b1b7207 */ /* 0x000fe40006000000 */
[----:B------:R-:W-:-:S03]  /*9d40*/  ISETP.NE.AND P4, PT, R9, 0x6, PT ;  /* 0x000000060900780c */ /* 0x000fc60003f85270 */
[----:B------:R-:W-:Y:S01]  /*9d50*/  IMAD.IADD R27, R40, 0x1, R27 ;  /* 0x00000001281b7824 */ /* 0x000fe200078e021b */
[----:B------:R-:W-:Y:S02]  /*9d60*/  SEL R24, R35, R38, !P4 ;  /* 0x0000002623187207 */ /* 0x000fe40006000000 */
[----:B------:R-:W-:Y:S01]  /*9d70*/  SEL R40, R43, R42, !P4 ;  /* 0x0000002a2b287207 */ /* 0x000fe20006000000 */
[----:B------:R-:W3:Y:S01]  /*9d80*/  LDS R38, [UR4+0x78] ;  /* 0x00007804ff267984 */ /* 0x000ee20008000800 */
[----:B------:R-:W-:Y:S02]  /*9d90*/  SEL R0, R27, R0, !P4 ;  /* 0x000000001b007207 */ /* 0x000fe40006000000 */
[----:B0-----:R-:W-:-:S05]  /*9da0*/  IADD3 R35, P4, PT, R36, R35, RZ ;  /* 0x0000002324237210 */ /* 0x001fca0007f9e0ff */
[----:B------:R-:W-:Y:S01]  /*9db0*/  IMAD.X R43, R37, 0x1, R43, P4 ;  /* 0x00000001252b7824 */ /* 0x000fe200020e062b */
[----:B------:R-:W-:-:S04]  /*9dc0*/  ISETP.NE.U32.AND P4, PT, R36, RZ, PT ;  /* 0x000000ff2400720c */ /* 0x000fc80003f85070 */
[----:B------:R-:W-:-:S04]  /*9dd0*/  ISETP.NE.AND.EX P4, PT, R37, RZ, PT, P4 ;  /* 0x000000ff2500720c */ /* 0x000fc80003f85340 */
[----:B------:R-:W-:Y:S02]  /*9de0*/  SEL R27, R27, RZ, !P4 ;  /* 0x000000ff1b1b7207 */ /* 0x000fe40006000000 */
[----:B------:R-:W-:-:S03]  /*9df0*/  ISETP.NE.AND P4, PT, R9, 0x7, PT ;  /* 0x000000070900780c */ /* 0x000fc60003f85270 */
[----:B--2---:R-:W-:Y:S01]  /*9e00*/  IMAD.IADD R25, R34, 0x1, R27 ;  /* 0x0000000122197824 */ /* 0x004fe200078e021b */
[----:B------:R-:W-:Y:S02]  /*9e10*/  SEL R34, R35, R24, !P4 ;  /* 0x0000001823227207 */ /* 0x000fe40006000000 */
[----:B------:R-:W-:Y:S02]  /*9e20*/  SEL R41, R43, R40, !P4 ;  /* 0x000000282b297207 */ /* 0x000fe40006000000 */
[----:B------:R-:W-:Y:S02]  /*9e30*/  SEL R24, R25, R0, !P4 ;  /* 0x0000000019187207 */ /* 0x000fe40006000000 */
[----:B-1----:R-:W-:-:S05]  /*9e40*/  IADD3 R35, P4, PT, R6, R35, RZ ;  /* 0x0000002306237210 */ /* 0x002fca0007f9e0ff */
[----:B------:R-:W-:Y:S01]  /*9e50*/  IMAD.X R36, R7, 0x1, R43, P4 ;  /* 0x0000000107247824 */ /* 0x000fe200020e062b */
[----:B------:R-:W-:-:S04]  /*9e60*/  ISETP.NE.U32.AND P4, PT, R6, RZ, PT ;  /* 0x000000ff0600720c */ /* 0x000fc80003f85070 */
[----:B------:R-:W-:-:S04]  /*9e70*/  ISETP.NE.AND.EX P4, PT, R7, RZ, PT, P4 ;  /* 0x000000ff0700720c */ /* 0x000fc80003f85340 */
[----:B------:R-:W-:Y:S02]  /*9e80*/  SEL R37, R25, RZ, !P4 ;  /* 0x000000ff19257207 */ /* 0x000fe40006000000 */
[----:B------:R-:W-:Y:S01]  /*9e90*/  ISETP.GE.U32.AND P4, PT, R32, 0x20, PT ;  /* 0x000000202000780c */ /* 0x000fe20003f86070 */
[----:B------:R0:W1:Y:S04]  /*9ea0*/  SHFL.UP PT, R27, R4, 0x1, RZ ;  /* 0x04200000041b7989 */ /* 0x00006800000e00ff */
[----:B------:R0:W2:Y:S01]  /*9eb0*/  SHFL.UP PT, R0, R5, 0x1, RZ ;  /* 0x0420000005007989 */ /* 0x0000a200000e00ff */
[----:B---3--:R-:W-:-:S03]  /*9ec0*/  IMAD.IADD R37, R38, 0x1, R37 ;  /* 0x0000000126257824 */ /* 0x008fc600078e0225 */
[----:B------:R0:W3:Y:S04]  /*9ed0*/  SHFL.UP PT, R9, R33, 0x1, RZ ;  /* 0x0420000021097989 */ /* 0x0000e800000e00ff */
[----:B------:R-:W-:Y:S05]  /*9ee0*/  @!P4 BRA `(.L_x_334) ;  /* 0x00000000002cc947 */ /* 0x000fea0003800000 */
[----:B------:R-:W-:Y:S02]  /*9ef0*/  ISETP.NE.AND P5, PT, R28, RZ, PT ;  /* 0x000000ff1c00720c */ /* 0x000fe40003fa5270 */
[C---:B-1----:R-:W-:Y:S02]  /*9f00*/  ISETP.NE.U32.AND P4, PT, R27.reuse, RZ, PT ;  /* 0x000000ff1b00720c */ /* 0x042fe40003f85070 */
[----:B------:R-:W-:Y:S02]  /*9f10*/  SEL R27, R27, RZ, P5 ;  /* 0x000000ff1b1b7207 */ /* 0x000fe40002800000 */
[C---:B--2---:R-:W-:Y:S02]  /*9f20*/  ISETP.NE.AND.EX P4, PT, R0.reuse, RZ, PT, P4 ;  /* 0x000000ff0000720c */ /* 0x044fe40003f85340 */
[----:B------:R-:W-:Y:S02]  /*9f30*/  SEL R0, R0, RZ, P5 ;  /* 0x000000ff00007207 */ /* 0x000fe40002800000 */
[----:B0-----:R-:W-:-:S02]  /*9f40*/  SEL R4, R24, RZ, !P4 ;  /* 0x000000ff18047207 */ /* 0x001fc40006000000 */
[----:B------:R-:W-:-:S03]  /*9f50*/  IADD3 R27, P4, PT, R27, R34, RZ ;  /* 0x000000221b1b7210 */ /* 0x000fc60007f9e0ff */
[----:B---3--:R-:W-:Y:S02]  /*9f60*/  @P5 IMAD.IADD R24, R9, 0x1, R4 ;  /* 0x0000000109185824 */ /* 0x008fe400078e0204 */
[----:B------:R-:W-:Y:S02]  /*9f70*/  IMAD.X R0, R0, 0x1, R41, P4 ;  /* 0x0000000100007824 */ /* 0x000fe400020e0629 */
[----:B------:R-:W-:Y:S01]  /*9f80*/  IMAD.MOV.U32 R9, RZ, RZ, R24 ;  /* 0x000000ffff097224 */ /* 0x000fe200078e0018 */
[----:B------:R-:W-:Y:S06]  /*9f90*/  BRA `(.L_x_335) ;  /* 0x0000001000587947 */ /* 0x000fec0003800000 */
.L_x_334:
[----:B------:R-:W4:Y:S01]  /*9fa0*/  LDC.64 R24, c[0x0][0x3a8] ;  /* 0x0000ea00ff187b82 */ /* 0x000f220000000a00 */
[----:B------:R-:W-:Y:S01]  /*9fb0*/  ISETP.NE.AND P4, PT, R32, RZ, PT ;  /* 0x000000ff2000720c */ /* 0x000fe20003f85270 */
[----:B------:R-:W5:-:S12]  /*9fc0*/  LDCU UR5, c[0x0][0x370] ;  /* 0x00006e00ff0577ac */ /* 0x000f580008000800 */
[----:B------:R-:W-:Y:S01]  /*9fd0*/  @!P4 IMAD.MOV.U32 R6, RZ, RZ, R35 ;  /* 0x000000ffff06c224 */ /* 0x000fe200078e0023 */
[----:B------:R1:W-:Y:S01]  /*9fe0*/  @!P4 STS [UR4+0xd0], R37 ;  /* 0x0000d025ff00c988 */ /* 0x0003e20008000804 */
[----:B------:R-:W-:Y:S02]  /*9ff0*/  @!P4 IMAD.MOV.U32 R7, RZ, RZ, R36 ;  /* 0x000000ffff07c224 */ /* 0x000fe400078e0024 */
[----:B0-----:R-:W-:Y:S02]  /*a000*/  @!P4 IMAD.MOV.U32 R4, RZ, RZ, R37 ;  /* 0x000000ffff04c224 */ /* 0x001fe400078e0025 */
[----:B------:R-:W-:Y:S01]  /*a010*/  @!P4 IMAD.MOV.U32 R5, RZ, RZ, 0x64 ;  /* 0x00000064ff05c424 */ /* 0x000fe200078e00ff */
[----:B------:R0:W-:Y:S01]  /*a020*/  @!P4 STS.64 [UR4+0xc8], R6 ;  /* 0x0000c806ff00c988 */ /* 0x0001e20008000a04 */
[----:B-----5:R-:W-:Y:S01]  /*a030*/  UISETP.GT.U32.AND UP0, UPT, UR5, 0x1f3, UPT ;  /* 0x000001f30500788c */ /* 0x020fe2000bf04070 */
[----:B----4-:R-:W-:-:S05]  /*a040*/  IMAD.WIDE.U32 R24, R39, 0x10, R24 ;  /* 0x0000001027187825 */ /* 0x010fca00078e0018 */
[----:B------:R0:W-:Y:S03]  /*a050*/  @!P4 ST.E.128.STRONG.GPU desc[UR8][R24.64+0x200], R4 ;  /* 0x000200041800c985 */ /* 0x0001e6000c10fd08 */
[----:B-1----:R-:W-:Y:S05]  /*a060*/  BRA.U UP0, `(.L_x_336) ;  /* 0x0000000100087547 */ /* 0x002fea000b800000 */
[----:B------:R1:W-:Y:S06]  /*a070*/  MEMBAR.SC.CTA ;  /* 0x0000000000007992 */ /* 0x0003ec0000000000 */
[----:B-1----:R-:W-:Y:S05]  /*a080*/  BRA `(.L_x_337) ;  /* 0x0000000000087947 */ /* 0x002fea0003800000 */
.L_x_336:
[----:B------:R-:W-:Y:S05]  /*a090*/  NANOSLEEP 0x1c2 ;  /* 0x000001c20000795d */ /* 0x000fea0003800000 */
[----:B------:R-:W-:Y:S01]  /*a0a0*/  NOP ;  /* 0x0000000000007918 */ /* 0x000fe20000000000 */
.L_x_337:
[----:B0-----:R-:W-:-:S03]  /*a0b0*/  IMAD.WIDE.U32 R4, R32, 0x10, RZ ;  /* 0x0000001020047825 */ /* 0x001fc600078e00ff */
[----:B------:R-:W-:Y:S02]  /*a0c0*/  LOP3.LUT R7, R4, 0xfffffff0, RZ, 0x3c, !PT ;  /* 0xfffffff004077812 */ /* 0x000fe400078e3cff */
[----:B------:R-:W-:Y:S02]  /*a0d0*/  LOP3.LUT R5, RZ, R5, RZ, 0x33, !PT ;  /* 0x00000005ff057212 */ /* 0x000fe400078e33ff */
[----:B------:R-:W-:-:S05]  /*a0e0*/  IADD3 R24, P4, PT, R24, R7, RZ ;  /* 0x0000000718187210 */ /* 0x000fca0007f9e0ff */
[----:B------:R-:W-:-:S08]  /*a0f0*/  IMAD.X R25, R25, 0x1, R5, P4 ;  /* 0x0000000119197824 */ /* 0x000fd000020e0605 */
.L_x_339:
[----:B------:R-:W4:Y:S01]  /*a100*/  LD.E.128.STRONG.GPU R4, desc[UR8][R24.64+0x200] ;  /* 0x0002000818047980 */ /* 0x000f22000c10fd00 */
[----:B------:R-:W-:Y:S05]  /*a110*/  YIELD ;  /* 0x0000000000007946 */ /* 0x000fea0003800000 */
[----:B------:R-:W-:Y:S01]  /*a120*/  UMOV UR5, 0xffffffff ;  /* 0xffffffff00057882 */ /* 0x000fe20000000000 */
[----:B----4-:R-:W-:Y:S02]  /*a130*/  ISETP.NE.AND P4, PT, R5, 0x63, PT ;  /* 0x000000630500780c */ /* 0x010fe40003f85270 */
[----:B------:R-:W-:Y:S11]  /*a140*/  BRA.DIV UR5, `(.L_x_338) ;  /* 0x0000003a05d47947 */ /* 0x000ff6000b800000 */
[----:B------:R-:W-:-:S13]  /*a150*/  VOTE.ANY P4, !P4 ;  /* 0x0000000000ff7806 */ /* 0x000fda0006080100 */
.L_x_492:
[----:B------:R-:W-:Y:S05]  /*a160*/  @P4 BRA `(.L_x_339) ;  /* 0xfffffffc00e44947 */ /* 0x000fea000383ffff */
[----:B------:R-:W-:Y:S01]  /*a170*/  UMOV UR5, 0xffffffff ;  /* 0xffffffff00057882 */ /* 0x000fe20000000000 */
[----:B------:R-:W-:Y:S01]  /*a180*/  ISETP.NE.AND P4, PT, R5, 0x65, PT ;  /* 0x000000650500780c */ /* 0x000fe20003f85270 */
[----:B------:R-:W-:Y:S02]  /*a190*/  IMAD.MOV.U32 R40, RZ, RZ, R6 ;  /* 0x000000ffff287224 */ /* 0x000fe400078e0006 */
        /* <DEDUP_REMOVED lines=10> */
[----:B------:R0:W4:Y:S04]  /*a240*/  SHFL.DOWN PT, R24, R41, 0x1, R33 ;  /* 0x0820000029187989 */ /* 0x00012800000e0021 */
[----:B------:R0:W0:Y:S02]  /*a250*/  SHFL.DOWN PT, R6, R38, 0x1, R33 ;  /* 0x0820000026067989 */ /* 0x00002400000e0021 */
.L_x_498:
[----:B------:R-:W-:Y:S01]  /*a260*/  ISETP.GE.AND P5, PT, R28, R33, PT ;  /* 0x000000211c00720c */ /* 0x000fe20003fa6270 */
[----:B------:R-:W-:-:S12]  /*a270*/  UMOV UR5, 0xffffffff ;  /* 0xffffffff00057882 */ /* 0x000fd80000000000 */
[----:B-1----:R-:W-:-:S05]  /*a280*/  @!P5 IADD3 R25, P4, PT, R25, R40, RZ ;  /* 0x000000281919d210 */ /* 0x002fca0007f9e0ff */
[----:B----4-:R-:W-:Y:S01]  /*a290*/  @!P5 IMAD.X R24, R24, 0x1, R41, P4 ;  /* 0x000000011818d824 */ /* 0x010fe200020e0629 */
[----:B------:R-:W-:Y:S01]  /*a2a0*/  @!P5 ISETP.NE.U32.AND P4, PT, R40, RZ, PT ;  /* 0x000000ff2800d20c */ /* 0x000fe20003f85070 */
[----:B0-----:R-:W-:-:S03]  /*a2b0*/  @!P5 IMAD.MOV.U32 R40, RZ, RZ, R25 ;  /* 0x000000ffff28d224 */ /* 0x001fc600078e0019 */
[----:B------:R-:W-:-:S04]  /*a2c0*/  @!P5 ISETP.NE.AND.EX P4, PT, R41, RZ, PT, P4 ;  /* 0x000000ff2900d20c */ /* 0x000fc80003f85340 */
[----:B------:R-:W-:Y:S01]  /*a2d0*/  @!P5 SEL R25, R6, RZ, !P4 ;  /* 0x000000ff0619d207 */ /* 0x000fe20006000000 */
[----:B------:R-:W-:Y:S08]  /*a2e0*/  BRA.DIV UR5, `(.L_x_341) ;  /* 0x0000003e05007947 */ /* 0x000ff0000b800000 */
.L_x_501:
[----:B------:R-:W-:Y:S01]  /*a2f0*/  UMOV UR5, 0xffffffff ;  /* 0xffffffff00057882 */ /* 0x000fe20000000000 */
[----:B------:R-:W-:Y:S02]  /*a300*/  @!P5 IMAD.MOV.U32 R41, RZ, RZ, R24 ;  /* 0x000000ffff29d224 */ /* 0x000fe400078e0018 */
[----:B------:R-:W-:Y:S01]  /*a310*/  @!P5 IMAD.IADD R38, R38, 0x1, R25 ;  /* 0x000000012626d824 */ /* 0x000fe200078e0219 */
[----:B------:R-:W-:Y:S06]  /*a320*/  BRA.DIV UR5, `(.L_x_342) ;  /* 0x0000003e05107947 */ /* 0x000fec000b800000 */
[----:B------:R0:W1:Y:S04]  /*a330*/  SHFL.DOWN PT, R25, R40, 0x2, R33 ;  /* 0x0840000028197989 */ /* 0x00006800000e0021 */
[----:B------:R0:W4:Y:S04]  /*a340*/  SHFL.DOWN PT, R24, R41, 0x2, R33 ;  /* 0x0840000029187989 */ /* 0x00012800000e0021 */
[----:B------:R0:W0:Y:S02]  /*a350*/  SHFL.DOWN PT, R6, R38, 0x2, R33 ;  /* 0x0840000026067989 */ /* 0x00002400000e0021 */
.L_x_506:
[----:B------:R-:W-:Y:S01]  /*a360*/  VIADD R43, R28, 0x2 ;  /* 0x000000021c2b7836 */ /* 0x000fe20000000000 */
[----:B------:R-:W-:-:S04]  /*a370*/  UMOV UR5, 0xffffffff ;  /* 0xffffffff00057882 */ /* 0x000fc80000000000 */
[----:B------:R-:W-:-:S13]  /*a380*/  ISETP.GT.AND P5, PT, R43, R33, PT ;  /* 0x000000212b00720c */ /* 0x000fda0003fa4270 */
[----:B------:R-:W-:-:S04]  /*a390*/  @!P5 ISETP.NE.U32.AND P4, PT, R40, RZ, PT ;  /* 0x000000ff2800d20c */ /* 0x000fc80003f85070 */
[----:B------:R-:W-:-:S04]  /*a3a0*/  @!P5 ISETP.NE.AND.EX P4, PT, R41, RZ, PT, P4 ;  /* 0x000000ff2900d20c */ /* 0x000fc80003f85340 */
[----:B0-----:R-:W-:Y:S02]  /*a3b0*/  @!P5 SEL R45, R6, RZ, !P4 ;  /* 0x000000ff062dd207 */ /* 0x001fe40006000000 */
[----:B-1----:R-:W-:-:S05]  /*a3c0*/  @!P5 IADD3 R25, P4, PT, R25, R40, RZ ;  /* 0x000000281919d210 */ /* 0x002fca0007f9e0ff */
[----:B----4-:R-:W-:Y:S01]  /*a3d0*/  @!P5 IMAD.X R24, R24, 0x1, R41, P4 ;  /* 0x000000011818d824 */ /* 0x010fe200020e0629 */
[----:B------:R-:W-:Y:S07]  /*a3e0*/  BRA.DIV UR5, `(.L_x_343) ;  /* 0x0000003e05347947 */ /* 0x000fee000b800000 */
.L_x_509:
[----:B------:R-:W-:Y:S01]  /*a3f0*/  UMOV UR5, 0xffffffff ;  /* 0xffffffff00057882 */ /* 0x000fe20000000000 */
[----:B------:R-:W-:Y:S02]  /*a400*/  @!P5 IMAD.MOV.U32 R40, RZ, RZ, R25 ;  /* 0x000000ffff28d224 */ /* 0x000fe400078e0019 */
[----:B------:R-:W-:Y:S02]  /*a410*/  @!P5 IMAD.MOV.U32 R41, RZ, RZ, R24 ;  /* 0x000000ffff29d224 */ /* 0x000fe400078e0018 */
[----:B------:R-:W-:Y:S01]  /*a420*/  @!P5 IMAD.IADD R38, R38, 0x1, R45 ;  /* 0x000000012626d824 */ /* 0x000fe200078e022d */
[----:B------:R-:W-:Y:S06]  /*a430*/  BRA.DIV UR5, `(.L_x_344) ;  /* 0x0000003e05407947 */ /* 0x000fec000b800000 */
[----:B------:R0:W1:Y:S04]  /*a440*/  SHFL.DOWN PT, R25, R40, 0x4, R33 ;  /* 0x0880000028197989 */ /* 0x00006800000e0021 */
[----:B------:R0:W4:Y:S04]  /*a450*/  SHFL.DOWN PT, R24, R41, 0x4, R33 ;  /* 0x0880000029187989 */ /* 0x00012800000e0021 */
[----:B------:R0:W0:Y:S02]  /*a460*/  SHFL.DOWN PT, R6, R38, 0x4, R33 ;  /* 0x0880000026067989 */ /* 0x00002400000e0021 */
.L_x_514:
        /* <DEDUP_REMOVED lines=9> */
.L_x_517:
        /* <DEDUP_REMOVED lines=8> */
.L_x_522:
        /* <DEDUP_REMOVED lines=9> */
.L_x_525:
        /* <DEDUP_REMOVED lines=8> */
.L_x_530:
[----:B------:R-:W-:Y:S01]  /*a690*/  VIADD R4, R28, 0x10 ;  /* 0x000000101c047836 */ /* 0x000fe20000000000 */
[----:B------:R-:W5:Y:S01]  /*a6a0*/  LDC.64 R24, c[0x0][0x3a8] ;  /* 0x0000ea00ff187b82 */ /* 0x000f620000000a00 */
[----:B------:R-:W-:Y:S01]  /*a6b0*/  UMOV UR5, 0xffffffff ;  /* 0xffffffff00057882 */ /* 0x000fe20000000000 */
[----:B------:R-:W-:Y:S02]  /*a6c0*/  LOP3.LUT R32, RZ, R32, RZ, 0x33, !PT ;  /* 0x00000020ff207212 */ /* 0x000fe400078e33ff */
[----:B------:R-:W-:-:S13]  /*a6d0*/  ISETP.GT.AND P4, PT, R4, R33, PT ;  /* 0x000000210400720c */ /* 0x000fda0003f84270 */
[----:B-1----:R-:W-:-:S05]  /*a6e0*/  @!P4 IADD3 R47, P5, PT, R47, R40, RZ ;  /* 0x000000282f2fc210 */ /* 0x002fca0007fbe0ff */
[----:B----4-:R-:W-:Y:S01]  /*a6f0*/  @!P4 IMAD.X R46, R46, 0x1, R41, P5 ;  /* 0x000000012e2ec824 */ /* 0x010fe200028e0629 */
[----:B------:R-:W-:Y:S01]  /*a700*/  @!P4 ISETP.NE.U32.AND P5, PT, R40, RZ, PT ;  /* 0x000000ff2800c20c */ /* 0x000fe20003fa5070 */
[----:B0-----:R-:W-:Y:S01]  /*a710*/  @!P4 IMAD.MOV.U32 R40, RZ, RZ, R47 ;  /* 0x000000ffff28c224 */ /* 0x001fe200078e002f */
[----:B-----5:R-:W-:Y:S02]  /*a720*/  IADD3 R24, P6, PT, R24, 0x200, RZ ;  /* 0x0000020018187810 */ /* 0x020fe40007fde0ff */
[----:B------:R-:W-:Y:S01]  /*a730*/  @!P4 ISETP.NE.AND.EX P5, PT, R41, RZ, PT, P5 ;  /* 0x000000ff2900c20c */ /* 0x000fe20003fa5350 */
[----:B------:R-:W-:-:S03]  /*a740*/  @!P4 IMAD.MOV.U32 R41, RZ, RZ, R46 ;  /* 0x000000ffff29c224 */ /* 0x000fc600078e002e */
[----:B------:R-:W-:Y:S02]  /*a750*/  @!P4 SEL R7, R6, RZ, !P5 ;  /* 0x000000ff0607c207 */ /* 0x000fe40006800000 */
[----:B------:R-:W-:-:S03]  /*a760*/  ISETP.NE.AND P5, PT, R5, 0x65, PT ;  /* 0x000000650500780c */ /* 0x000fc60003fa5270 */
[----:B------:R-:W-:Y:S01]  /*a770*/  @!P4 IMAD.IADD R38, R38, 0x1, R7 ;  /* 0x000000012626c824 */ /* 0x000fe200078e0207 */
[----:B------:R-:W-:Y:S09]  /*a780*/  BRA.DIV UR5, `(.L_x_349) ;  /* 0x0000003e05a87947 */ /* 0x000ff2000b800000 */
.L_x_533:
[----:B------:R-:W-:Y:S01]  /*a790*/  UMOV UR5, 0xffffffff ;  /* 0xffffffff00057882 */ /* 0x000fe20000000000 */
[----:B------:R-:W-:Y:S02]  /*a7a0*/  IMAD.X R25, RZ, RZ, R25, P6 ;  /* 0x000000ffff197224 */ /* 0x000fe400030e0619 */
[----:B------:R-:W-:Y:S01]  /*a7b0*/  IMAD.IADD R47, R32, 0x1, R39 ;  /* 0x00000001202f7824 */ /* 0x000fe200078e0227 */
[----:B------:R-:W-:Y:S06]  /*a7c0*/  BRA.DIV UR5, `(.L_x_350) ;  /* 0x0000003e05b87947 */ /* 0x000fec000b800000 */
[----:B------:R-:W-:-:S13]  /*a7d0*/  VOTE.ALL P5, P5 ;  /* 0x0000000000ff7806 */ /* 0x000fda00028a0000 */
.L_x_536:
[----:B------:R-:W-:Y:S05]  /*a7e0*/  @!P5 BRA `(.L_x_351) ;  /* 0x0000000400b8d947 */ /* 0x000fea0003800000 */
.L_x_365:
[----:B------:R-:W-:-:S07]  /*a7f0*/  IMAD.WIDE R32, R47, 0x10, R24 ;  /* 0x000000102f207825 */ /* 0x000fce00078e0218 */
.L_x_353:
[----:B------:R-:W4:Y:S01]  /*a800*/  LD.E.128.STRONG.GPU R4, desc[UR8][R32.64+-0x200] ;  /* 0xfffe000820047980 */ /* 0x000f22000c10fd00 */
[----:B------:R-:W-:Y:S05]  /*a810*/  YIELD ;  /* 0x0000000000007946 */ /* 0x000fea0003800000 */
[----:B------:R-:W-:Y:S01]  /*a820*/  UMOV UR5, 0xffffffff ;  /* 0xffffffff00057882 */ /* 0x000fe20000000000 */
[----:B----4-:R-:W-:Y:S02]  /*a830*/  ISETP.NE.AND P4, PT, R5, 0x63, PT ;  /* 0x000000630500780c */ /* 0x010fe40003f85270 */
[----:B------:R-:W-:Y:S11]  /*a840*/  BRA.DIV UR5, `(.L_x_352) ;  /* 0x0000003e05b47947 */ /* 0x000ff6000b800000 */
[----:B------:R-:W-:-:S13]  /*a850*/  VOTE.ANY P4, !P4 ;  /* 0x0000000000ff7806 */ /* 0x000fda0006080100 */
.L_x_539:
        /* <DEDUP_REMOVED lines=13> */
[----:B------:R0:W4:Y:S04]  /*a930*/  SHFL.DOWN PT, R51, R32, 0x1, R33 ;  /* 0x0820000020337989 */ /* 0x00012800000e0021 */
[----:B------:R0:W0:Y:S02]  /*a940*/  SHFL.DOWN PT, R6, R46, 0x1, R33 ;  /* 0x082000002e067989 */ /* 0x00002400000e0021 */
.L_x_545:
        /* <DEDUP_REMOVED lines=9> */
.L_x_548:
[----:B------:R-:W-:Y:S01]  /*a9e0*/  UMOV UR5, 0xffffffff ;  /* 0xffffffff00057882 */ /* 0x000fe20000000000 */
[----:B------:R-:W-:Y:S02]  /*a9f0*/  @!P5 IMAD.MOV.U32 R32, RZ, RZ, R50 ;  /* 0x000000ffff20d224 */ /* 0x000fe400078e0032 */
[----:B------:R-:W-:Y:S01]  /*aa00*/  @!P5 IMAD.IADD R46, R46, 0x1, R51 ;  /* 0x000000012e2ed824 */ /* 0x000fe200078e0233 */
[----:B------:R-:W-:Y:S06]  /*aa10*/  BRA.DIV UR5, `(.L_x_356) ;  /* 0x0000003e05f07947 */ /* 0x000fec000b800000 */
[----:B------:R0:W1:Y:S04]  /*aa20*/  SHFL.DOWN PT, R48, R49, 0x2, R33 ;  /* 0x0840000031307989 */ /* 0x00006800000e0021 */
[----:B------:R0:W4:Y:S04]  /*aa30*/  SHFL.DOWN PT, R51, R32, 0x2, R33 ;  /* 0x0840000020337989 */ /* 0x00012800000e0021 */
[----:B------:R0:W0:Y:S02]  /*aa40*/  SHFL.DOWN PT, R6, R46, 0x2, R33 ;  /* 0x084000002e067989 */ /* 0x00002400000e0021 */
.L_x_553:
[----:B------:R-:W-:Y:S01]  /*aa50*/  ISETP.GT.AND P5, PT, R43, R33, PT ;  /* 0x000000212b00720c */ /* 0x000fe20003fa4270 */
        /* <DEDUP_REMOVED lines=8> */
.L_x_556:
[----:B------:R-:W-:Y:S01]  /*aae0*/  UMOV UR5, 0xffffffff ;  /* 0xffffffff00057882 */ /* 0x000fe20000000000 */
[----:B------:R-:W-:Y:S02]  /*aaf0*/  @!P5 IMAD.MOV.U32 R32, RZ, RZ, R50 ;  /* 0x000000ffff20d224 */ /* 0x000fe400078e0032 */
[----:B------:R-:W-:Y:S01]  /*ab00*/  @!P5 IMAD.IADD R46, R46, 0x1, R51 ;  /* 0x000000012e2ed824 */ /* 0x000fe200078e0233 */
[----:B------:R-:W-:Y:S06]  /*ab10*/  BRA.DIV UR5, `(.L_x_358) ;  /* 0x0000004205247947 */ /* 0x000fec000b800000 */
[----:B------:R0:W1:Y:S04]  /*ab20*/  SHFL.DOWN PT, R48, R49, 0x4, R33 ;  /* 0x0880000031307989 */ /* 0x00006800000e0021 */
[----:B------:R0:W4:Y:S04]  /*ab30*/  SHFL.DOWN PT, R51, R32, 0x4, R33 ;  /* 0x0880000020337989 */ /* 0x00012800000e0021 */
[----:B------:R0:W0:Y:S02]  /*ab40*/  SHFL.DOWN PT, R6, R46, 0x4, R33 ;  /* 0x088000002e067989 */ /* 0x00002400000e0021 */
.L_x_561:
        /* <DEDUP_REMOVED lines=9> */
.L_x_564:
[----:B------:R-:W-:Y:S01]  /*abe0*/  UMOV UR5, 0xffffffff ;  /* 0xffffffff00057882 */ /* 0x000fe20000000000 */
[----:B------:R-:W-:Y:S02]  /*abf0*/  @!P5 IMAD.MOV.U32 R32, RZ, RZ, R50 ;  /* 0x000000ffff20d224 */ /* 0x000fe400078e0032 */
[----:B------:R-:W-:Y:S01]  /*ac00*/  @!P5 IMAD.IADD R46, R46, 0x1, R51 ;  /* 0x000000012e2ed824 */ /* 0x000fe200078e0233 */
[----:B------:R-:W-:Y:S06]  /*ac10*/  BRA.DIV UR5, `(.L_x_360) ;  /* 0x0000004205587947 */ /* 0x000fec000b800000 */
[----:B------:R0:W1:Y:S04]  /*ac20*/  SHFL.DOWN PT, R48, R49, 0x8, R33 ;  /* 0x0900000031307989 */ /* 0x00006800000e0021 */
[----:B------:R0:W4:Y:S04]  /*ac30*/  SHFL.DOWN PT, R51, R32, 0x8, R33 ;  /* 0x0900000020337989 */ /* 0x00012800000e0021 */
[----:B------:R0:W0:Y:S02]  /*ac40*/  SHFL.DOWN PT, R6, R46, 0x8, R33 ;  /* 0x090000002e067989 */ /* 0x00002400000e0021 */
.L_x_569:
        /* <DEDUP_REMOVED lines=9> */
.L_x_572:
[----:B------:R-:W-:Y:S01]  /*ace0*/  UMOV UR5, 0xffffffff ;  /* 0xffffffff00057882 */ /* 0x000fe20000000000 */
[----:B------:R-:W-:Y:S02]  /*acf0*/  @!P5 IMAD.MOV.U32 R32, RZ, RZ, R50 ;  /* 0x000000ffff20d224 */ /* 0x000fe400078e0032 */
[----:B------:R-:W-:Y:S01]  /*ad00*/  @!P5 IMAD.IADD R46, R46, 0x1, R51 ;  /* 0x000000012e2ed824 */ /* 0x000fe200078e0233 */
[----:B------:R-:W-:Y:S06]  /*ad10*/  BRA.DIV UR5, `(.L_x_362) ;  /* 0x00000042058c7947 */ /* 0x000fec000b800000 */
[----:B------:R0:W1:Y:S01]  /*ad20*/  SHFL.DOWN PT, R48, R49, 0x10, R33 ;  /* 0x0a00000031307989 */ /* 0x00006200000e0021 */
[----:B------:R-:W-:-:S03]  /*ad30*/  VIADD R50, R28, 0x10 ;  /* 0x000000101c327836 */ /* 0x000fc60000000000 */
[----:B------:R0:W4:Y:S04]  /*ad40*/  SHFL.DOWN PT, R51, R32, 0x10, R33 ;  /* 0x0a00000020337989 */ /* 0x00012800000e0021 */
[----:B------:R0:W0:Y:S02]  /*ad50*/  SHFL.DOWN PT, R6, R46, 0x10, R33 ;  /* 0x0a0000002e067989 */ /* 0x00002400000e0021 */
.L_x_577:
[----:B------:R-:W-:Y:S01]  /*ad60*/  ISETP.GT.AND P5, PT, R50, R33, PT ;  /* 0x000000213200720c */ /* 0x000fe20003fa4270 */
[----:B------:R-:W-:-:S12]  /*ad70*/  UMOV UR5, 0xffffffff ;  /* 0xffffffff00057882 */ /* 0x000fd80000000000 */
[----:B------:R-:W-:-:S04]  /*ad80*/  @!P5 ISETP.NE.U32.AND P4, PT, R49, RZ, PT ;  /* 0x000000ff3100d20c */ /* 0x000fc80003f85070 */
[----:B------:R-:W-:-:S04]  /*ad90*/  @!P5 ISETP.NE.AND.EX P4, PT, R32, RZ, PT, P4 ;  /* 0x000000ff2000d20c */ /* 0x000fc80003f85340 */
[----:B0-----:R-:W-:Y:S02]  /*ada0*/  @!P5 SEL R7, R6, RZ, !P4 ;  /* 0x000000ff0607d207 */ /* 0x001fe40006000000 */
[----:B-1----:R-:W-:-:S03]  /*adb0*/  @!P5 IADD3 R48, P4, PT, R48, R49, RZ ;  /* 0x000000313030d210 */ /* 0x002fc60007f9e0ff */
[----:B------:R-:W-:Y:S02]  /*adc0*/  @!P5 IMAD.IADD R46, R46, 0x1, R7 ;  /* 0x000000012e2ed824 */ /* 0x000fe400078e0207 */
[----:B----4-:R-:W-:Y:S01]  /*add0*/  @!P5 IMAD.X R51, R51, 0x1, R32, P4 ;  /* 0x000000013333d824 */ /* 0x010fe200020e0620 */
[----:B------:R-:W-:Y:S01]  /*ade0*/  ISETP.NE.U32.AND P4, PT, R40, RZ, PT ;  /* 0x000000ff2800720c */ /* 0x000fe20003f85070 */
[----:B------:R-:W-:Y:S02]  /*adf0*/  @!P5 IMAD.MOV.U32 R49, RZ, RZ, R48 ;  /* 0x000000ffff31d224 */ /* 0x000fe400078e0030 */
[----:B------:R-:W-:Y:S01]  /*ae00*/  @!P5 IMAD.MOV.U32 R32, RZ, RZ, R51 ;  /* 0x000000ffff20d224 */ /* 0x000fe200078e0033 */
[----:B------:R-:W-:Y:S02]  /*ae10*/  ISETP.NE.AND.EX P4, PT, R41, RZ, PT, P4 ;  /* 0x000000ff2900720c */ /* 0x000fe40003f85340 */
[----:B------:R-:W-:Y:S02]  /*ae20*/  ISETP.NE.AND P5, PT, R5, 0x65, PT ;  /* 0x000000650500780c */ /* 0x000fe40003fa5270 */
[----:B------:R-:W-:-:S02]  /*ae30*/  SEL R5, R46, RZ, !P4 ;  /* 0x000000ff2e057207 */ /* 0x000fc40006000000 */
[----:B------:R-:W-:Y:S01]  /*ae40*/  IADD3 R40, P6, PT, R40, R49, RZ ;  /* 0x0000003128287210 */ /* 0x000fe20007fde0ff */
[----:B------:R-:W-:-:S12]  /*ae50*/  BRA.DIV UR5, `(.L_x_363) ;  /* 0x0000004205947947 */ /* 0x000fd8000b800000 */
.L_x_580:
[----:B------:R-:W-:Y:S01]  /*ae60*/  UMOV UR5, 0xffffffff ;  /* 0xffffffff00057882 */ /* 0x000fe20000000000 */
[----:B------:R-:W-:Y:S02]  /*ae70*/  IMAD.X R41, R41, 0x1, R32, P6 ;  /* 0x0000000129297824 */ /* 0x000fe400030e0620 */
[----:B------:R-:W-:Y:S02]  /*ae80*/  IMAD.IADD R38, R5, 0x1, R38 ;  /* 0x0000000105267824 */ /* 0x000fe400078e0226 */
[----:B------:R-:W-:Y:S01]  /*ae90*/  VIADD R47, R47, 0xffffffe0 ;  /* 0xffffffe02f2f7836 */ /* 0x000fe20000000000 */
[----:B------:R-:W-:Y:S06]  /*aea0*/  BRA.DIV UR5, `(.L_x_364) ;  /* 0x0000004205a07947 */ /* 0x000fec000b800000 */
[----:B------:R-:W-:-:S13]  /*aeb0*/  VOTE.ALL P5, P5 ;  /* 0x0000000000ff7806 */ /* 0x000fda00028a0000 */
.L_x_583:
[----:B------:R-:W-:Y:S05]  /*aec0*/  @P5 BRA `(.L_x_365) ;  /* 0xfffffff800485947 */ /* 0x000fea000383ffff */
.L_x_351:
[----:B------:R-:W0:Y:S01]  /*aed0*/  S2R R4, SR_TID.X ;  /* 0x0000000000047919 */ /* 0x000e220000002100 */
[----:B------:R-:W-:Y:S01]  /*aee0*/  BSSY.RECONVERGENT B0, `(.L_x_366) ;  /* 0x0000018000007945 */ /* 0x000fe20003800200 */
[----:B------:R-:W-:Y:S02]  /*aef0*/  IMAD.MOV.U32 R24, RZ, RZ, R40 ;  /* 0x000000ffff187224 */ /* 0x000fe400078e0028 */
[----:B------:R-:W-:Y:S01]  /*af00*/  IMAD.MOV.U32 R25, RZ, RZ, R41 ;  /* 0x000000ffff197224 */ /* 0x000fe200078e0029 */
[----:B0-----:R-:W-:-:S13]  /*af10*/  ISETP.NE.AND P4, PT, R4, RZ, PT ;  /* 0x000000ff0400720c */ /* 0x001fda0003f85270 */
[----:B------:R-:W-:Y:S05]  /*af20*/  @P4 BRA `(.L_x_367) ;  /* 0x00000000004c4947 */ /* 0x000fea0003800000 */
        /* <DEDUP_REMOVED lines=19> */
.L_x_367:
[----:B------:R-:W-:Y:S05]  /*b060*/  BSYNC.RECONVERGENT B0 ;  /* 0x0000000000007941 */ /* 0x000fea0003800200 */
.L_x_366:
[----:B------:R-:W-:-:S13]  /*b070*/  ISETP.NE.AND P4, PT, R28, RZ, PT ;  /* 0x000000ff1c00720c */ /* 0x000fda0003f85270 */
[----:B0-----:R-:W0:Y:S01]  /*b080*/  @!P4 S2R R5, SR_CgaCtaId ;  /* 0x000000000005c919 */ /* 0x001e220000008800 */
[----:B------:R-:W-:Y:S01]  /*b090*/  @!P4 MOV R4, 0x400 ;  /* 0x000004000004c802 */ /* 0x000fe20000000f00 */
[----:B------:R-:W-:Y:S02]  /*b0a0*/  @!P4 IMAD.MOV.U32 R27, RZ, RZ, R24 ;  /* 0x000000ffff1bc224 */ /* 0x000fe400078e0018 */
[----:B--2---:R-:W-:Y:S02]  /*b0b0*/  @!P4 IMAD.MOV.U32 R0, RZ, RZ, R25 ;  /* 0x000000ffff00c224 */ /* 0x004fe400078e0019 */
[----:B---3--:R-:W-:Y:S01]  /*b0c0*/  @!P4 IMAD.MOV.U32 R9, RZ, RZ, R38 ;  /* 0x000000ffff09c224 */ /* 0x008fe200078e0026 */
[----:B0-----:R-:W-:-:S05]  /*b0d0*/  @!P4 LEA R5, R5, R4, 0x18 ;  /* 0x000000040505c211 */ /* 0x001fca00078ec0ff */
[----:B------:R0:W-:Y:S04]  /*b0e0*/  @!P4 STS.64 [R5+0x88], R24 ;  /* 0x000088180500c388 */ /* 0x0001e80000000a00 */
[----:B------:R0:W-:Y:S02]  /*b0f0*/  @!P4 STS [R5+0x90], R38 ;  /* 0x000090260500c388 */ /* 0x0001e40000000800 */
.L_x_335:
[----:B------:R-:W0:Y:S01]  /*b100*/  S2R R33, SR_TID.X ;  /* 0x0000000000217919 */ /* 0x000e220000002100 */
[----:B------:R-:W-:Y:S01]  /*b110*/  ISETP.NE.AND P4, PT, R8, R10, PT ;  /* 0x0000000a0800720c */ /* 0x000fe20003f85270 */
[----:B------:R-:W-:Y:S05]  /*b120*/  WARPSYNC.ALL ;  /* 0x0000000000007948 */ /* 0x000fea0003800000 */
[----:B------:R-:W-:Y:S06]  /*b130*/  BAR.SYNC.DEFER_BLOCKING 0x0 ;  /* 0x0000000000007b1d */ /* 0x000fec0000010000 */
[----:B------:R-:W-:Y:S01]  /*b140*/  BSSY.RECONVERGENT B0, `(.L_x_368) ;  /* 0x0000015000007945 */ /* 0x000fe20003800200 */
[----:B0-----:R-:W-:-:S05]  /*b150*/  IMAD R25, R33, 0x9, RZ ;  /* 0x0000000921197824 */ /* 0x001fca00078e02ff */
[----:B------:R-:W-:-:S04]  /*b160*/  ISETP.EQ.U32.AND P5, PT, R26, R25, PT ;  /* 0x000000191a00720c */ /* 0x000fc80003fa2070 */
[----:B------:R-:W-:Y:S02]  /*b170*/  ISETP.EQ.OR.EX P6, PT, R30, RZ, P4, P5 ;  /* 0x000000ff1e00720c */ /* 0x000fe400027c2750 */
[----:B------:R-:W-:Y:S02]  /*b180*/  ISETP.NE.AND P4, PT, R33, RZ, PT ;  /* 0x000000ff2100720c */ /* 0x000fe40003f85270 */
[----:B------:R-:W-:Y:S02]  /*b190*/  ISETP.NE.AND P5, PT, R31, RZ, PT ;  /* 0x000000ff1f00720c */ /* 0x000fe40003fa5270 */
[----:B------:R-:W-:Y:S02]  /*b1a0*/  P2R R7, PR, RZ, 0x40 ;  /* 0x00000040ff077803 */ /* 0x000fe40000000000 */
[----:B------:R-:W-:Y:S02]  /*b1b0*/  SEL R28, RZ, 0x1, !P5 ;  /* 0x00000001ff1c7807 */ /* 0x000fe40006800000 */
[----:B------:R-:W-:-:S05]  /*b1c0*/  SEL R24, RZ, 0x1, !P6 ;  /* 0x00000001ff187807 */ /* 0x000fca0007000000 */
[----:B------:R-:W-:Y:S05]  /*b1d0*/  @!P4 BRA `(.L_x_369) ;  /* 0x00000000002cc947 */ /* 0x000fea0003800000 */
[----:B------:R-:W0:Y:S01]  /*b1e0*/  S2UR UR6, SR_CgaCtaId ;  /* 0x00000000000679c3 */ /* 0x000e220000008800 */
[----:B------:R-:W-:Y:S01]  /*b1f0*/  UMOV UR5, 0x400 ;  /* 0x0000040000057882 */ /* 0x000fe20000000000 */
[----:B------:R-:W-:-:S04]  /*b200*/  ISETP.NE.U32.AND P4, PT, R27, RZ, PT ;  /* 0x000000ff1b00720c */ /* 0x000fc80003f85070 */
[----:B------:R-:W-:Y:S01]  /*b210*/  ISETP.NE.AND.EX P4, PT, R0, RZ, PT, P4 ;  /* 0x000000ff0000720c */ /* 0x000fe20003f85340 */
[----:B0-----:R-:W-:-:S09]  /*b220*/  ULEA UR5, UR6, UR5, 0x18 ;  /* 0x0000000506057291 */ /* 0x001fd2000f8ec0ff */
[----:B------:R-:W0:Y:S04]  /*b230*/  LDS R6, [UR5+0x90] ;  /* 0x00009005ff067984 */ /* 0x000e280008000800 */
[----:B------:R-:W1:Y:S01]  /*b240*/  LDS.64 R4, [UR5+0x88] ;  /* 0x00008805ff047984 */ /* 0x000e620008000a00 */
[----:B0-----:R-:W-:Y:S02]  /*b250*/  SEL R6, R6, RZ, !P4 ;  /* 0x000000ff06067207 */ /* 0x001fe40006000000 */
[----:B-1----:R-:W-:-:S03]  /*b260*/  IADD3 R27, P4, PT, R4, R27, RZ ;  /* 0x0000001b041b7210 */ /* 0x002fc60007f9e0ff */
[----:B------:R-:W-:Y:S02]  /*b270*/  IMAD.IADD R9, R9, 0x1, R6 ;  /* 0x0000000109097824 */ /* 0x000fe400078e0206 */
[----:B------:R-:W-:-:S08]  /*b280*/  IMAD.X R0, R5, 0x1, R0, P4 ;  /* 0x0000000105007824 */ /* 0x000fd000020e0600 */
.L_x_369:
[----:B------:R-:W-:Y:S05]  /*b290*/  BSYNC.RECONVERGENT B0 ;  /* 0x0000000000007941 */ /* 0x000fea0003800200 */
.L_x_368:
[----:B------:R-:W-:Y:S01]  /*b2a0*/  IADD3 R28, P4, P5, R27, R28, R24 ;  /* 0x0000001c1b1c7210 */ /* 0x000fe20007d9e018 */
[C---:B------:R-:W-:Y:S01]  /*b2b0*/  VIADD R5, R25.reuse, 0x3 ;  /* 0x0000000319057836 */ /* 0x040fe20000000000 */
[----:B------:R-:W-:Y:S01]  /*b2c0*/  ISETP.NE.AND P6, PT, R22, R2, PT ;  /* 0x000000021600720c */ /* 0x000fe20003fc5270 */
[----:B------:R-:W0:Y:S01]  /*b2d0*/  S2UR UR5, SR_CgaCtaId ;  /* 0x00000000000579c3 */ /* 0x000e220000008800 */
[----:B------:R-:W-:Y:S01]  /*b2e0*/  IADD3.X R39, PT, PT, R0, RZ, RZ, P4, P5 ;  /* 0x000000ff00277210 */ /* 0x000fe200027ea4ff */
[----:B------:R-:W-:Y:S01]  /*b2f0*/  UMOV UR4, 0x400 ;  /* 0x0000040000047882 */ /* 0x000fe20000000000 */
[----:B------:R-:W-:Y:S01]  /*b300*/  ISETP.EQ.U32.AND P5, PT, R26, R5, PT ;  /* 0x000000051a00720c */ /* 0x000fe20003fa2070 */
[----:B------:R-:W-:Y:S01]  /*b310*/  VIADD R5, R25, 0x7 ;  /* 0x0000000719057836 */ /* 0x000fe20000000000 */
[----:B------:R-:W-:Y:S01]  /*b320*/  ISETP.NE.AND P4, PT, R14, R16, PT ;  /* 0x000000100e00720c */ /* 0x000fe20003f85270 */
[----:B------:R-:W-:Y:S01]  /*b330*/  BSSY.RECONVERGENT B0, `(.L_x_370) ;  /* 0x000012a000007945 */ /* 0x000fe20003800200 */
[----:B------:R-:W-:-:S02]  /*b340*/  SEL R35, RZ, 0x1, !P2 ;  /* 0x00000001ff237807 */ /* 0x000fc40005000000 */
[----:B------:R-:W-:Y:S02]  /*b350*/  ISETP.EQ.OR.EX P4, PT, R30, RZ, P4, P5 ;  /* 0x000000ff1e00720c */ /* 0x000fe40002782750 */
[----:B------:R-:W-:Y:S02]  /*b360*/  ISETP.EQ.U32.AND P5, PT, R26, R5, PT ;  /* 0x000000051a00720c */ /* 0x000fe40003fa2070 */
[----:B------:R-:W-:Y:S02]  /*b370*/  SEL R5, RZ, 0x1, !P3 ;  /* 0x00000001ff057807 */ /* 0x000fe40005800000 */
[----:B------:R-:W-:Y:S02]  /*b380*/  ISETP.EQ.OR.EX P6, PT, R30, RZ, P6, P5 ;  /* 0x000000ff1e00720c */ /* 0x000fe400037c2750 */
[----:B------:R-:W-:Y:S02]  /*b390*/  ISETP.NE.AND P5, PT, R7, RZ, PT ;  /* 0x000000ff0700720c */ /* 0x000fe40003fa5270 */
[----:B------:R-:W-:-:S02]  /*b3a0*/  SEL R36, RZ, 0x1, !P1 ;  /* 0x00000001ff247807 */ /* 0x000fc40004800000 */
[----:B------:R-:W-:Y:S02]  /*b3b0*/  SEL R4, R9, RZ, !P5 ;  /* 0x000000ff09047207 */ /* 0x000fe40006800000 */
[----:B------:R-:W-:Y:S01]  /*b3c0*/  IADD3 R49, P5, PT, R27, R24, RZ ;  /* 0x000000181b317210 */ /* 0x000fe20007fbe0ff */
[----:B0-----:R-:W-:Y:S01]  /*b3d0*/  ULEA UR4, UR5, UR4, 0x18 ;  /* 0x0000000405047291 */ /* 0x001fe2000f8ec0ff */
[----:B------:R-:W-:Y:S01]  /*b3e0*/  SEL R37, RZ, 0x1, !P0 ;  /* 0x00000001ff257807 */ /* 0x000fe20004000000 */
[----:B------:R-:W-:Y:S01]  /*b3f0*/  IMAD.IADD R11, R11, 0x1, R4 ;  /* 0x000000010b0b7824 */ /* 0x000fe200078e0204 */
[----:B------:R-:W-:Y:S01]  /*b400*/  SEL R44, RZ, 0x1, !P6 ;  /* 0x00000001ff2c7807 */ /* 0x000fe20007000000 */
[----:B------:R-:W-:Y:S01]  /*b410*/  IMAD.X R46, RZ, RZ, R0, P5 ;  /* 0x000000ffff2e7224 */ /* 0x000fe200028e0600 */
[----:B------:R-:W-:Y:S02]  /*b420*/  IADD3 R32, P5, PT, R28, R5, RZ ;  /* 0x000000051c207210 */ /* 0x000fe40007fbe0ff */
[----:B------:R-:W-:-:S02]  /*b430*/  SEL R5, RZ, 0x1, !P4 ;  /* 0x00000001ff057807 */ /* 0x000fc40006000000 */
[----:B------:R-:W-:Y:S01]  /*b440*/  LDS R42, [UR4+0xc0] ;  /* 0x0000c004ff2a7984 */ /* 0x000fe20008000800 */
[----:B------:R-:W-:Y:S01]  /*b450*/  IMAD.X R41, RZ, RZ, R39, P5 ;  /* 0x000000ffff297224 */ /* 0x000fe200028e0627 */
[----:B------:R-:W-:-:S05]  /*b460*/  IADD3 R34, P5, PT, R32, R5, RZ ;  /* 0x0000000520227210 */ /* 0x000fca0007fbe0ff */
[----:B------:R-:W-:Y:S01]  /*b470*/  IMAD.X R43, RZ, RZ, R41, P5 ;  /* 0x000000ffff2b7224 */ /* 0x000fe200028e0629 */
[----:B------:R-:W-:-:S05]  /*b480*/  IADD3 R35, P5, PT, R34, R35, RZ ;  /* 0x0000002322237210 */ /* 0x000fca0007fbe0ff */
[----:B------:R-:W-:Y:S01]  /*b490*/  IMAD.X R38, RZ, RZ, R43, P5 ;  /* 0x000000ffff267224 */ /* 0x000fe200028e062b */
[----:B------:R-:W-:-:S05]  /*b4a0*/  IADD3 R36, P5, PT, R35, R36, RZ ;  /* 0x0000002423247210 */ /* 0x000fca0007fbe0ff */
[----:B------:R-:W-:Y:S01]  /*b4b0*/  IMAD.X R45, RZ, RZ, R38, P5 ;  /* 0x000000ffff2d7224 */ /* 0x000fe200028e0626 */
[----:B------:R-:W-:-:S05]  /*b4c0*/  IADD3 R37, P5, PT, R36, R37, RZ ;  /* 0x0000002524257210 */ /* 0x000fca0007fbe0ff */
[----:B------:R-:W-:Y:S01]  /*b4d0*/  IMAD.X R40, RZ, RZ, R45, P5 ;  /* 0x000000ffff287224 */ /* 0x000fe200028e062d */
[----:B------:R-:W-:-:S04]  /*b4e0*/  ISETP.NE.AND P5, PT, R31, RZ, PT ;  /* 0x000000ff1f00720c */ /* 0x000fc80003fa5270 */
[----:B------:R-:W-:Y:S02]  /*b4f0*/  SEL R4, R11, RZ, !P5 ;  /* 0x000000ff0b047207 */ /* 0x000fe40006800000 */
[----:B------:R-:W-:-:S03]  /*b500*/  IADD3 R47, P5, PT, R37, R44, RZ ;  /* 0x0000002c252f7210 */ /* 0x000fc60007fbe0ff */
[----:B------:R-:W-:Y:S02]  /*b510*/  IMAD.IADD R13, R13, 0x1, R4 ;  /* 0x000000010d0d7824 */ /* 0x000fe400078e0204 */
[----:B------:R-:W-:-:S03]  /*b520*/  IMAD.X R44, RZ, RZ, R40, P5 ;  /* 0x000000ffff2c7224 */ /* 0x000fc600028e0628 */
[----:B------:R-:W-:-:S05]  /*b530*/  SEL R4, R13, RZ, !P3 ;  /* 0x000000ff0d047207 */ /* 0x000fca0005800000 */
[----:B------:R-:W-:Y:S02]  /*b540*/  IMAD.IADD R15, R15, 0x1, R4 ;  /* 0x000000010f0f7824 */ /* 0x000fe400078e0204 */
[----:B------:R-:W0:Y:S03]  /*b550*/  LDS.64 R4, [UR4+0xc8] ;  /* 0x0000c804ff047984 */ /* 0x000e260008000a00 */
[----:B------:R-:W-:-:S05]  /*b560*/  SEL R6, R15, RZ, !P4 ;  /* 0x000000ff0f067207 */ /* 0x000fca0006000000 */
[----:B------:R-:W-:-:S05]  /*b570*/  IMAD.IADD R17, R17, 0x1, R6 ;  /* 0x0000000111117824 */ /* 0x000fca00078e0206 */
[----:B------:R-:W-:-:S05]  /*b580*/  SEL R6, R17, RZ, !P2 ;  /* 0x000000ff11067207 */ /* 0x000fca0005000000 */
[----:B------:R-:W-:Y:S02]  /*b590*/  IMAD.IADD R19, R19, 0x1, R6 ;  /* 0x0000000113137824 */ /* 0x000fe400078e0206 */
[----:B------:R-:W1:Y:S03]  /*b5a0*/  LDS.64 R6, [UR4+0xb8] ;  /* 0x0000b804ff067984 */ /* 0x000e660008000a00 */
[----:B------:R-:W-:-:S05]  /*b5b0*/  SEL R24, R19, RZ, !P1 ;  /* 0x000000ff13187207 */ /* 0x000fca0004800000 */
[----:B------:R-:W-:-:S05]  /*b5c0*/  IMAD.IADD R21, R21, 0x1, R24 ;  /* 0x0000000115157824 */ /* 0x000fca00078e0218 */
[----:B------:R-:W-:-:S05]  /*b5d0*/  SEL R24, R21, RZ, !P0 ;  /* 0x000000ff15187207 */ /* 0x000fca0004000000 */
[----:B------:R-:W-:Y:S01]  /*b5e0*/  IMAD.IADD R23, R23, 0x1, R24 ;  /* 0x0000000117177824 */ /* 0x000fe200078e0218 */
[----:B0-----:R-:W-:-:S04]  /*b5f0*/  ISETP.GE.U32.AND P5, PT, R4, 0x101, PT ;  /* 0x000001010400780c */ /* 0x001fc80003fa6070 */
[----:B------:R-:W-:Y:S02]  /*b600*/  SEL R24, R23, RZ, !P6 ;  /* 0x000000ff17187207 */ /* 0x000fe40007000000 */
[----:B------:R-:W-:-:S03]  /*b610*/  ISETP.GE.AND.EX P5, PT, R5, RZ, PT, P5 ;  /* 0x000000ff0500720c */ /* 0x000fc60003fa6350 */
[----:B------:R-:W-:-:S10]  /*b620*/  IMAD.IADD R3, R3, 0x1, R24 ;  /* 0x0000000103037824 */ /* 0x000fd400078e0218 */
[----:B------:R-:W-:Y:S05]  /*b630*/  @!P5 BRA `(.L_x_371) ;  /* 0x000000080008d947 */ /* 0x000fea0003800000 */
[----:B------:R-:W-:Y:S01]  /*b640*/  ISETP.NE.U32.AND P5, PT, R26, R25, PT ;  /* 0x000000191a00720c */ /* 0x000fe20003fa5070 */
[----:B------:R-:W-:Y:S01]  /*b650*/  IMAD.MOV.U32 R0, RZ, RZ, 0x9 ;  /* 0x00000009ff007424 */ /* 0x000fe200078e00ff */
[----:B------:R-:W0:Y:S01]  /*b660*/  LDS.64 R24, [UR4+0xa8] ;  /* 0x0000a804ff187984 */ /* 0x000e220008000a00 */
[----:B------:R-:W-:Y:S01]  /*b670*/  ISETP.NE.AND P6, PT, R8, R10, PT ;  /* 0x0000000a0800720c */ /* 0x000fe20003fc5270 */
[----:B------:R-:W2:Y:S01]  /*b680*/  LDCU.128 UR16, c[0x0][0x390] ;  /* 0x00007200ff1077ac */ /* 0x000ea20008000c00 */
[----:B------:R-:W-:Y:S01]  /*b690*/  BSSY.RECONVERGENT B1, `(.L_x_372) ;  /* 0x000007b000017945 */ /* 0x000fe20003800200 */
[----:B------:R-:W-:Y:S01]  /*b6a0*/  BAR.SYNC.DEFER_BLOCKING 0x0 ;  /* 0x0000000000007b1d */ /* 0x000fe20000010000 */
[----:B------:R-:W-:Y:S02]  /*b6b0*/  ISETP.NE.AND.EX P5, PT, R30, RZ, !P6, P5 ;  /* 0x000000ff1e00720c */ /* 0x000fe400077a5350 */
[----:B------:R-:W-:Y:S01]  /*b6c0*/  ISETP.NE.AND P6, PT, R31, RZ, PT ;  /* 0x000000ff1f00720c */ /* 0x000fe20003fc5270 */
[----:B------:R-:W-:-:S10]  /*b6d0*/  IMAD R31, R33, R0, 0x7 ;  /* 0x00000007211f7424 */ /* 0x000fd400078e0200 */
[--C-:B0-----:R-:W-:Y:S02]  /*b6e0*/  @!P5 IMAD.IADD R27, R27, 0x1, -R24.reuse ;  /* 0x000000011b1bd824 */ /* 0x101fe400078e0a18 */
[--C-:B------:R-:W-:Y:S02]  /*b6f0*/  @P6 IMAD.IADD R49, R49, 0x1, -R24.reuse ;  /* 0x0000000131316824 */ /* 0x100fe400078e0a18 */
[--C-:B------:R-:W-:Y:S01]  /*b700*/  @P3 IMAD.IADD R28, R28, 0x1, -R24.reuse ;  /* 0x000000011c1c3824 */ /* 0x100fe200078e0a18 */
[----:B------:R-:W-:Y:S01]  /*b710*/  @!P5 LEA R27, R27, UR4, 0x3 ;  /* 0x000000041b1bdc11 */ /* 0x000fe2000f8e18ff */
[--C-:B------:R-:W-:Y:S01]  /*b720*/  @P4 IMAD.IADD R32, R32, 0x1, -R24.reuse ;  /* 0x0000000120204824 */ /* 0x100fe200078e0a18 */
[----:B------:R-:W-:Y:S01]  /*b730*/  @P6 LEA R49, R49, UR4, 0x3 ;  /* 0x0000000431316c11 */ /* 0x000fe2000f8e18ff */
[--C-:B------:R-:W-:Y:S01]  /*b740*/  @P2 IMAD.IADD R34, R34, 0x1, -R24.reuse ;  /* 0x0000000122222824 */ /* 0x100fe200078e0a18 */
[----:B------:R-:W-:Y:S01]  /*b750*/  @P3 LEA R28, R28, UR4, 0x3 ;  /* 0x000000041c1c3c11 */ /* 0x000fe2000f8e18ff */
[----:B------:R0:W-:Y:S01]  /*b760*/  @!P5 STS.64 [R27], R8 ;  /* 0x000000081b00d388 */ /* 0x0001e20000000a00 */
[----:B------:R-:W-:Y:S01]  /*b770*/  ISETP.NE.U32.AND P5, PT, R26, R31, PT ;  /* 0x0000001f1a00720c */ /* 0x000fe20003fa5070 */
[----:B------:R-:W-:Y:S01]  /*b780*/  IMAD R31, R33, R0, 0x8 ;  /* 0x00000008211f7424 */ /* 0x000fe200078e0200 */
[----:B------:R-:W-:Y:S01]  /*b790*/  @P4 LEA R32, R32, UR4, 0x3 ;  /* 0x0000000420204c11 */ /* 0x000fe2000f8e18ff */
[----:B------:R0:W-:Y:S01]  /*b7a0*/  @P6 STS.64 [R49], R10 ;  /* 0x0000000a31006388 */ /* 0x0001e20000000a00 */
[----:B------:R-:W-:Y:S01]  /*b7b0*/  ISETP.NE.AND P6, PT, R22, R2, PT ;  /* 0x000000021600720c */ /* 0x000fe20003fc5270 */
[--C-:B------:R-:W-:Y:S01]  /*b7c0*/  @P1 IMAD.IADD R35, R35, 0x1, -R24.reuse ;  /* 0x0000000123231824 */ /* 0x100fe200078e0a18 */
[----:B------:R-:W-:Y:S01]  /*b7d0*/  @P2 LEA R34, R34, UR4, 0x3 ;  /* 0x0000000422222c11 */ /* 0x000fe2000f8e18ff */
[----:B------:R0:W-:Y:S01]  /*b7e0*/  @P3 STS.64 [R28], R12 ;  /* 0x0000000c1c003388 */ /* 0x0001e20000000a00 */
[----:B------:R-:W-:Y:S01]  /*b7f0*/  ISETP.NE.AND.EX P5, PT, R30, RZ, !P6, P5 ;  /* 0x000000ff1e00720c */ /* 0x000fe200077a5350 */
[----:B------:R-:W-:Y:S01]  /*b800*/  @P0 IMAD.IADD R36, R36, 0x1, -R24 ;  /* 0x0000000124240824 */ /* 0x000fe200078e0a18 */
[----:B------:R-:W-:Y:S01]  /*b810*/  ISETP.NE.U32.AND P3, PT, R26, R31, PT ;  /* 0x0000001f1a00720c */ /* 0x000fe20003f65070 */
[----:B------:R0:W-:Y:S01]  /*b820*/  @P4 STS.64 [R32], R14 ;  /* 0x0000000e20004388 */ /* 0x0001e20000000a00 */
[----:B------:R-:W-:-:S02]  /*b830*/  ISETP.NE.AND P6, PT, R2, R29, PT ;  /* 0x0000001d0200720c */ /* 0x000fc40003fc5270 */
[----:B------:R-:W-:Y:S01]  /*b840*/  @P1 LEA R35, R35, UR4, 0x3 ;  /* 0x0000000423231c11 */ /* 0x000fe2000f8e18ff */
[----:B------:R0:W-:Y:S01]  /*b850*/  @P2 STS.64 [R34], R16 ;  /* 0x0000001022002388 */ /* 0x0001e20000000a00 */
[----:B------:R-:W-:Y:S02]  /*b860*/  ISETP.NE.AND.EX P3, PT, R30, RZ, !P6, P3 ;  /* 0x000000ff1e00720c */ /* 0x000fe40007765330 */
[----:B------:R-:W-:Y:S01]  /*b870*/  @P0 LEA R36, R36, UR4, 0x3 ;  /* 0x0000000424240c11 */ /* 0x000fe2000f8e18ff */
[----:B------:R0:W-:Y:S02]  /*b880*/  @P1 STS.64 [R35], R18 ;  /* 0x0000001223001388 */ /* 0x0001e40000000a00 */
[----:B------:R-:W-:Y:S02]  /*b890*/  @!P5 IMAD.IADD R37, R37, 0x1, -R24 ;  /* 0x000000012525d824 */ /* 0x000fe400078e0a18 */
[----:B------:R0:W-:Y:S01]  /*b8a0*/  @P0 STS.64 [R36], R20 ;  /* 0x0000001424000388 */ /* 0x0001e20000000a00 */
[----:B------:R-:W-:-:S02]  /*b8b0*/  ISETP.GT.U32.AND P0, PT, R4, R33, PT ;  /* 0x000000210400720c */ /* 0x000fc40003f04070 */
[----:B------:R-:W-:Y:S02]  /*b8c0*/  @!P5 LEA R37, R37, UR4, 0x3 ;  /* 0x000000042525dc11 */ /* 0x000fe4000f8e18ff */
[----:B------:R-:W-:Y:S01]  /*b8d0*/  ISETP.GT.U32.AND.EX P0, PT, R5, RZ, PT, P0 ;  /* 0x000000ff0500720c */ /* 0x000fe20003f04100 */
[----:B------:R-:W-:Y:S02]  /*b8e0*/  @!P3 IMAD.IADD R47, R47, 0x1, -R24 ;  /* 0x000000012f2fb824 */ /* 0x000fe400078e0a18 */
[----:B------:R0:W-:Y:S03]  /*b8f0*/  @!P5 STS.64 [R37], R22 ;  /* 0x000000162500d388 */ /* 0x0001e60000000a00 */
[----:B------:R-:W-:-:S05]  /*b900*/  @!P3 LEA R47, R47, UR4, 0x3 ;  /* 0x000000042f2fbc11 */ /* 0x000fca000f8e18ff */
[----:B------:R0:W-:Y:S01]  /*b910*/  @!P3 STS.64 [R47], R2 ;  /* 0x000000022f00b388 */ /* 0x0001e20000000a00 */
[----:B------:R-:W-:Y:S06]  /*b920*/  BAR.SYNC.DEFER_BLOCKING 0x0 ;  /* 0x0000000000007b1d */ /* 0x000fec0000010000 */
[----:B--2---:R-:W-:Y:S05]  /*b930*/  @!P0 BRA `(.L_x_373) ;  /* 0x0000000400408947 */ /* 0x004fea0003800000 */
[----:B0-----:R-:W-:Y:S01]  /*b940*/  IMAD.MOV.U32 R23, RZ, RZ, R33 ;  /* 0x000000ffff177224 */ /* 0x001fe200078e0021 */
[----:B------:R-:W-:Y:S01]  /*b950*/  BSSY.RECONVERGENT B2, `(.L_x_374) ;  /* 0x000002d000027945 */ /* 0x000fe20003800200 */
[----:B------:R-:W-:-:S03]  /*b960*/  IMAD.MOV.U32 R27, RZ, RZ, RZ ;  /* 0x000000ffff1b7224 */ /* 0x000fc600078e00ff */
        /* <DEDUP_REMOVED lines=9> */
[----:B------:R-:W-:Y:S05]  /*ba00*/  @!P1 BRA `(.L_x_375) ;  /* 0x0000000000849947 */ /* 0x000fea0003800000 */
        /* <DEDUP_REMOVED lines=16> */
.L_x_376:
[----:B0-----:R0:W2:Y:S01]  /*bb10*/  LDS.64 R10, [R0] ;  /* 0x00000000000a7984 */ /* 0x0010a20000000a00 */
        /* <DEDUP_REMOVED lines=13> */
[----:B--2---:R0:W-:Y:S04]  /*bbf0*/  STG.E desc[UR8][R2.64], R10 ;  /* 0x0000000a02007986 */ /* 0x0041e8000c101908 */
[----:B------:R0:W-:Y:S05]  /*bc00*/  STG.E desc[UR8][R8.64], R11 ;  /* 0x0000000b08007986 */ /* 0x0001ea000c101908 */
[----:B------:R-:W-:Y:S05]  /*bc10*/  @P1 BRA `(.L_x_376) ;  /* 0xfffffffc00bc1947 */ /* 0x000fea000383ffff */
.L_x_375:
[----:B------:R-:W-:Y:S05]  /*bc20*/  BSYNC.RECONVERGENT B2 ;  /* 0x0000000000027941 */ /* 0x000fea0003800200 */
.L_x_374:
[----:B------:R-:W-:Y:S05]  /*bc30*/  @!P0 BRA `(.L_x_373) ;  /* 0x0000000000808947 */ /* 0x000fea0003800000 */
.L_x_377:
[C---:B------:R-:W-:Y:S02]  /*bc40*/  LEA R0, R23.reuse, UR4, 0x3 ;  /* 0x0000000417007c11 */ /* 0x040fe4000f8e18ff */
[----:B0-----:R-:W-:Y:S01]  /*bc50*/  IADD3 R3, P0, PT, R24, R23, RZ ;  /* 0x0000001718037210 */ /* 0x001fe20007f1e0ff */
[----:B------:R-:W-:Y:S02]  /*bc60*/  VIADD R23, R23, 0x400 ;  /* 0x0000040017177836 */ /* 0x000fe40000000000 */
[----:B------:R-:W0:Y:S02]  /*bc70*/  LDS.64 R14, [R0] ;  /* 0x00000000000e7984 */ /* 0x000e240000000a00 */
[----:B------:R-:W-:Y:S02]  /*bc80*/  IMAD.X R2, R25, 0x1, R27, P0 ;  /* 0x0000000119027824 */ /* 0x000fe400000e061b */
[----:B------:R-:W2:Y:S01]  /*bc90*/  LDS.64 R16, [R0+0x800] ;  /* 0x0008000000107984 */ /* 0x000ea20000000a00 */
[----:B------:R-:W-:-:S02]  /*bca0*/  IMAD.SHL.U32 R12, R3, 0x4, RZ ;  /* 0x00000004030c7824 */ /* 0x000fc400078e00ff */
[----:B------:R-:W-:Y:S01]  /*bcb0*/  IMAD.X R8, RZ, RZ, R25, P0 ;  /* 0x000000ffff087224 */ /* 0x000fe200000e0619 */
[----:B------:R-:W3:Y:S01]  /*bcc0*/  LDS.64 R18, [R0+0x1000] ;  /* 0x0010000000127984 */ /* 0x000ee20000000a00 */
[C---:B------:R-:W-:Y:S01]  /*bcd0*/  SHF.L.U64.HI R2, R3.reuse, 0x2, R2 ;  /* 0x0000000203027819 */ /* 0x040fe20000010202 */
[----:B------:R-:W-:Y:S01]  /*bce0*/  IMAD.MOV.U32 R27, RZ, RZ, RZ ;  /* 0x000000ffff1b7224 */ /* 0x000fe200078e00ff */
[C---:B------:R-:W-:Y:S01]  /*bcf0*/  IADD3 R10, P0, PT, R12.reuse, UR16, RZ ;  /* 0x000000100c0a7c10 */ /* 0x040fe2000ff1e0ff */
[----:B------:R-:W4:Y:S01]  /*bd00*/  LDS.64 R20, [R0+0x1800] ;  /* 0x0018000000147984 */ /* 0x000f220000000a00 */
        /* <DEDUP_REMOVED lines=12> */
[----:B--2---:R0:W-:Y:S04]  /*bdd0*/  STG.E desc[UR8][R2.64+0x400], R16 ;  /* 0x0004001002007986 */ /* 0x0041e8000c101908 */
[----:B------:R0:W-:Y:S04]  /*bde0*/  STG.E desc[UR8][R8.64+0x400], R17 ;  /* 0x0004001108007986 */ /* 0x0001e8000c101908 */
[----:B---3--:R0:W-:Y:S04]  /*bdf0*/  STG.E desc[UR8][R2.64+0x800], R18 ;  /* 0x0008001202007986 */ /* 0x0081e8000c101908 */
[----:B------:R0:W-:Y:S04]  /*be00*/  STG.E desc[UR8][R8.64+0x800], R19 ;  /* 0x0008001308007986 */ /* 0x0001e8000c101908 */
[----:B----4-:R0:W-:Y:S04]  /*be10*/  STG.E desc[UR8][R2.64+0xc00], R20 ;  /* 0x000c001402007986 */ /* 0x0101e8000c101908 */
[----:B------:R0:W-:Y:S01]  /*be20*/  STG.E desc[UR8][R8.64+0xc00], R21 ;  /* 0x000c001508007986 */ /* 0x0001e2000c101908 */
[----:B------:R-:W-:Y:S05]  /*be30*/  @P0 BRA `(.L_x_377) ;  /* 0xfffffffc00800947 */ /* 0x000fea000383ffff */
.L_x_373:
[----:B------:R-:W-:Y:S05]  /*be40*/  BSYNC.RECONVERGENT B1 ;  /* 0x0000000000017941 */ /* 0x000fea0003800200 */
.L_x_372:
[----:B------:R-:W-:Y:S05]  /*be50*/  BRA `(.L_x_378) ;  /* 0x0000000400dc7947 */ /* 0x000fea0003800000 */
.L_x_371:
[----:B------:R-:W-:Y:S01]  /*be60*/  ISETP.NE.U32.AND P5, PT, R26, R25, PT ;  /* 0x000000191a00720c */ /* 0x000fe20003fa5070 */
[----:B------:R-:W-:Y:S01]  /*be70*/  IMAD.MOV.U32 R48, RZ, RZ, 0x9 ;  /* 0x00000009ff307424 */ /* 0x000fe200078e00ff */
[----:B------:R-:W-:Y:S01]  /*be80*/  ISETP.NE.AND P6, PT, R8, R10, PT ;  /* 0x0000000a0800720c */ /* 0x000fe20003fc5270 */
[----:B------:R-:W-:Y:S01]  /*be90*/  BSSY.RECONVERGENT B1, `(.L_x_379) ;  /* 0x000000d000017945 */ /* 0x000fe20003800200 */
[----:B------:R-:W-:Y:S01]  /*bea0*/  ISETP.NE.AND.EX P5, PT, R30, RZ, PT, P5 ;  /* 0x000000ff1e00720c */ /* 0x000fe20003fa5350 */
[----:B------:R-:W-:-:S12]  /*beb0*/  IMAD R51, R33, R48, 0x7 ;  /* 0x0000000721337424 */ /* 0x000fd800078e0230 */
[----:B------:R-:W-:Y:S05]  /*bec0*/  @!P6 BRA P5, `(.L_x_380) ;  /* 0x000000000024e947 */ /* 0x000fea0002800000 */
[----:B------:R-:W0:Y:S01]  /*bed0*/  LDCU.128 UR12, c[0x0][0x390] ;  /* 0x00007200ff0c77ac */ /* 0x000e220008000c00 */
[C---:B------:R-:W-:Y:S01]  /*bee0*/  IMAD.SHL.U32 R24, R27.reuse, 0x4, RZ ;  /* 0x000000041b187824 */ /* 0x040fe200078e00ff */
[----:B------:R-:W-:-:S04]  /*bef0*/  SHF.L.U64.HI R0, R27, 0x2, R0 ;  /* 0x000000021b007819 */ /* 0x000fc80000010200 */
[----:B0-----:R-:W-:-:S04]  /*bf00*/  IADD3 R4, P5, PT, R24, UR12, RZ ;  /* 0x0000000c18047c10 */ /* 0x001fc8000ffbe0ff */
[----:B------:R-:W-:Y:S02]  /*bf10*/  IADD3.X R5, PT, PT, R0, UR13, RZ, P5, !PT ;  /* 0x0000000d00057c10 */ /* 0x000fe4000affe4ff */
[----:B------:R-:W-:-:S03]  /*bf20*/  IADD3 R24, P5, PT, R24, UR14, RZ ;  /* 0x0000000e18187c10 */ /* 0x000fc6000ffbe0ff */
[----:B------:R0:W-:Y:S01]  /*bf30*/  STG.E desc[UR8][R4.64], R8 ;  /* 0x0000000804007986 */ /* 0x0001e2000c101908 */
[----:B------:R-:W-:-:S05]  /*bf40*/  IADD3.X R25, PT, PT, R0, UR15, RZ, P5, !PT ;  /* 0x0000000f00197c10 */ /* 0x000fca000affe4ff */
[----:B------:R0:W-:Y:S04]  /*bf50*/  STG.E desc[UR8][R24.64], R9 ;  /* 0x0000000918007986 */ /* 0x0001e8000c101908 */
.L_x_380:
[----:B------:R-:W-:Y:S05]  /*bf60*/  BSYNC.RECONVERGENT B1 ;  /* 0x0000000000017941 */ /* 0x000fea0003800200 */
.L_x_379:
[----:B------:R-:W-:Y:S01]  /*bf70*/  ISETP.NE.AND P6, PT, R31, RZ, PT ;  /* 0x000000ff1f00720c */ /* 0x000fe20003fc5270 */
[----:B------:R-:W-:Y:S01]  /*bf80*/  BSSY.RECONVERGENT B1, `(.L_x_381) ;  /* 0x000000d000017945 */ /* 0x000fe20003800200 */
[----:B------:R-:W-:Y:S01]  /*bf90*/  ISETP.NE.U32.AND P5, PT, R26, R51, PT ;  /* 0x000000331a00720c */ /* 0x000fe20003fa5070 */
[----:B0-----:R-:W-:-:S10]  /*bfa0*/  IMAD R25, R33, R48, 0x8 ;  /* 0x0000000821197424 */ /* 0x001fd400078e0230 */
[----:B------:R-:W-:Y:S05]  /*bfb0*/  @!P6 BRA `(.L_x_382) ;  /* 0x000000000024e947 */ /* 0x000fea0003800000 */
        /* <DEDUP_REMOVED lines=9> */
.L_x_382:
[----:B------:R-:W-:Y:S05]  /*c050*/  BSYNC.RECONVERGENT B1 ;  /* 0x0000000000017941 */ /* 0x000fea0003800200 */
.L_x_381:
[----:B------:R-:W-:Y:S01]  /*c060*/  BSSY.RECONVERGENT B1, `(.L_x_383) ;  /* 0x000000c000017945 */ /* 0x000fe20003800200 */
[----:B------:R-:W-:-:S03]  /*c070*/  ISETP.NE.U32.AND P6, PT, R26, R25, PT ;  /* 0x000000191a00720c */ /* 0x000fc60003fc5070 */
[----:B------:R-:W-:Y:S10]  /*c080*/  @!P3 BRA `(.L_x_384) ;  /* 0x000000000024b947 */ /* 0x000ff40003800000 */
[----:B------:R-:W2:Y:S01]  /*c090*/  LDCU.128 UR12, c[0x0][0x390] ;  /* 0x00007200ff0c77ac */ /* 0x000ea20008000c00 */
[C---:B0-----:R-:W-:Y:S01]  /*c0a0*/  IMAD.SHL.U32 R8, R28.reuse, 0x4, RZ ;  /* 0x000000041c087824 */ /* 0x041fe200078e00ff */
[----:B------:R-:W-:-:S04]  /*c0b0*/  SHF.L.U64.HI R28, R28, 0x2, R39 ;  /* 0x000000021c1c7819 */ /* 0x000fc80000010227 */
[----:B--2---:R-:W-:-:S04]  /*c0c0*/  IADD3 R4, P3, PT, R8, UR12, RZ ;  /* 0x0000000c08047c10 */ /* 0x004fc8000ff7e0ff */
[----:B------:R-:W-:Y:S02]  /*c0d0*/  IADD3.X R5, PT, PT, R28, UR13, RZ, P3, !PT ;  /* 0x0000000d1c057c10 */ /* 0x000fe40009ffe4ff */
[----:B------:R-:W-:-:S03]  /*c0e0*/  IADD3 R8, P3, PT, R8, UR14, RZ ;  /* 0x0000000e08087c10 */ /* 0x000fc6000ff7e0ff */
[----:B------:R2:W-:Y:S01]  /*c0f0*/  STG.E desc[UR8][R4.64], R12 ;  /* 0x0000000c04007986 */ /* 0x0005e2000c101908 */
[----:B------:R-:W-:-:S05]  /*c100*/  IADD3.X R9, PT, PT, R28, UR15, RZ, P3, !PT ;  /* 0x0000000f1c097c10 */ /* 0x000fca0009ffe4ff */
[----:B------:R2:W-:Y:S04]  /*c110*/  STG.E desc[UR8][R8.64], R13 ;  /* 0x0000000d08007986 */ /* 0x0005e8000c101908 */
.L_x_384:
[----:B------:R-:W-:Y:S05]  /*c120*/  BSYNC.RECONVERGENT B1 ;  /* 0x0000000000017941 */ /* 0x000fea0003800200 */
.L_x_383:
[----:B------:R-:W-:Y:S04]  /*c130*/  BSSY.RECONVERGENT B1, `(.L_x_385) ;  /* 0x000000b000017945 */ /* 0x000fe80003800200 */
[----:B------:R-:W-:Y:S05]  /*c140*/  @!P4 BRA `(.L_x_386) ;  /* 0x000000000024c947 */ /* 0x000fea0003800000 */
[----:B------:R-:W3:Y:S01]  /*c150*/  LDCU.128 UR12, c[0x0][0x390] ;  /* 0x00007200ff0c77ac */ /* 0x000ee20008000c00 */
[C---:B0-2---:R-:W-:Y:S01]  /*c160*/  IMAD.SHL.U32 R8, R32.reuse, 0x4, RZ ;  /* 0x0000000420087824 */ /* 0x045fe200078e00ff */
[----:B------:R-:W-:-:S04]  /*c170*/  SHF.L.U64.HI R32, R32, 0x2, R41 ;  /* 0x0000000220207819 */ /* 0x000fc80000010229 */
[C---:B---3--:R-:W-:Y:S02]  /*c180*/  IADD3 R4, P3, PT, R8.reuse, UR12, RZ ;  /* 0x0000000c08047c10 */ /* 0x048fe4000ff7e0ff */
[----:B------:R-:W-:Y:S02]  /*c190*/  IADD3 R8, P4, PT, R8, UR14, RZ ;  /* 0x0000000e08087c10 */ /* 0x000fe4000ff9e0ff */
[C---:B------:R-:W-:Y:S02]  /*c1a0*/  IADD3.X R5, PT, PT, R32.reuse, UR13, RZ, P3, !PT ;  /* 0x0000000d20057c10 */ /* 0x040fe40009ffe4ff */
[----:B------:R-:W-:-:S03]  /*c1b0*/  IADD3.X R9, PT, PT, R32, UR15, RZ, P4, !PT ;  /* 0x0000000f20097c10 */ /* 0x000fc6000a7fe4ff */
[----:B------:R3:W-:Y:S04]  /*c1c0*/  STG.E desc[UR8][R4.64], R14 ;  /* 0x0000000e04007986 */ /* 0x0007e8000c101908 */
[----:B------:R3:W-:Y:S02]  /*c1d0*/  STG.E desc[UR8][R8.64], R15 ;  /* 0x0000000f08007986 */ /* 0x0007e4000c101908 */
.L_x_386:
[----:B------:R-:W-:Y:S05]  /*c1e0*/  BSYNC.RECONVERGENT B1 ;  /* 0x0000000000017941 */ /* 0x000fea0003800200 */
.L_x_385:
[----:B------:R-:W-:Y:S01]  /*c1f0*/  BSSY.RECONVERGENT B1, `(.L_x_387) ;  /* 0x000000f000017945 */ /* 0x000fe20003800200 */
[----:B------:R-:W-:Y:S02]  /*c200*/  ISETP.NE.AND P4, PT, R22, R2, PT ;  /* 0x000000021600720c */ /* 0x000fe40003f85270 */
[----:B------:R-:W-:Y:S02]  /*c210*/  ISETP.NE.AND P3, PT, R2, R29, PT ;  /* 0x0000001d0200720c */ /* 0x000fe40003f65270 */
[C---:B------:R-:W-:Y:S02]  /*c220*/  ISETP.NE.AND.EX P5, PT, R30.reuse, RZ, PT, P5 ;  /* 0x000000ff1e00720c */ /* 0x040fe40003fa5350 */
[----:B------:R-:W-:Y:S01]  /*c230*/  ISETP.NE.AND.EX P6, PT, R30, RZ, PT, P6 ;  /* 0x000000ff1e00720c */ /* 0x000fe20003fc5360 */
[----:B------:R-:W-:-:S12]  /*c240*/  @!P2 BRA `(.L_x_388) ;  /* 0x000000000024a947 */ /* 0x000fd80003800000 */
[----:B------:R-:W4:Y:S01]  /*c250*/  LDCU.128 UR12, c[0x0][0x390] ;  /* 0x00007200ff0c77ac */ /* 0x000f220008000c00 */
[C---:B0-23--:R-:W-:Y:S01]  /*c260*/  IMAD.SHL.U32 R8, R34.reuse, 0x4, RZ ;  /* 0x0000000422087824 */ /* 0x04dfe200078e00ff */
[----:B------:R-:W-:-:S04]  /*c270*/  SHF.L.U64.HI R34, R34, 0x2, R43 ;  /* 0x0000000222227819 */ /* 0x000fc8000001022b */
[----:B----4-:R-:W-:-:S04]  /*c280*/  IADD3 R4, P2, PT, R8, UR12, RZ ;  /* 0x0000000c08047c10 */ /* 0x010fc8000ff5e0ff */
[----:B------:R-:W-:Y:S02]  /*c290*/  IADD3.X R5, PT, PT, R34, UR13, RZ, P2, !PT ;  /* 0x0000000d22057c10 */ /* 0x000fe400097fe4ff */
[----:B------:R-:W-:-:S03]  /*c2a0*/  IADD3 R8, P2, PT, R8, UR14, RZ ;  /* 0x0000000e08087c10 */ /* 0x000fc6000ff5e0ff */
[----:B------:R4:W-:Y:S01]  /*c2b0*/  STG.E desc[UR8][R4.64], R16 ;  /* 0x0000001004007986 */ /* 0x0009e2000c101908 */
[----:B------:R-:W-:-:S05]  /*c2c0*/  IADD3.X R9, PT, PT, R34, UR15, RZ, P2, !PT ;  /* 0x0000000f22097c10 */ /* 0x000fca00097fe4ff */
[----:B------:R4:W-:Y:S04]  /*c2d0*/  STG.E desc[UR8][R8.64], R17 ;  /* 0x0000001108007986 */ /* 0x0009e8000c101908 */
.L_x_388:
[----:B------:R-:W-:Y:S05]  /*c2e0*/  BSYNC.RECONVERGENT B1 ;  /* 0x0000000000017941 */ /* 0x000fea0003800200 */
.L_x_387:
[----:B------:R-:W-:Y:S04]  /*c2f0*/  BSSY.RECONVERGENT B1, `(.L_x_389) ;  /* 0x000000b000017945 */ /* 0x000fe80003800200 */
[----:B------:R-:W-:Y:S05]  /*c300*/  @!P1 BRA `(.L_x_390) ;  /* 0x0000000000249947 */ /* 0x000fea0003800000 */
[----:B------:R-:W5:Y:S01]  /*c310*/  LDCU.128 UR12, c[0x0][0x390] ;  /* 0x00007200ff0c77ac */ /* 0x000f620008000c00 */
[C---:B0-234-:R-:W-:Y:S01]  /*c320*/  IMAD.SHL.U32 R8, R35.reuse, 0x4, RZ ;  /* 0x0000000423087824 */ /* 0x05dfe200078e00ff */
[----:B------:R-:W-:-:S04]  /*c330*/  SHF.L.U64.HI R35, R35, 0x2, R38 ;  /* 0x0000000223237819 */ /* 0x000fc80000010226 */
[C---:B-----5:R-:W-:Y:S02]  /*c340*/  IADD3 R4, P1, PT, R8.reuse, UR12, RZ ;  /* 0x0000000c08047c10 */ /* 0x060fe4000ff3e0ff */
[----:B------:R-:W-:Y:S02]  /*c350*/  IADD3 R8, P2, PT, R8, UR14, RZ ;  /* 0x0000000e08087c10 */ /* 0x000fe4000ff5e0ff */
[C---:B------:R-:W-:Y:S02]  /*c360*/  IADD3.X R5, PT, PT, R35.reuse, UR13, RZ, P1, !PT ;  /* 0x0000000d23057c10 */ /* 0x040fe40008ffe4ff */
[----:B------:R-:W-:-:S03]  /*c370*/  IADD3.X R9, PT, PT, R35, UR15, RZ, P2, !PT ;  /* 0x0000000f23097c10 */ /* 0x000fc600097fe4ff */
[----:B------:R0:W-:Y:S04]  /*c380*/  STG.E desc[UR8][R4.64], R18 ;  /* 0x0000001204007986 */ /* 0x0001e8000c101908 */
[----:B------:R0:W-:Y:S02]  /*c390*/  STG.E desc[UR8][R8.64], R19 ;  /* 0x0000001308007986 */ /* 0x0001e4000c101908 */
.L_x_390:
[----:B------:R-:W-:Y:S05]  /*c3a0*/  BSYNC.RECONVERGENT B1 ;  /* 0x0000000000017941 */ /* 0x000fea0003800200 */
.L_x_389:
        /* <DEDUP_REMOVED lines=11> */
.L_x_392:
[----:B------:R-:W-:Y:S05]  /*c460*/  BSYNC.RECONVERGENT B1 ;  /* 0x0000000000017941 */ /* 0x000fea0003800200 */
.L_x_391:
[----:B------:R-:W-:Y:S04]  /*c470*/  BSSY.RECONVERGENT B1, `(.L_x_393) ;  /* 0x000000b000017945 */ /* 0x000fe80003800200 */
[----:B------:R-:W-:Y:S05]  /*c480*/  @!P4 BRA P5, `(.L_x_394) ;  /* 0x000000000024c947 */ /* 0x000fea0002800000 */
        /* <DEDUP_REMOVED lines=9> */
.L_x_394:
[----:B------:R-:W-:Y:S05]  /*c520*/  BSYNC.RECONVERGENT B1 ;  /* 0x0000000000017941 */ /* 0x000fea0003800200 */
.L_x_393:
        /* <DEDUP_REMOVED lines=10> */
.L_x_378:
[----:B------:R-:W-:Y:S05]  /*c5d0*/  BSYNC.RECONVERGENT B0 ;  /* 0x0000000000007941 */ /* 0x000fea0003800200 */
.L_x_370:
[----:B------:R-:W-:-:S13]  /*c5e0*/  ISETP.NE.AND P0, PT, R33, 0xff, PT ;  /* 0x000000ff2100780c */ /* 0x000fda0003f05270 */
[----:B------:R-:W-:Y:S05]  /*c5f0*/  @P0 EXIT ;  /* 0x000000000000094d */ /* 0x000fea0003800000 */
[----:B0-234-:R-:W0:Y:S01]  /*c600*/  LDC.64 R8, c[0x0][0x3a0] ;  /* 0x0000e800ff087b82 */ /* 0x01de220000000a00 */
[----:B------:R-:W-:-:S04]  /*c610*/  ISETP.NE.U32.AND P0, PT, R26, 0x900, PT ;  /* 0x000009001a00780c */ /* 0x000fc80003f05070 */
[----:B------:R-:W-:-:S13]  /*c620*/  ISETP.NE.AND.EX P0, PT, R30, RZ, PT, P0 ;  /* 0x000000ff1e00720c */ /* 0x000fda0003f05300 */
[----:B------:R-:W-:Y:S05]  /*c630*/  @P0 BRA `(.L_x_395) ;  /* 0x00000000002c0947 */ /* 0x000fea0003800000 */
[----:B------:R-:W2:Y:S01]  /*c640*/  LDCU.128 UR4, c[0x0][0x390] ;  /* 0x00007200ff0477ac */ /* 0x000ea20008000c00 */
[C---:B-1----:R-:W-:Y:S01]  /*c650*/  IMAD.SHL.U32 R4, R6.reuse, 0x4, RZ ;  /* 0x0000000406047824 */ /* 0x042fe200078e00ff */
[----:B------:R-:W-:-:S04]  /*c660*/  SHF.L.U64.HI R0, R6, 0x2, R7 ;  /* 0x0000000206007819 */ /* 0x000fc80000010207 */
[C---:B--2---:R-:W-:Y:S02]  /*c670*/  IADD3 R2, P0, PT, R4.reuse, UR4, RZ ;  /* 0x0000000404027c10 */ /* 0x044fe4000ff1e0ff */
[----:B------:R-:W-:Y:S02]  /*c680*/  IADD3 R4, P1, PT, R4, UR6, RZ ;  /* 0x0000000604047c10 */ /* 0x000fe4000ff3e0ff */
[C---:B------:R-:W-:Y:S02]  /*c690*/  IADD3.X R3, PT, PT, R0.reuse, UR5, RZ, P0, !PT ;  /* 0x0000000500037c10 */ /* 0x040fe400087fe4ff */
[----:B------:R-:W-:Y:S02]  /*c6a0*/  IADD3.X R5, PT, PT, R0, UR7, RZ, P1, !PT ;  /* 0x0000000700057c10 */ /* 0x000fe40008ffe4ff */
[----:B------:R-:W-:Y:S01]  /*c6b0*/  IADD3 R6, P0, PT, R6, 0x1, RZ ;  /* 0x0000000106067810 */ /* 0x000fe20007f1e0ff */
[----:B------:R2:W-:Y:S04]  /*c6c0*/  STG.E desc[UR8][R2.64], R29 ;  /* 0x0000001d02007986 */ /* 0x0005e8000c101908 */
[----:B------:R2:W-:Y:S01]  /*c6d0*/  STG.E desc[UR8][R4.64], R42 ;  /* 0x0000002a04007986 */ /* 0x0005e2000c101908 */
[----:B------:R-:W-:-:S07]  /*c6e0*/  IMAD.X R7, RZ, RZ, R7, P0 ;  /* 0x000000ffff077224 */ /* 0x000fce00000e0607 */
.L_x_395:
[----:B01----:R-:W-:Y:S01]  /*c6f0*/  STG.E.64 desc[UR8][R8.64], R6 ;  /* 0x0000000608007986 */ /* 0x003fe2000c101b08 */
[----:B------:R-:W-:Y:S05]  /*c700*/  EXIT ;  /* 0x000000000000794d */ /* 0x000fea0003800000 */
.L_x_254:
[----:B------:R-:W-:Y:S01]  /*c710*/  BSSY B0, `(.L_x_396) ;  /* 0x0000006000007945 */ /* 0x000fe20003800000 */
[----:B------:R-:W-:Y:S01]  /*c720*/  PLOP3.LUT P4, PT, P0, PT, PT, 0x8, 0x80 ;  /* 0x000000000080781c */ /* 0x000fe2000078e170 */
[----:B------:R-:W-:-:S12]  /*c730*/  IMAD.MOV.U32 R34, RZ, RZ, -0x1 ;  /* 0xffffffffff227424 */ /* 0x000fd800078e00ff */
[----:B0-----:R-:W-:Y:S05]  /*c740*/  WARPSYNC.COLLECTIVE R34, `(.L_x_397) ;  /* 0x0000000022087348 */ /* 0x001fea0003c00000 */
[----:B------:R-:W-:Y:S01]  /*c750*/  VOTE.ANY P4, P4 ;  /* 0x0000000000ff7806 */ /* 0x000fe20002080100 */
[----:B0-----:R-:W-:-:S12]  /*c760*/  ENDCOLLECTIVE ;  /* 0x000000000000791b */ /* 0x001fd80003800000 */
.L_x_397:
[----:B------:R-:W-:Y:S05]  /*c770*/  BSYNC B0 ;  /* 0x0000000000007941 */ /* 0x000fea0003800000 */
.L_x_396:
[----:B------:R-:W-:Y:S01]  /*c780*/  PLOP3.LUT P0, PT, P4, PT, PT, 0x80, 0x8 ;  /* 0x000000000008781c */ /* 0x000fe2000270f070 */
[----:B------:R-:W-:-:S12]  /*c790*/  BRA `(.L_x_398) ;  /* 0xffffff7000787947 */ /* 0x000fd8000383ffff */
.L_x_256:
[----:B------:R-:W0:Y:S01]  /*c7a0*/  S2R R47, SR_GEMASK ;  /* 0x00000000002f7919 */ /* 0x000e220000003c00 */
[----:B------:R-:W-:Y:S01]  /*c7b0*/  BSSY B0, `(.L_x_399) ;  /* 0x0000006000007945 */ /* 0x000fe20003800000 */
[----:B------:R-:W-:Y:S01]  /*c7c0*/  PLOP3.LUT P4, PT, P0, PT, PT, 0x8, 0x80 ;  /* 0x000000000080781c */ /* 0x000fe2000078e170 */
[----:B------:R-:W-:-:S12]  /*c7d0*/  IMAD.MOV.U32 R34, RZ, RZ, -0x1 ;  /* 0xffffffffff227424 */ /* 0x000fd800078e00ff */
[----:B0-----:R-:W-:Y:S05]  /*c7e0*/  WARPSYNC.COLLECTIVE R34, `(.L_x_400) ;  /* 0x0000000022087348 */ /* 0x001fea0003c00000 */
[----:B------:R-:W-:Y:S01]  /*c7f0*/  VOTE.ANY R34, PT, P4 ;  /* 0x0000000000227806 */ /* 0x000fe200020e0100 */
[----:B0-----:R-:W-:Y:S06]  /*c800*/  ENDCOLLECTIVE ;  /* 0x000000000000791b */ /* 0x001fec0003800000 */
.L_x_400:
[----:B------:R-:W-:Y:S05]  /*c810*/  BSYNC B0 ;  /* 0x0000000000007941 */ /* 0x000fea0003800000 */
.L_x_399:
[----:B------:R-:W-:Y:S01]  /*c820*/  LOP3.LUT R34, R34, 0x80000000, R47, 0xec, !PT ;  /* 0x8000000022227812 */ /* 0x000fe200078eec2f */
[----:B------:R-:W-:-:S04]  /*c830*/  IMAD.MOV.U32 R4, RZ, RZ, 0x1 ;  /* 0x00000001ff047424 */ /* 0x000fc800078e00ff */
[----:B------:R-:W-:-:S05]  /*c840*/  VIADD R7, R34, 0xffffffff ;  /* 0xffffffff22077836 */ /* 0x000fca0000000000 */
[----:B------:R-:W-:Y:S01]  /*c850*/  LOP3.LUT R31, R34, R7, RZ, 0xc, !PT ;  /* 0x00000007221f7212 */ /* 0x000fe200078e0cff */
[----:B------:R-:W-:Y:S02]  /*c860*/  IMAD.MOV.U32 R7, RZ, RZ, R41 ;  /* 0x000000ffff077224 */ /* 0x000fe400078e0029 */
[----:B------:R-:W-:Y:S01]  /*c870*/  IMAD.MOV.U32 R34, RZ, RZ, -0x1 ;  /* 0xffffffffff227424 */ /* 0x000fe200078e00ff */
[----:B------:R0:W1:Y:S06]  /*c880*/  POPC R33, R31 ;  /* 0x0000001f00217309 */ /* 0x00006c0000000000 */
[----:B01----:R-:W-:Y:S05]  /*c890*/  WARPSYNC.COLLECTIVE R34, `(.L_x_401) ;  /* 0x0000000022087348 */ /* 0x003fea0003c00000 */
[----:B-1----:R1:W2:Y:S02]  /*c8a0*/  SHFL.DOWN P4, R6, R7, R4, R33 ;  /* 0x0800000407067389 */ /* 0x0022a40000080021 */
[----:B012---:R-:W-:Y:S05]  /*c8b0*/  ENDCOLLECTIVE ;  /* 0x000000000000791b */ /* 0x007fea0003800000 */
.L_x_401:
[----:B------:R-:W-:Y:S02]  /*c8c0*/  IMAD.MOV.U32 R7, RZ, RZ, R42 ;  /* 0x000000ffff077224 */ /* 0x000fe400078e002a */
[----:B------:R-:W-:-:S07]  /*c8d0*/  IMAD.MOV.U32 R30, RZ, RZ, R6 ;  /* 0x000000ffff1e7224 */ /* 0x000fce00078e0006 */
[----:B------:R-:W-:Y:S05]  /*c8e0*/  WARPSYNC.COLLECTIVE R34, `(.L_x_402) ;  /* 0x0000000022087348 */ /* 0x000fea0003c00000 */
[----:B------:R0:W1:Y:S02]  /*c8f0*/  SHFL.DOWN P4, R6, R7, R4, R33 ;  /* 0x0800000407067389 */ /* 0x0000640000080021 */
[----:B01----:R-:W-:Y:S05]  /*c900*/  ENDCOLLECTIVE ;  /* 0x000000000000791b */ /* 0x003fea0003800000 */
.L_x_402:
[----:B------:R-:W-:Y:S02]  /*c910*/  IMAD.MOV.U32 R7, RZ, RZ, R40 ;  /* 0x000000ffff077224 */ /* 0x000fe400078e0028 */
[----:B------:R-:W-:-:S07]  /*c920*/  IMAD.MOV.U32 R31, RZ, RZ, R6 ;  /* 0x000000ffff1f7224 */ /* 0x000fce00078e0006 */
[----:B------:R-:W-:Y:S05]  /*c930*/  WARPSYNC.COLLECTIVE R34, `(.L_x_403) ;  /* 0x0000000022087348 */ /* 0x000fea0003c00000 */
[----:B------:R0:W1:Y:S02]  /*c940*/  SHFL.DOWN P4, R6, R7, R4, R33 ;  /* 0x0800000407067389 */ /* 0x0000640000080021 */
[----:B01----:R-:W-:Y:S05]  /*c950*/  ENDCOLLECTIVE ;  /* 0x000000000000791b */ /* 0x003fea0003800000 */
.L_x_403:
[----:B------:R-:W-:Y:S05]  /*c960*/  BRA `(.L_x_404) ;  /* 0xffffff7000447947 */ /* 0x000fea000383ffff */
.L_x_257:
[----:B------:R-:W-:Y:S01]  /*c970*/  BSSY B0, `(.L_x_405) ;  /* 0x0000006000007945 */ /* 0x000fe20003800000 */
[----:B------:R-:W-:Y:S02]  /*c980*/  IMAD.MOV.U32 R4, RZ, RZ, 0x1 ;  /* 0x00000001ff047424 */ /* 0x000fe400078e00ff */
[----:B------:R-:W-:-:S07]  /*c990*/  IMAD.MOV.U32 R34, RZ, RZ, -0x1 ;  /* 0xffffffffff227424 */ /* 0x000fce00078e00ff */
[----:B------:R-:W-:Y:S05]  /*c9a0*/  WARPSYNC.COLLECTIVE R34, `(.L_x_406) ;  /* 0x0000000022087348 */ /* 0x000fea0003c00000 */
[----:B------:R0:W1:Y:S02]  /*c9b0*/  SHFL.DOWN P4, R6, R7, R4, R33 ;  /* 0x0800000407067389 */ /* 0x0000640000080021 */
[----:B01----:R-:W-:Y:S05]  /*c9c0*/  ENDCOLLECTIVE ;  /* 0x000000000000791b */ /* 0x003fea0003800000 */
.L_x_406:
[----:B------:R-:W-:Y:S05]  /*c9d0*/  BSYNC B0 ;  /* 0x0000000000007941 */ /* 0x000fea0003800000 */
.L_x_405:
[----:B------:R-:W-:Y:S05]  /*c9e0*/  BRA `(.L_x_407) ;  /* 0xffffff7000487947 */ /* 0x000fea000383ffff */
.L_x_258:
[----:B------:R-:W-:Y:S01]  /*c9f0*/  BSSY B0, `(.L_x_408) ;  /* 0x0000007000007945 */ /* 0x000fe20003800000 */
[----:B------:R-:W-:Y:S02]  /*ca00*/  IMAD.MOV.U32 R7, RZ, RZ, R41 ;  /* 0x000000ffff077224 */ /* 0x000fe400078e0029 */
[----:B------:R-:W-:Y:S02]  /*ca10*/  IMAD.MOV.U32 R4, RZ, RZ, 0x2 ;  /* 0x00000002ff047424 */ /* 0x000fe400078e00ff */
[----:B------:R-:W-:-:S07]  /*ca20*/  IMAD.MOV.U32 R34, RZ, RZ, -0x1 ;  /* 0xffffffffff227424 */ /* 0x000fce00078e00ff */
[----:B------:R-:W-:Y:S05]  /*ca30*/  WARPSYNC.COLLECTIVE R34, `(.L_x_409) ;  /* 0x0000000022087348 */ /* 0x000fea0003c00000 */
[----:B------:R0:W1:Y:S02]  /*ca40*/  SHFL.DOWN P4, R6, R7, R4, R33 ;  /* 0x0800000407067389 */ /* 0x0000640000080021 */
[----:B01----:R-:W-:Y:S05]  /*ca50*/  ENDCOLLECTIVE ;  /* 0x000000000000791b */ /* 0x003fea0003800000 */
.L_x_409:
[----:B------:R-:W-:Y:S05]  /*ca60*/  BSYNC B0 ;  /* 0x0000000000007941 */ /* 0x000fea0003800000 */
.L_x_408:
[----:B------:R-:W-:Y:S02]  /*ca70*/  IMAD.MOV.U32 R7, RZ, RZ, R42 ;  /* 0x000000ffff077224 */ /* 0x000fe400078e002a */
[----:B------:R-:W-:Y:S02]  /*ca80*/  IMAD.MOV.U32 R4, RZ, RZ, 0x2 ;  /* 0x00000002ff047424 */ /* 0x000fe400078e00ff */
[----:B------:R-:W-:Y:S02]  /*ca90*/  IMAD.MOV.U32 R34, RZ, RZ, -0x1 ;  /* 0xffffffffff227424 */ /* 0x000fe400078e00ff */
[----:B------:R-:W-:-:S07]  /*caa0*/  IMAD.MOV.U32 R30, RZ, RZ, R6 ;  /* 0x000000ffff1e7224 */ /* 0x000fce00078e0006 */
[----:B------:R-:W-:Y:S05]  /*cab0*/  WARPSYNC.COLLECTIVE R34, `(.L_x_410) ;  /* 0x0000000022087348 */ /* 0x000fea0003c00000 */
[----:B------:R0:W1:Y:S02]  /*cac0*/  SHFL.DOWN P4, R6, R7, R4, R33 ;  /* 0x0800000407067389 */ /* 0x0000640000080021 */
[----:B01----:R-:W-:Y:S05]  /*cad0*/  ENDCOLLECTIVE ;  /* 0x000000000000791b */ /* 0x003fea0003800000 */
.L_x_410:
[----:B------:R-:W-:Y:S02]  /*cae0*/  IMAD.MOV.U32 R7, RZ, RZ, R40 ;  /* 0x000000ffff077224 */ /* 0x000fe400078e0028 */
[----:B------:R-:W-:-:S07]  /*caf0*/  IMAD.MOV.U32 R31, RZ, RZ, R6 ;  /* 0x000000ffff1f7224 */ /* 0x000fce00078e0006 */
[----:B------:R-:W-:Y:S05]  /*cb00*/  WARPSYNC.COLLECTIVE R34, `(.L_x_411) ;  /* 0x0000000022087348 */ /* 0x000fea0003c00000 */
[----:B------:R0:W1:Y:S02]  /*cb10*/  SHFL.DOWN P4, R6, R7, R4, R33 ;  /* 0x0800000407067389 */ /* 0x0000640000080021 */
[----:B01----:R-:W-:Y:S05]  /*cb20*/  ENDCOLLECTIVE ;  /* 0x000000000000791b */ /* 0x003fea0003800000 */
.L_x_411:
[----:B------:R-:W-:Y:S05]  /*cb30*/  BRA `(.L_x_412) ;  /* 0xffffff7000107947 */ /* 0x000fea000383ffff */
.L_x_259:
[----:B------:R-:W-:Y:S01]  /*cb40*/  BSSY B0, `(.L_x_413) ;  /* 0x0000006000007945 */ /* 0x000fe20003800000 */
[----:B------:R-:W-:Y:S02]  /*cb50*/  IMAD.MOV.U32 R4, RZ, RZ, 0x2 ;  /* 0x00000002ff047424 */ /* 0x000fe400078e00ff */
[----:B------:R-:W-:-:S07]  /*cb60*/  IMAD.MOV.U32 R34, RZ, RZ, -0x1 ;  /* 0xffffffffff227424 */ /* 0x000fce00078e00ff */
[----:B0-----:R-:W-:Y:S05]  /*cb70*/  WARPSYNC.COLLECTIVE R34, `(.L_x_414) ;  /* 0x0000000022087348 */ /* 0x001fea0003c00000 */
[----:B------:R1:W2:Y:S02]  /*cb80*/  SHFL.DOWN P4, R6, R7, R4, R33 ;  /* 0x0800000407067389 */ /* 0x0002a40000080021 */
[----:B012---:R-:W-:Y:S05]  /*cb90*/  ENDCOLLECTIVE ;  /* 0x000000000000791b */ /* 0x007fea0003800000 */
.L_x_414:
[----:B------:R-:W-:Y:S05]  /*cba0*/  BSYNC B0 ;  /* 0x0000000000007941 */ /* 0x000fea0003800000 */
.L_x_413:
[----:B------:R-:W-:Y:S05]  /*cbb0*/  BRA `(.L_x_415) ;  /* 0xffffff7000147947 */ /* 0x000fea000383ffff */
.L_x_260:
[----:B------:R-:W-:Y:S01]  /*cbc0*/  BSSY B0, `(.L_x_416) ;  /* 0x0000007000007945 */ /* 0x000fe20003800000 */
[----:B------:R-:W-:Y:S02]  /*cbd0*/  IMAD.MOV.U32 R7, RZ, RZ, R41 ;  /* 0x000000ffff077224 */ /* 0x000fe400078e0029 */
[----:B------:R-:W-:Y:S02]  /*cbe0*/  IMAD.MOV.U32 R4, RZ, RZ, 0x4 ;  /* 0x00000004ff047424 */ /* 0x000fe400078e00ff */
[----:B------:R-:W-:-:S07]  /*cbf0*/  IMAD.MOV.U32 R34, RZ, RZ, -0x1 ;  /* 0xffffffffff227424 */ /* 0x000fce00078e00ff */
[----:B------:R-:W-:Y:S05]  /*cc00*/  WARPSYNC.COLLECTIVE R34, `(.L_x_417) ;  /* 0x0000000022087348 */ /* 0x000fea0003c00000 */
[----:B------:R0:W1:Y:S02]  /*cc10*/  SHFL.DOWN P4, R6, R7, R4, R33 ;  /* 0x0800000407067389 */ /* 0x0000640000080021 */
[----:B01----:R-:W-:Y:S05]  /*cc20*/  ENDCOLLECTIVE ;  /* 0x000000000000791b */ /* 0x003fea0003800000 */
.L_x_417:
[----:B------:R-:W-:Y:S05]  /*cc30*/  BSYNC B0 ;  /* 0x0000000000007941 */ /* 0x000fea0003800000 */
.L_x_416:
[----:B------:R-:W-:Y:S02]  /*cc40*/  IMAD.MOV.U32 R7, RZ, RZ, R42 ;  /* 0x000000ffff077224 */ /* 0x000fe400078e002a */
[----:B------:R-:W-:Y:S02]  /*cc50*/  IMAD.MOV.U32 R4, RZ, RZ, 0x4 ;  /* 0x00000004ff047424 */ /* 0x000fe400078e00ff */
[----:B------:R-:W-:Y:S02]  /*cc60*/  IMAD.MOV.U32 R34, RZ, RZ, -0x1 ;  /* 0xffffffffff227424 */ /* 0x000fe400078e00ff */
[----:B------:R-:W-:-:S07]  /*cc70*/  IMAD.MOV.U32 R30, RZ, RZ, R6 ;  /* 0x000000ffff1e7224 */ /* 0x000fce00078e0006 */
[----:B------:R-:W-:Y:S05]  /*cc80*/  WARPSYNC.COLLECTIVE R34, `(.L_x_418) ;  /* 0x0000000022087348 */ /* 0x000fea0003c00000 */
[----:B------:R0:W1:Y:S02]  /*cc90*/  SHFL.DOWN P4, R6, R7, R4, R33 ;  /* 0x0800000407067389 */ /* 0x0000640000080021 */
[----:B01----:R-:W-:Y:S05]  /*cca0*/  ENDCOLLECTIVE ;  /* 0x000000000000791b */ /* 0x003fea0003800000 */
.L_x_418:
[----:B------:R-:W-:Y:S02]  /*ccb0*/  IMAD.MOV.U32 R7, RZ, RZ, R40 ;  /* 0x000000ffff077224 */ /* 0x000fe400078e0028 */
[----:B------:R-:W-:-:S07]  /*ccc0*/  IMAD.MOV.U32 R31, RZ, RZ, R6 ;  /* 0x000000ffff1f7224 */ /* 0x000fce00078e0006 */
[----:B------:R-:W-:Y:S05]  /*ccd0*/  WARPSYNC.COLLECTIVE R34, `(.L_x_419) ;  /* 0x0000000022087348 */ /* 0x000fea0003c00000 */
[----:B------:R0:W1:Y:S02]  /*cce0*/  SHFL.DOWN P4, R6, R7, R4, R33 ;  /* 0x0800000407067389 */ /* 0x0000640000080021 */
[----:B01----:R-:W-:Y:S05]  /*ccf0*/  ENDCOLLECTIVE ;  /* 0x000000000000791b */ /* 0x003fea0003800000 */
.L_x_419:
[----:B------:R-:W-:Y:S05]  /*cd00*/  BRA `(.L_x_420) ;  /* 0xffffff6c00e07947 */ /* 0x000fea000383ffff */
.L_x_261:
[----:B------:R-:W-:Y:S01]  /*cd10*/  BSSY B0, `(.L_x_421) ;  /* 0x0000006000007945 */ /* 0x000fe20003800000 */
[----:B------:R-:W-:Y:S02]  /*cd20*/  IMAD.MOV.U32 R4, RZ, RZ, 0x4 ;  /* 0x00000004ff047424 */ /* 0x000fe400078e00ff */
[----:B------:R-:W-:-:S07]  /*cd30*/  IMAD.MOV.U32 R34, RZ, RZ, -0x1 ;  /* 0xffffffffff227424 */ /* 0x000fce00078e00ff */
[----:B0-----:R-:W-:Y:S05]  /*cd40*/  WARPSYNC.COLLECTIVE R34, `(.L_x_422) ;  /* 0x0000000022087348 */ /* 0x001fea0003c00000 */
[----:B------:R1:W2:Y:S02]  /*cd50*/  SHFL.DOWN P4, R6, R7, R4, R33 ;  /* 0x0800000407067389 */ /* 0x0002a40000080021 */
[----:B012---:R-:W-:Y:S05]  /*cd60*/  ENDCOLLECTIVE ;  /* 0x000000000000791b */ /* 0x007fea0003800000 */
.L_x_422:
[----:B------:R-:W-:Y:S05]  /*cd70*/  BSYNC B0 ;  /* 0x0000000000007941 */ /* 0x000fea0003800000 */
.L_x_421:
[----:B------:R-:W-:Y:S05]  /*cd80*/  BRA `(.L_x_423) ;  /* 0xffffff6c00e47947 */ /* 0x000fea000383ffff */
.L_x_262:
[----:B------:R-:W-:Y:S01]  /*cd90*/  BSSY B0, `(.L_x_424) ;  /* 0x0000007000007945 */ /* 0x000fe20003800000 */
[----:B------:R-:W-:Y:S02]  /*cda0*/  IMAD.MOV.U32 R7, RZ, RZ, R41 ;  /* 0x000000ffff077224 */ /* 0x000fe400078e0029 */
[----:B------:R-:W-:Y:S02]  /*cdb0*/  IMAD.MOV.U32 R4, RZ, RZ, 0x8 ;  /* 0x00000008ff047424 */ /* 0x000fe400078e00ff */
[----:B------:R-:W-:-:S07]  /*cdc0*/  IMAD.MOV.U32 R34, RZ, RZ, -0x1 ;  /* 0xffffffffff227424 */ /* 0x000fce00078e00ff */
[----:B------:R-:W-:Y:S05]  /*cdd0*/  WARPSYNC.COLLECTIVE R34, `(.L_x_425) ;  /* 0x0000000022087348 */ /* 0x000fea0003c00000 */
[----:B------:R0:W1:Y:S02]  /*cde0*/  SHFL.DOWN P4, R6, R7, R4, R33 ;  /* 0x0800000407067389 */ /* 0x0000640000080021 */
[----:B01----:R-:W-:Y:S05]  /*cdf0*/  ENDCOLLECTIVE ;  /* 0x000000000000791b */ /* 0x003fea0003800000 */
.L_x_425:
[----:B------:R-:W-:Y:S05]  /*ce00*/  BSYNC B0 ;  /* 0x0000000000007941 */ /* 0x000fea0003800000 */
.L_x_424:
[----:B------:R-:W-:Y:S02]  /*ce10*/  IMAD.MOV.U32 R7, RZ, RZ, R42 ;  /* 0x000000ffff077224 */ /* 0x000fe400078e002a */
[----:B------:R-:W-:Y:S02]  /*ce20*/  IMAD.MOV.U32 R4, RZ, RZ, 0x8 ;  /* 0x00000008ff047424 */ /* 0x000fe400078e00ff */
[----:B------:R-:W-:Y:S02]  /*ce30*/  IMAD.MOV.U32 R34, RZ, RZ, -0x1 ;  /* 0xffffffffff227424 */ /* 0x000fe400078e00ff */
[----:B------:R-:W-:-:S07]  /*ce40*/  IMAD.MOV.U32 R30, RZ, RZ, R6 ;  /* 0x000000ffff1e7224 */ /* 0x000fce00078e0006 */
[----:B------:R-:W-:Y:S05]  /*ce50*/  WARPSYNC.COLLECTIVE R34, `(.L_x_426) ;  /* 0x0000000022087348 */ /* 0x000fea0003c00000 */
[----:B------:R0:W1:Y:S02]  /*ce60*/  SHFL.DOWN P4, R6, R7, R4, R33 ;  /* 0x0800000407067389 */ /* 0x0000640000080021 */
[----:B01----:R-:W-:Y:S05]  /*ce70*/  ENDCOLLECTIVE ;  /* 0x000000000000791b */ /* 0x003fea0003800000 */
.L_x_426:
[----:B------:R-:W-:Y:S02]  /*ce80*/  IMAD.MOV.U32 R7, RZ, RZ, R40 ;  /* 0x000000ffff077224 */ /* 0x000fe400078e0028 */
[----:B------:R-:W-:-:S07]  /*ce90*/  IMAD.MOV.U32 R31, RZ, RZ, R6 ;  /* 0x000000ffff1f7224 */ /* 0x000fce00078e0006 */
[----:B------:R-:W-:Y:S05]  /*cea0*/  WARPSYNC.COLLECTIVE R34, `(.L_x_427) ;  /* 0x0000000022087348 */ /* 0x000fea0003c00000 */
[----:B------:R0:W1:Y:S02]  /*ceb0*/  SHFL.DOWN P4, R6, R7, R4, R33 ;  /* 0x0800000407067389 */ /* 0x0000640000080021 */
[----:B01----:R-:W-:Y:S05]  /*cec0*/  ENDCOLLECTIVE ;  /* 0x000000000000791b */ /* 0x003fea0003800000 */
.L_x_427:
[----:B------:R-:W-:Y:S05]  /*ced0*/  BRA `(.L_x_428) ;  /* 0xffffff6c00b07947 */ /* 0x000fea000383ffff */
.L_x_263:
[----:B------:R-:W-:Y:S01]  /*cee0*/  BSSY B0, `(.L_x_429) ;  /* 0x0000006000007945 */ /* 0x000fe20003800000 */
[----:B------:R-:W-:Y:S02]  /*cef0*/  IMAD.MOV.U32 R4, RZ, RZ, 0x8 ;  /* 0x00000008ff047424 */ /* 0x000fe400078e00ff */
[----:B------:R-:W-:-:S07]  /*cf00*/  IMAD.MOV.U32 R34, RZ, RZ, -0x1 ;  /* 0xffffffffff227424 */ /* 0x000fce00078e00ff */
[----:B0-----:R-:W-:Y:S05]  /*cf10*/  WARPSYNC.COLLECTIVE R34, `(.L_x_430) ;  /* 0x0000000022087348 */ /* 0x001fea0003c00000 */
[----:B------:R1:W2:Y:S02]  /*cf20*/  SHFL.DOWN P4, R6, R7, R4, R33 ;  /* 0x0800000407067389 */ /* 0x0002a40000080021 */
[----:B012---:R-:W-:Y:S05]  /*cf30*/  ENDCOLLECTIVE ;  /* 0x000000000000791b */ /* 0x007fea0003800000 */
.L_x_430:
[----:B------:R-:W-:Y:S05]  /*cf40*/  BSYNC B0 ;  /* 0x0000000000007941 */ /* 0x000fea0003800000 */
.L_x_429:
[----:B------:R-:W-:Y:S05]  /*cf50*/  BRA `(.L_x_431) ;  /* 0xffffff6c00b47947 */ /* 0x000fea000383ffff */
.L_x_264:
[----:B------:R-:W-:Y:S01]  /*cf60*/  BSSY B0, `(.L_x_432) ;  /* 0x0000007000007945 */ /* 0x000fe20003800000 */
[----:B------:R-:W-:Y:S02]  /*cf70*/  IMAD.MOV.U32 R7, RZ, RZ, R41 ;  /* 0x000000ffff077224 */ /* 0x000fe400078e0029 */
[----:B------:R-:W-:Y:S02]  /*cf80*/  IMAD.MOV.U32 R4, RZ, RZ, 0x10 ;  /* 0x00000010ff047424 */ /* 0x000fe400078e00ff */
[----:B------:R-:W-:-:S07]  /*cf90*/  IMAD.MOV.U32 R34, RZ, RZ, -0x1 ;  /* 0xffffffffff227424 */ /* 0x000fce00078e00ff */
[----:B------:R-:W-:Y:S05]  /*cfa0*/  WARPSYNC.COLLECTIVE R34, `(.L_x_433) ;  /* 0x0000000022087348 */ /* 0x000fea0003c00000 */
[----:B------:R0:W1:Y:S02]  /*cfb0*/  SHFL.DOWN P4, R6, R7, R4, R33 ;  /* 0x0800000407067389 */ /* 0x0000640000080021 */
[----:B01----:R-:W-:Y:S05]  /*cfc0*/  ENDCOLLECTIVE ;  /* 0x000000000000791b */ /* 0x003fea0003800000 */
.L_x_433:
[----:B------:R-:W-:Y:S05]  /*cfd0*/  BSYNC B0 ;  /* 0x0000000000007941 */ /* 0x000fea0003800000 */
.L_x_432:
[----:B------:R-:W-:Y:S02]  /*cfe0*/  IMAD.MOV.U32 R7, RZ, RZ, R42 ;  /* 0x000000ffff077224 */ /* 0x000fe400078e002a */
[----:B------:R-:W-:Y:S02]  /*cff0*/  IMAD.MOV.U32 R4, RZ, RZ, 0x10 ;  /* 0x00000010ff047424 */ /* 0x000fe400078e00ff */
[----:B------:R-:W-:Y:S02]  /*d000*/  IMAD.MOV.U32 R34, RZ, RZ, -0x1 ;  /* 0xffffffffff227424 */ /* 0x000fe400078e00ff */
[----:B------:R-:W-:-:S07]  /*d010*/  IMAD.MOV.U32 R48, RZ, RZ, R6 ;  /* 0x000000ffff307224 */ /* 0x000fce00078e0006 */
[----:B------:R-:W-:Y:S05]  /*d020*/  WARPSYNC.COLLECTIVE R34, `(.L_x_434) ;  /* 0x0000000022087348 */ /* 0x000fea0003c00000 */
[----:B------:R0:W1:Y:S02]  /*d030*/  SHFL.DOWN P4, R6, R7, R4, R33 ;  /* 0x0800000407067389 */ /* 0x0000640000080021 */
[----:B01----:R-:W-:Y:S05]  /*d040*/  ENDCOLLECTIVE ;  /* 0x000000000000791b */ /* 0x003fea0003800000 */
.L_x_434:
[----:B------:R-:W-:Y:S02]  /*d050*/  IMAD.MOV.U32 R7, RZ, RZ, R40 ;  /* 0x000000ffff077224 */ /* 0x000fe400078e0028 */
[----:B------:R-:W-:-:S07]  /*d060*/  IMAD.MOV.U32 R49, RZ, RZ, R6 ;  /* 0x000000ffff317224 */ /* 0x000fce00078e0006 */
[----:B------:R-:W-:Y:S05]  /*d070*/  WARPSYNC.COLLECTIVE R34, `(.L_x_435) ;  /* 0x0000000022087348 */ /* 0x000fea0003c00000 */
[----:B------:R0:W1:Y:S02]  /*d080*/  SHFL.DOWN P4, R6, R7, R4, R33 ;  /* 0x0800000407067389 */ /* 0x0000640000080021 */
[----:B01----:R-:W-:Y:S05]  /*d090*/  ENDCOLLECTIVE ;  /* 0x000000000000791b */ /* 0x003fea0003800000 */
.L_x_435:
[----:B------:R-:W-:Y:S05]  /*d0a0*/  BRA `(.L_x_436) ;  /* 0xffffff6c00807947 */ /* 0x000fea000383ffff */
.L_x_265:
[----:B------:R-:W-:Y:S01]  /*d0b0*/  BSSY B0, `(.L_x_437) ;  /* 0x0000006000007945 */ /* 0x000fe20003800000 */
[----:B------:R-:W-:Y:S02]  /*d0c0*/  IMAD.MOV.U32 R4, RZ, RZ, 0x10 ;  /* 0x00000010ff047424 */ /* 0x000fe400078e00ff */
[----:B------:R-:W-:-:S07]  /*d0d0*/  IMAD.MOV.U32 R34, RZ, RZ, -0x1 ;  /* 0xffffffffff227424 */ /* 0x000fce00078e00ff */
[----:B0-----:R-:W-:Y:S05]  /*d0e0*/  WARPSYNC.COLLECTIVE R34, `(.L_x_438) ;  /* 0x0000000022087348 */ /* 0x001fea0003c00000 */
[----:B------:R1:W2:Y:S02]  /*d0f0*/  SHFL.DOWN P4, R6, R7, R4, R33 ;  /* 0x0800000407067389 */ /* 0x0002a40000080021 */
[----:B012---:R-:W-:Y:S05]  /*d100*/  ENDCOLLECTIVE ;  /* 0x000000000000791b */ /* 0x007fea0003800000 */
.L_x_438:
[----:B------:R-:W-:Y:S05]  /*d110*/  BSYNC B0 ;  /* 0x0000000000007941 */ /* 0x000fea0003800000 */
.L_x_437:
[----:B------:R-:W-:Y:S05]  /*d120*/  BRA `(.L_x_439) ;  /* 0xffffff6c00907947 */ /* 0x000fea000383ffff */
.L_x_266:
[----:B------:R-:W-:Y:S01]  /*d130*/  BSSY B0, `(.L_x_440) ;  /* 0x0000006000007945 */ /* 0x000fe20003800000 */
[----:B------:R-:W-:Y:S01]  /*d140*/  PLOP3.LUT P5, PT, P0, PT, PT, 0x80, 0x8 ;  /* 0x000000000008781c */ /* 0x000fe200007af070 */
[----:B------:R-:W-:-:S12]  /*d150*/  IMAD.MOV.U32 R34, RZ, RZ, -0x1 ;  /* 0xffffffffff227424 */ /* 0x000fd800078e00ff */
[----:B------:R-:W-:Y:S05]  /*d160*/  WARPSYNC.COLLECTIVE R34, `(.L_x_441) ;  /* 0x0000000022087348 */ /* 0x000fea0003c00000 */
[----:B------:R-:W-:Y:S01]  /*d170*/  VOTE.ALL P5, P5 ;  /* 0x0000000000ff7806 */ /* 0x000fe200028a0000 */
[----:B------:R-:W-:-:S12]  /*d180*/  ENDCOLLECTIVE ;  /* 0x000000000000791b */ /* 0x000fd80003800000 */
.L_x_441:
[----:B------:R-:W-:Y:S05]  /*d190*/  BSYNC B0 ;  /* 0x0000000000007941 */ /* 0x000fea0003800000 */
.L_x_440:
[----:B------:R-:W-:Y:S01]  /*d1a0*/  PLOP3.LUT P0, PT, P5, PT, PT, 0x80, 0x8 ;  /* 0x000000000008781c */ /* 0x000fe20002f0f070 */
[----:B------:R-:W-:-:S12]  /*d1b0*/  BRA `(.L_x_442) ;  /* 0xffffff6c008c7947 */ /* 0x000fd8000383ffff */
.L_x_268:
[----:B------:R-:W-:Y:S01]  /*d1c0*/  BSSY B0, `(.L_x_443) ;  /* 0x0000006000007945 */ /* 0x000fe20003800000 */
[----:B------:R-:W-:Y:S01]  /*d1d0*/  PLOP3.LUT P4, PT, P0, PT, PT, 0x8, 0x80 ;  /* 0x000000000080781c */ /* 0x000fe2000078e170 */
[----:B------:R-:W-:-:S12]  /*d1e0*/  IMAD.MOV.U32 R34, RZ, RZ, -0x1 ;  /* 0xffffffffff227424 */ /* 0x000fd800078e00ff */
[----:B------:R-:W-:Y:S05]  /*d1f0*/  WARPSYNC.COLLECTIVE R34, `(.L_x_444) ;  /* 0x0000000022087348 */ /* 0x000fea0003c00000 */
[----:B------:R-:W-:Y:S01]  /*d200*/  VOTE.ANY P4, P4 ;  /* 0x0000000000ff7806 */ /* 0x000fe20002080100 */
[----:B------:R-:W-:-:S12]  /*d210*/  ENDCOLLECTIVE ;  /* 0x000000000000791b */ /* 0x000fd80003800000 */
.L_x_444:
[----:B------:R-:W-:Y:S05]  /*d220*/  BSYNC B0 ;  /* 0x0000000000007941 */ /* 0x000fea0003800000 */
.L_x_443:
[----:B------:R-:W-:Y:S01]  /*d230*/  PLOP3.LUT P0, PT, P4, PT, PT, 0x80, 0x8 ;  /* 0x000000000008781c */ /* 0x000fe2000270f070 */
[----:B------:R-:W-:-:S12]  /*d240*/  BRA `(.L_x_445) ;  /* 0xffffff6c00887947 */ /* 0x000fd8000383ffff */
.L_x_270:
[----:B------:R-:W-:Y:S01]  /*d250*/  BSSY B0, `(.L_x_446) ;  /* 0x0000006000007945 */ /* 0x000fe20003800000 */
[----:B------:R-:W-:Y:S01]  /*d260*/  PLOP3.LUT P4, PT, P0, PT, PT, 0x8, 0x80 ;  /* 0x000000000080781c */ /* 0x000fe2000078e170 */
[----:B------:R-:W-:-:S12]  /*d270*/  IMAD.MOV.U32 R34, RZ, RZ, -0x1 ;  /* 0xffffffffff227424 */ /* 0x000fd800078e00ff */
[----:B------:R-:W-:Y:S05]  /*d280*/  WARPSYNC.COLLECTIVE R34, `(.L_x_447) ;  /* 0x0000000022087348 */ /* 0x000fea0003c00000 */
[----:B------:R-:W-:Y:S01]  /*d290*/  VOTE.ANY R34, PT, P4 ;  /* 0x0000000000227806 */ /* 0x000fe200020e0100 */
[----:B------:R-:W-:Y:S06]  /*d2a0*/  ENDCOLLECTIVE ;  /* 0x000000000000791b */ /* 0x000fec0003800000 */
.L_x_447:
[----:B------:R-:W-:Y:S05]  /*d2b0*/  BSYNC B0 ;  /* 0x0000000000007941 */ /* 0x000fea0003800000 */
.L_x_446:
        /* <DEDUP_REMOVED lines=10> */
.L_x_448:
[----:B------:R-:W-:Y:S02]  /*d360*/  IMAD.MOV.U32 R7, RZ, RZ, R51 ;  /* 0x000000ffff077224 */ /* 0x000fe400078e0033 */
[----:B------:R-:W-:-:S07]  /*d370*/  IMAD.MOV.U32 R53, RZ, RZ, R6 ;  /* 0x000000ffff357224 */ /* 0x000fce00078e0006 */
[----:B------:R-:W-:Y:S05]  /*d380*/  WARPSYNC.COLLECTIVE R34, `(.L_x_449) ;  /* 0x0000000022087348 */ /* 0x000fea0003c00000 */
[----:B------:R0:W1:Y:S02]  /*d390*/  SHFL.DOWN P4, R6, R7, R4, R33 ;  /* 0x0800000407067389 */ /* 0x0000640000080021 */
[----:B01----:R-:W-:Y:S05]  /*d3a0*/  ENDCOLLECTIVE ;  /* 0x000000000000791b */ /* 0x003fea0003800000 */
.L_x_449:
[----:B------:R-:W-:Y:S02]  /*d3b0*/  IMAD.MOV.U32 R7, RZ, RZ, R48 ;  /* 0x000000ffff077224 */ /* 0x000fe400078e0030 */
[----:B------:R-:W-:-:S07]  /*d3c0*/  IMAD.MOV.U32 R50, RZ, RZ, R6 ;  /* 0x000000ffff327224 */ /* 0x000fce00078e0006 */
[----:B------:R-:W-:Y:S05]  /*d3d0*/  WARPSYNC.COLLECTIVE R34, `(.L_x_450) ;  /* 0x0000000022087348 */ /* 0x000fea0003c00000 */
[----:B------:R0:W1:Y:S02]  /*d3e0*/  SHFL.DOWN P4, R6, R7, R4, R33 ;  /* 0x0800000407067389 */ /* 0x0000640000080021 */
[----:B01----:R-:W-:Y:S05]  /*d3f0*/  ENDCOLLECTIVE ;  /* 0x000000000000791b */ /* 0x003fea0003800000 */
.L_x_450:
[----:B------:R-:W-:Y:S01]  /*d400*/  IMAD.MOV.U32 R52, RZ, RZ, R6 ;  /* 0x000000ffff347224 */ /* 0x000fe200078e0006 */
[----:B------:R-:W-:Y:S06]  /*d410*/  BRA `(.L_x_451) ;  /* 0xffffff6c00507947 */ /* 0x000fec000383ffff */
.L_x_271:
[----:B------:R-:W-:Y:S01]  /*d420*/  BSSY B0, `(.L_x_452) ;  /* 0x0000006000007945 */ /* 0x000fe20003800000 */
[----:B------:R-:W-:Y:S02]  /*d430*/  IMAD.MOV.U32 R4, RZ, RZ, 0x1 ;  /* 0x00000001ff047424 */ /* 0x000fe400078e00ff */
[----:B------:R-:W-:-:S07]  /*d440*/  IMAD.MOV.U32 R34, RZ, RZ, -0x1 ;  /* 0xffffffffff227424 */ /* 0x000fce00078e00ff */
[----:B--23--:R-:W-:Y:S05]  /*d450*/  WARPSYNC.COLLECTIVE R34, `(.L_x_453) ;  /* 0x0000000022087348 */ /* 0x00cfea0003c00000 */
[----:B------:R0:W1:Y:S02]  /*d460*/  SHFL.DOWN P4, R6, R7, R4, R33 ;  /* 0x0800000407067389 */ /* 0x0000640000080021 */
[----:B0123--:R-:W-:Y:S05]  /*d470*/  ENDCOLLECTIVE ;  /* 0x000000000000791b */ /* 0x00ffea0003800000 */
.L_x_453:
[----:B------:R-:W-:Y:S05]  /*d480*/  BSYNC B0 ;  /* 0x0000000000007941 */ /* 0x000fea0003800000 */
.L_x_452:
[----:B------:R-:W-:Y:S05]  /*d490*/  BRA `(.L_x_454) ;  /* 0xffffff6c00487947 */ /* 0x000fea000383ffff */
.L_x_272:
[----:B------:R-:W-:Y:S01]  /*d4a0*/  BSSY B0, `(.L_x_455) ;  /* 0x0000007000007945 */ /* 0x000fe20003800000 */
[----:B------:R-:W-:Y:S02]  /*d4b0*/  IMAD.MOV.U32 R7, RZ, RZ, R32 ;  /* 0x000000ffff077224 */ /* 0x000fe400078e0020 */
[----:B------:R-:W-:Y:S02]  /*d4c0*/  IMAD.MOV.U32 R4, RZ, RZ, 0x2 ;  /* 0x00000002ff047424 */ /* 0x000fe400078e00ff */
[----:B------:R-:W-:-:S07]  /*d4d0*/  IMAD.MOV.U32 R34, RZ, RZ, -0x1 ;  /* 0xffffffffff227424 */ /* 0x000fce00078e00ff */
[----:B------:R-:W-:Y:S05]  /*d4e0*/  WARPSYNC.COLLECTIVE R34, `(.L_x_456) ;  /* 0x0000000022087348 */ /* 0x000fea0003c00000 */
[----:B------:R0:W1:Y:S02]  /*d4f0*/  SHFL.DOWN P4, R6, R7, R4, R33 ;  /* 0x0800000407067389 */ /* 0x0000640000080021 */
[----:B01----:R-:W-:Y:S05]  /*d500*/  ENDCOLLECTIVE ;  /* 0x000000000000791b */ /* 0x003fea0003800000 */
.L_x_456:
[----:B------:R-:W-:Y:S05]  /*d510*/  BSYNC B0 ;  /* 0x0000000000007941 */ /* 0x000fea0003800000 */
.L_x_455:
[----:B------:R-:W-:Y:S02]  /*d520*/  IMAD.MOV.U32 R7, RZ, RZ, R51 ;  /* 0x000000ffff077224 */ /* 0x000fe400078e0033 */
[----:B------:R-:W-:Y:S02]  /*d530*/  IMAD.MOV.U32 R4, RZ, RZ, 0x2 ;  /* 0x00000002ff047424 */ /* 0x000fe400078e00ff */
[----:B------:R-:W-:Y:S02]  /*d540*/  IMAD.MOV.U32 R34, RZ, RZ, -0x1 ;  /* 0xffffffffff227424 */ /* 0x000fe400078e00ff */
[----:B------:R-:W-:-:S07]  /*d550*/  IMAD.MOV.U32 R53, RZ, RZ, R6 ;  /* 0x000000ffff357224 */ /* 0x000fce00078e0006 */
[----:B------:R-:W-:Y:S05]  /*d560*/  WARPSYNC.COLLECTIVE R34, `(.L_x_457) ;  /* 0x0000000022087348 */ /* 0x000fea0003c00000 */
[----:B------:R0:W1:Y:S02]  /*d570*/  SHFL.DOWN P4, R6, R7, R4, R33 ;  /* 0x0800000407067389 */ /* 0x0000640000080021 */
[----:B01----:R-:W-:Y:S05]  /*d580*/  ENDCOLLECTIVE ;  /* 0x000000000000791b */ /* 0x003fea0003800000 */
.L_x_457:
[----:B------:R-:W-:Y:S02]  /*d590*/  IMAD.MOV.U32 R7, RZ, RZ, R48 ;  /* 0x000000ffff077224 */ /* 0x000fe400078e0030 */
[----:B------:R-:W-:-:S07]  /*d5a0*/  IMAD.MOV.U32 R50, RZ, RZ, R6 ;  /* 0x000000ffff327224 */ /* 0x000fce00078e0006 */
[----:B------:R-:W-:Y:S05]  /*d5b0*/  WARPSYNC.COLLECTIVE R34, `(.L_x_458) ;  /* 0x0000000022087348 */ /* 0x000fea0003c00000 */
[----:B------:R0:W1:Y:S02]  /*d5c0*/  SHFL.DOWN P4, R6, R7, R4, R33 ;  /* 0x0800000407067389 */ /* 0x0000640000080021 */
[----:B01----:R-:W-:Y:S05]  /*d5d0*/  ENDCOLLECTIVE ;  /* 0x000000000000791b */ /* 0x003fea0003800000 */
.L_x_458:
[----:B------:R-:W-:Y:S01]  /*d5e0*/  IMAD.MOV.U32 R52, RZ, RZ, R6 ;  /* 0x000000ffff347224 */ /* 0x000fe200078e0006 */
[----:B------:R-:W-:Y:S06]  /*d5f0*/  BRA `(.L_x_459) ;  /* 0xffffff6c00187947 */ /* 0x000fec000383ffff */
.L_x_273:
[----:B------:R-:W-:Y:S01]  /*d600*/  BSSY B0, `(.L_x_460) ;  /* 0x0000006000007945 */ /* 0x000fe20003800000 */
[----:B------:R-:W-:Y:S02]  /*d610*/  IMAD.MOV.U32 R4, RZ, RZ, 0x2 ;  /* 0x00000002ff047424 */ /* 0x000fe400078e00ff */
[----:B------:R-:W-:-:S07]  /*d620*/  IMAD.MOV.U32 R34, RZ, RZ, -0x1 ;  /* 0xffffffffff227424 */ /* 0x000fce00078e00ff */
[----:B--23--:R-:W-:Y:S05]  /*d630*/  WARPSYNC.COLLECTIVE R34, `(.L_x_461) ;  /* 0x0000000022087348 */ /* 0x00cfea0003c00000 */
[----:B------:R0:W1:Y:S02]  /*d640*/  SHFL.DOWN P4, R6, R7, R4, R33 ;  /* 0x0800000407067389 */ /* 0x0000640000080021 */
[----:B0123--:R-:W-:Y:S05]  /*d650*/  ENDCOLLECTIVE ;  /* 0x000000000000791b */ /* 0x00ffea0003800000 */
.L_x_461:
[----:B------:R-:W-:Y:S05]  /*d660*/  BSYNC B0 ;  /* 0x0000000000007941 */ /* 0x000fea0003800000 */
.L_x_460:
[----:B------:R-:W-:Y:S05]  /*d670*/  BRA `(.L_x_462) ;  /* 0xffffff6c00107947 */ /* 0x000fea000383ffff */
.L_x_274:
[----:B------:R-:W-:Y:S01]  /*d680*/  BSSY B0, `(.L_x_463) ;  /* 0x0000007000007945 */ /* 0x000fe20003800000 */
[----:B------:R-:W-:Y:S02]  /*d690*/  IMAD.MOV.U32 R7, RZ, RZ, R32 ;  /* 0x000000ffff077224 */ /* 0x000fe400078e0020 */
[----:B------:R-:W-:Y:S02]  /*d6a0*/  IMAD.MOV.U32 R4, RZ, RZ, 0x4 ;  /* 0x00000004ff047424 */ /* 0x000fe400078e00ff */
[----:B------:R-:W-:-:S07]  /*d6b0*/  IMAD.MOV.U32 R34, RZ, RZ, -0x1 ;  /* 0xffffffffff227424 */ /* 0x000fce00078e00ff */
[----:B------:R-:W-:Y:S05]  /*d6c0*/  WARPSYNC.COLLECTIVE R34, `(.L_x_464) ;  /* 0x0000000022087348 */ /* 0x000fea0003c00000 */
[----:B------:R0:W1:Y:S02]  /*d6d0*/  SHFL.DOWN P4, R6, R7, R4, R33 ;  /* 0x0800000407067389 */ /* 0x0000640000080021 */
[----:B01----:R-:W-:Y:S05]  /*d6e0*/  ENDCOLLECTIVE ;  /* 0x000000000000791b */ /* 0x003fea0003800000 */
.L_x_464:
[----:B------:R-:W-:Y:S05]  /*d6f0*/  BSYNC B0 ;  /* 0x0000000000007941 */ /* 0x000fea0003800000 */
.L_x_463:
[----:B------:R-:W-:Y:S02]  /*d700*/  IMAD.MOV.U32 R7, RZ, RZ, R51 ;  /* 0x000000ffff077224 */ /* 0x000fe400078e0033 */
[----:B------:R-:W-:Y:S02]  /*d710*/  IMAD.MOV.U32 R4, RZ, RZ, 0x4 ;  /* 0x00000004ff047424 */ /* 0x000fe400078e00ff */
[----:B------:R-:W-:Y:S02]  /*d720*/  IMAD.MOV.U32 R34, RZ, RZ, -0x1 ;  /* 0xffffffffff227424 */ /* 0x000fe400078e00ff */
[----:B------:R-:W-:-:S07]  /*d730*/  IMAD.MOV.U32 R53, RZ, RZ, R6 ;  /* 0x000000ffff357224 */ /* 0x000fce00078e0006 */
[----:B------:R-:W-:Y:S05]  /*d740*/  WARPSYNC.COLLECTIVE R34, `(.L_x_465) ;  /* 0x0000000022087348 */ /* 0x000fea0003c00000 */
[----:B------:R0:W1:Y:S02]  /*d750*/  SHFL.DOWN P4, R6, R7, R4, R33 ;  /* 0x0800000407067389 */ /* 0x0000640000080021 */
[----:B01----:R-:W-:Y:S05]  /*d760*/  ENDCOLLECTIVE ;  /* 0x000000000000791b */ /* 0x003fea0003800000 */
.L_x_465:
[----:B------:R-:W-:Y:S02]  /*d770*/  IMAD.MOV.U32 R7, RZ, RZ, R48 ;  /* 0x000000ffff077224 */ /* 0x000fe400078e0030 */
[----:B------:R-:W-:-:S07]  /*d780*/  IMAD.MOV.U32 R50, RZ, RZ, R6 ;  /* 0x000000ffff327224 */ /* 0x000fce00078e0006 */
[----:B------:R-:W-:Y:S05]  /*d790*/  WARPSYNC.COLLECTIVE R34, `(.L_x_466) ;  /* 0x0000000022087348 */ /* 0x000fea0003c00000 */
[----:B------:R0:W1:Y:S02]  /*d7a0*/  SHFL.DOWN P4, R6, R7, R4, R33 ;  /* 0x0800000407067389 */ /* 0x0000640000080021 */
[----:B01----:R-:W-:Y:S05]  /*d7b0*/  ENDCOLLECTIVE ;  /* 0x000000000000791b */ /* 0x003fea0003800000 */
.L_x_466:
[----:B------:R-:W-:Y:S01]  /*d7c0*/  IMAD.MOV.U32 R52, RZ, RZ, R6 ;  /* 0x000000ffff347224 */ /* 0x000fe200078e0006 */
[----:B------:R-:W-:Y:S06]  /*d7d0*/  BRA `(.L_x_467) ;  /* 0xffffff6800e07947 */ /* 0x000fec000383ffff */
.L_x_275:
[----:B------:R-:W-:Y:S01]  /*d7e0*/  BSSY B0, `(.L_x_468) ;  /* 0x0000006000007945 */ /* 0x000fe20003800000 */
[----:B------:R-:W-:Y:S02]  /*d7f0*/  IMAD.MOV.U32 R4, RZ, RZ, 0x4 ;  /* 0x00000004ff047424 */ /* 0x000fe400078e00ff */
[----:B------:R-:W-:-:S07]  /*d800*/  IMAD.MOV.U32 R34, RZ, RZ, -0x1 ;  /* 0xffffffffff227424 */ /* 0x000fce00078e00ff */
[----:B--23--:R-:W-:Y:S05]  /*d810*/  WARPSYNC.COLLECTIVE R34, `(.L_x_469) ;  /* 0x0000000022087348 */ /* 0x00cfea0003c00000 */
[----:B------:R0:W1:Y:S02]  /*d820*/  SHFL.DOWN P4, R6, R7, R4, R33 ;  /* 0x0800000407067389 */ /* 0x0000640000080021 */
[----:B0123--:R-:W-:Y:S05]  /*d830*/  ENDCOLLECTIVE ;  /* 0x000000000000791b */ /* 0x00ffea0003800000 */
.L_x_469:
[----:B------:R-:W-:Y:S05]  /*d840*/  BSYNC B0 ;  /* 0x0000000000007941 */ /* 0x000fea0003800000 */
.L_x_468:
[----:B------:R-:W-:Y:S05]  /*d850*/  BRA `(.L_x_470) ;  /* 0xffffff6800d87947 */ /* 0x000fea000383ffff */
.L_x_276:
[----:B------:R-:W-:Y:S01]  /*d860*/  BSSY B0, `(.L_x_471) ;  /* 0x0000007000007945 */ /* 0x000fe20003800000 */
[----:B------:R-:W-:Y:S02]  /*d870*/  IMAD.MOV.U32 R7, RZ, RZ, R32 ;  /* 0x000000ffff077224 */ /* 0x000fe400078e0020 */
[----:B------:R-:W-:Y:S02]  /*d880*/  IMAD.MOV.U32 R4, RZ, RZ, 0x8 ;  /* 0x00000008ff047424 */ /* 0x000fe400078e00ff */
[----:B------:R-:W-:-:S07]  /*d890*/  IMAD.MOV.U32 R34, RZ, RZ, -0x1 ;  /* 0xffffffffff227424 */ /* 0x000fce00078e00ff */
[----:B------:R-:W-:Y:S05]  /*d8a0*/  WARPSYNC.COLLECTIVE R34, `(.L_x_472) ;  /* 0x0000000022087348 */ /* 0x000fea0003c00000 */
[----:B------:R0:W1:Y:S02]  /*d8b0*/  SHFL.DOWN P4, R6, R7, R4, R33 ;  /* 0x0800000407067389 */ /* 0x0000640000080021 */
[----:B01----:R-:W-:Y:S05]  /*d8c0*/  ENDCOLLECTIVE ;  /* 0x000000000000791b */ /* 0x003fea0003800000 */
.L_x_472:
[----:B------:R-:W-:Y:S05]  /*d8d0*/  BSYNC B0 ;  /* 0x0000000000007941 */ /* 0x000fea0003800000 */
.L_x_471:
[----:B------:R-:W-:Y:S02]  /*d8e0*/  IMAD.MOV.U32 R7, RZ, RZ, R51 ;  /* 0x000000ffff077224 */ /* 0x000fe400078e0033 */
[----:B------:R-:W-:Y:S02]  /*d8f0*/  IMAD.MOV.U32 R4, RZ, RZ, 0x8 ;  /* 0x00000008ff047424 */ /* 0x000fe400078e00ff */
[----:B------:R-:W-:Y:S02]  /*d900*/  IMAD.MOV.U32 R34, RZ, RZ, -0x1 ;  /* 0xffffffffff227424 */ /* 0x000fe400078e00ff */
[----:B------:R-:W-:-:S07]  /*d910*/  IMAD.MOV.U32 R53, RZ, RZ, R6 ;  /* 0x000000ffff357224 */ /* 0x000fce00078e0006 */
[----:B------:R-:W-:Y:S05]  /*d920*/  WARPSYNC.COLLECTIVE R34, `(.L_x_473) ;  /* 0x0000000022087348 */ /* 0x000fea0003c00000 */
[----:B------:R0:W1:Y:S02]  /*d930*/  SHFL.DOWN P4, R6, R7, R4, R33 ;  /* 0x0800000407067389 */ /* 0x0000640000080021 */
[----:B01----:R-:W-:Y:S05]  /*d940*/  ENDCOLLECTIVE ;  /* 0x000000000000791b */ /* 0x003fea0003800000 */
.L_x_473:
[----:B------:R-:W-:Y:S02]  /*d950*/  IMAD.MOV.U32 R7, RZ, RZ, R48 ;  /* 0x000000ffff077224 */ /* 0x000fe400078e0030 */
[----:B------:R-:W-:-:S07]  /*d960*/  IMAD.MOV.U32 R50, RZ, RZ, R6 ;  /* 0x000000ffff327224 */ /* 0x000fce00078e0006 */
[----:B------:R-:W-:Y:S05]  /*d970*/  WARPSYNC.COLLECTIVE R34, `(.L_x_474) ;  /* 0x0000000022087348 */ /* 0x000fea0003c00000 */
[----:B------:R0:W1:Y:S02]  /*d980*/  SHFL.DOWN P4, R6, R7, R4, R33 ;  /* 0x0800000407067389 */ /* 0x0000640000080021 */
[----:B01----:R-:W-:Y:S05]  /*d990*/  ENDCOLLECTIVE ;  /* 0x000000000000791b */ /* 0x003fea0003800000 */
.L_x_474:
[----:B------:R-:W-:Y:S01]  /*d9a0*/  IMAD.MOV.U32 R52, RZ, RZ, R6 ;  /* 0x000000ffff347224 */ /* 0x000fe200078e0006 */
[----:B------:R-:W-:Y:S06]  /*d9b0*/  BRA `(.L_x_475) ;  /* 0xffffff6800a87947 */ /* 0x000fec000383ffff */
.L_x_277:
[----:B------:R-:W-:Y:S01]  /*d9c0*/  BSSY B0, `(.L_x_476) ;  /* 0x0000006000007945 */ /* 0x000fe20003800000 */
[----:B------:R-:W-:Y:S02]  /*d9d0*/  IMAD.MOV.U32 R4, RZ, RZ, 0x8 ;  /* 0x00000008ff047424 */ /* 0x000fe400078e00ff */
[----:B------:R-:W-:-:S07]  /*d9e0*/  IMAD.MOV.U32 R34, RZ, RZ, -0x1 ;  /* 0xffffffffff227424 */ /* 0x000fce00078e00ff */
[----:B--23--:R-:W-:Y:S05]  /*d9f0*/  WARPSYNC.COLLECTIVE R34, `(.L_x_477) ;  /* 0x0000000022087348 */ /* 0x00cfea0003c00000 */
[----:B------:R0:W1:Y:S02]  /*da00*/  SHFL.DOWN P4, R6, R7, R4, R33 ;  /* 0x0800000407067389 */ /* 0x0000640000080021 */
[----:B0123--:R-:W-:Y:S05]  /*da10*/  ENDCOLLECTIVE ;  /* 0x000000000000791b */ /* 0x00ffea0003800000 */
.L_x_477:
[----:B------:R-:W-:Y:S05]  /*da20*/  BSYNC B0 ;  /* 0x0000000000007941 */ /* 0x000fea0003800000 */
.L_x_476:
[----:B------:R-:W-:Y:S05]  /*da30*/  BRA `(.L_x_478) ;  /* 0xffffff6800a07947 */ /* 0x000fea000383ffff */
.L_x_278:
[----:B------:R-:W-:Y:S01]  /*da40*/  BSSY B0, `(.L_x_479) ;  /* 0x0000007000007945 */ /* 0x000fe20003800000 */
[----:B------:R-:W-:Y:S02]  /*da50*/  IMAD.MOV.U32 R7, RZ, RZ, R32 ;  /* 0x000000ffff077224 */ /* 0x000fe400078e0020 */
[----:B------:R-:W-:Y:S02]  /*da60*/  IMAD.MOV.U32 R4, RZ, RZ, 0x10 ;  /* 0x00000010ff047424 */ /* 0x000fe400078e00ff */
[----:B------:R-:W-:-:S07]  /*da70*/  IMAD.MOV.U32 R34, RZ, RZ, -0x1 ;  /* 0xffffffffff227424 */ /* 0x000fce00078e00ff */
[----:B------:R-:W-:Y:S05]  /*da80*/  WARPSYNC.COLLECTIVE R34, `(.L_x_480) ;  /* 0x0000000022087348 */ /* 0x000fea0003c00000 */
[----:B------:R0:W1:Y:S02]  /*da90*/  SHFL.DOWN P4, R6, R7, R4, R33 ;  /* 0x0800000407067389 */ /* 0x0000640000080021 */
[----:B01----:R-:W-:Y:S05]  /*daa0*/  ENDCOLLECTIVE ;  /* 0x000000000000791b */ /* 0x003fea0003800000 */
.L_x_480:
[----:B------:R-:W-:Y:S05]  /*dab0*/  BSYNC B0 ;  /* 0x0000000000007941 */ /* 0x000fea0003800000 */
.L_x_479:
[----:B------:R-:W-:Y:S02]  /*dac0*/  IMAD.MOV.U32 R7, RZ, RZ, R51 ;  /* 0x000000ffff077224 */ /* 0x000fe400078e0033 */
[----:B------:R-:W-:Y:S02]  /*dad0*/  IMAD.MOV.U32 R4, RZ, RZ, 0x10 ;  /* 0x00000010ff047424 */ /* 0x000fe400078e00ff */
[----:B------:R-:W-:Y:S02]  /*dae0*/  IMAD.MOV.U32 R34, RZ, RZ, -0x1 ;  /* 0xffffffffff227424 */ /* 0x000fe400078e00ff */
[----:B------:R-:W-:-:S07]  /*daf0*/  IMAD.MOV.U32 R53, RZ, RZ, R6 ;  /* 0x000000ffff357224 */ /* 0x000fce00078e0006 */
[----:B------:R-:W-:Y:S05]  /*db00*/  WARPSYNC.COLLECTIVE R34, `(.L_x_481) ;  /* 0x0000000022087348 */ /* 0x000fea0003c00000 */
[----:B------:R0:W1:Y:S02]  /*db10*/  SHFL.DOWN P4, R6, R7, R4, R33 ;  /* 0x0800000407067389 */ /* 0x0000640000080021 */
[----:B01----:R-:W-:Y:S05]  /*db20*/  ENDCOLLECTIVE ;  /* 0x000000000000791b */ /* 0x003fea0003800000 */
.L_x_481:
[----:B------:R-:W-:Y:S02]  /*db30*/  IMAD.MOV.U32 R7, RZ, RZ, R48 ;  /* 0x000000ffff077224 */ /* 0x000fe400078e0030 */
[----:B------:R-:W-:-:S07]  /*db40*/  IMAD.MOV.U32 R50, RZ, RZ, R6 ;  /* 0x000000ffff327224 */ /* 0x000fce00078e0006 */
[----:B------:R-:W-:Y:S05]  /*db50*/  WARPSYNC.COLLECTIVE R34, `(.L_x_482) ;  /* 0x0000000022087348 */ /* 0x000fea0003c00000 */
[----:B------:R0:W1:Y:S02]  /*db60*/  SHFL.DOWN P4, R6, R7, R4, R33 ;  /* 0x0800000407067389 */ /* 0x0000640000080021 */
[----:B01----:R-:W-:Y:S05]  /*db70*/  ENDCOLLECTIVE ;  /* 0x000000000000791b */ /* 0x003fea0003800000 */
.L_x_482:
[----:B------:R-:W-:Y:S05]  /*db80*/  BRA `(.L_x_483) ;  /* 0xffffff6800747947 */ /* 0x000fea000383ffff */
.L_x_279:
[----:B------:R-:W-:Y:S01]  /*db90*/  BSSY B0, `(.L_x_484) ;  /* 0x0000006000007945 */ /* 0x000fe20003800000 */
[----:B------:R-:W-:Y:S02]  /*dba0*/  IMAD.MOV.U32 R4, RZ, RZ, 0x10 ;  /* 0x00000010ff047424 */ /* 0x000fe400078e00ff */
[----:B------:R-:W-:-:S07]  /*dbb0*/  IMAD.MOV.U32 R34, RZ, RZ, -0x1 ;  /* 0xffffffffff227424 */ /* 0x000fce00078e00ff */
[----:B------:R-:W-:Y:S05]  /*dbc0*/  WARPSYNC.COLLECTIVE R34, `(.L_x_485) ;  /* 0x0000000022087348 */ /* 0x000fea0003c00000 */
[----:B------:R0:W1:Y:S02]  /*dbd0*/  SHFL.DOWN P4, R6, R7, R4, R33 ;  /* 0x0800000407067389 */ /* 0x0000640000080021 */
[----:B01----:R-:W-:Y:S05]  /*dbe0*/  ENDCOLLECTIVE ;  /* 0x000000000000791b */ /* 0x003fea0003800000 */
.L_x_485:
[----:B------:R-:W-:Y:S05]  /*dbf0*/  BSYNC B0 ;  /* 0x0000000000007941 */ /* 0x000fea0003800000 */
.L_x_484:
[----:B------:R-:W-:Y:S05]  /*dc00*/  BRA `(.L_x_486) ;  /* 0xffffff6800947947 */ /* 0x000fea000383ffff */
.L_x_280:
[----:B------:R-:W-:Y:S01]  /*dc10*/  BSSY B0, `(.L_x_487) ;  /* 0x0000006000007945 */ /* 0x000fe20003800000 */
[----:B------:R-:W-:Y:S01]  /*dc20*/  PLOP3.LUT P5, PT, P0, PT, PT, 0x80, 0x8 ;  /* 0x000000000008781c */ /* 0x000fe200007af070 */
[----:B------:R-:W-:-:S12]  /*dc30*/  IMAD.MOV.U32 R34, RZ, RZ, -0x1 ;  /* 0xffffffffff227424 */ /* 0x000fd800078e00ff */
[----:B------:R-:W-:Y:S05]  /*dc40*/  WARPSYNC.COLLECTIVE R34, `(.L_x_488) ;  /* 0x0000000022087348 */ /* 0x000fea0003c00000 */
[----:B------:R-:W-:Y:S01]  /*dc50*/  VOTE.ALL P5, P5 ;  /* 0x0000000000ff7806 */ /* 0x000fe200028a0000 */
[----:B------:R-:W-:-:S12]  /*dc60*/  ENDCOLLECTIVE ;  /* 0x000000000000791b */ /* 0x000fd80003800000 */
.L_x_488:
[----:B------:R-:W-:Y:S05]  /*dc70*/  BSYNC B0 ;  /* 0x0000000000007941 */ /* 0x000fea0003800000 */
.L_x_487:
[----:B------:R-:W-:Y:S01]  /*dc80*/  PLOP3.LUT P0, PT, P5, PT, PT, 0x80, 0x8 ;  /* 0x000000000008781c */ /* 0x000fe20002f0f070 */
[----:B------:R-:W-:-:S12]  /*dc90*/  BRA `(.L_x_489) ;  /* 0xffffff6800887947 */ /* 0x000fd8000383ffff */
.L_x_338:
[----:B------:R-:W-:Y:S01]  /*dca0*/  BSSY B0, `(.L_x_490) ;  /* 0x0000006000007945 */ /* 0x000fe20003800000 */
[----:B------:R-:W-:Y:S01]  /*dcb0*/  PLOP3.LUT P4, PT, P4, PT, PT, 0x8, 0x80 ;  /* 0x000000000080781c */ /* 0x000fe2000278e170 */
[----:B------:R-:W-:-:S12]  /*dcc0*/  IMAD.MOV.U32 R34, RZ, RZ, -0x1 ;  /* 0xffffffffff227424 */ /* 0x000fd800078e00ff */
[----:B--23--:R-:W-:Y:S05]  /*dcd0*/  WARPSYNC.COLLECTIVE R34, `(.L_x_491) ;  /* 0x0000000022087348 */ /* 0x00cfea0003c00000 */
[----:B------:R-:W-:Y:S01]  /*dce0*/  VOTE.ANY P4, P4 ;  /* 0x0000000000ff7806 */ /* 0x000fe20002080100 */
[----:B--23--:R-:W-:-:S12]  /*dcf0*/  ENDCOLLECTIVE ;  /* 0x000000000000791b */ /* 0x00cfd80003800000 */
.L_x_491:
[----:B------:R-:W-:Y:S05]  /*dd00*/  BSYNC B0 ;  /* 0x0000000000007941 */ /* 0x000fea0003800000 */
.L_x_490:
[----:B------:R-:W-:Y:S05]  /*dd10*/  BRA `(.L_x_492) ;  /* 0xffffffc400107947 */ /* 0x000fea000383ffff */
.L_x_340:
[----:B------:R-:W0:Y:S01]  /*dd20*/  S2R R42, SR_GEMASK ;  /* 0x00000000002a7919 */ /* 0x000e220000003c00 */
[----:B------:R-:W-:Y:S01]  /*dd30*/  BSSY B0, `(.L_x_493) ;  /* 0x0000006000007945 */ /* 0x000fe20003800000 */
[----:B------:R-:W-:Y:S01]  /*dd40*/  PLOP3.LUT P4, PT, P4, PT, PT, 0x8, 0x80 ;  /* 0x000000000080781c */ /* 0x000fe2000278e170 */
[----:B------:R-:W-:-:S12]  /*dd50*/  IMAD.MOV.U32 R34, RZ, RZ, -0x1 ;  /* 0xffffffffff227424 */ /* 0x000fd800078e00ff */
[----:B0-23--:R-:W-:Y:S05]  /*dd60*/  WARPSYNC.COLLECTIVE R34, `(.L_x_494) ;  /* 0x0000000022087348 */ /* 0x00dfea0003c00000 */
[----:B------:R-:W-:Y:S01]  /*dd70*/  VOTE.ANY R34, PT, P4 ;  /* 0x0000000000227806 */ /* 0x000fe200020e0100 */
[----:B0-23--:R-:W-:Y:S06]  /*dd80*/  ENDCOLLECTIVE ;  /* 0x000000000000791b */ /* 0x00dfec0003800000 */
.L_x_494:
[----:B------:R-:W-:Y:S05]  /*dd90*/  BSYNC B0 ;  /* 0x0000000000007941 */ /* 0x000fea0003800000 */
.L_x_493:
        /* <DEDUP_REMOVED lines=10> */
.L_x_495:
[----:B------:R-:W-:Y:S02]  /*de40*/  IMAD.MOV.U32 R7, RZ, RZ, R41 ;  /* 0x000000ffff077224 */ /* 0x000fe400078e0029 */
[----:B------:R-:W-:-:S07]  /*de50*/  IMAD.MOV.U32 R25, RZ, RZ, R6 ;  /* 0x000000ffff197224 */ /* 0x000fce00078e0006 */
[----:B------:R-:W-:Y:S05]  /*de60*/  WARPSYNC.COLLECTIVE R34, `(.L_x_496) ;  /* 0x0000000022087348 */ /* 0x000fea0003c00000 */
[----:B------:R0:W1:Y:S02]  /*de70*/  SHFL.DOWN P4, R6, R7, R4, R33 ;  /* 0x0800000407067389 */ /* 0x0000640000080021 */
[----:B01----:R-:W-:Y:S05]  /*de80*/  ENDCOLLECTIVE ;  /* 0x000000000000791b */ /* 0x003fea0003800000 */
.L_x_496:
[----:B------:R-:W-:Y:S02]  /*de90*/  IMAD.MOV.U32 R7, RZ, RZ, R38 ;  /* 0x000000ffff077224 */ /* 0x000fe400078e0026 */
[----:B------:R-:W-:-:S07]  /*dea0*/  IMAD.MOV.U32 R24, RZ, RZ, R6 ;  /* 0x000000ffff187224 */ /* 0x000fce00078e0006 */
[----:B------:R-:W-:Y:S05]  /*deb0*/  WARPSYNC.COLLECTIVE R34, `(.L_x_497) ;  /* 0x0000000022087348 */ /* 0x000fea0003c00000 */
[----:B------:R0:W1:Y:S02]  /*dec0*/  SHFL.DOWN P4, R6, R7, R4, R33 ;  /* 0x0800000407067389 */ /* 0x0000640000080021 */
[----:B01----:R-:W-:Y:S05]  /*ded0*/  ENDCOLLECTIVE ;  /* 0x000000000000791b */ /* 0x003fea0003800000 */
.L_x_497:
[----:B------:R-:W-:Y:S05]  /*dee0*/  BRA `(.L_x_498) ;  /* 0xffffffc000dc7947 */ /* 0x000fea000383ffff */
.L_x_341:
[----:B------:R-:W-:Y:S01]  /*def0*/  BSSY B0, `(.L_x_499) ;  /* 0x0000006000007945 */ /* 0x000fe20003800000 */
[----:B------:R-:W-:Y:S02]  /*df00*/  IMAD.MOV.U32 R4, RZ, RZ, 0x1 ;  /* 0x00000001ff047424 */ /* 0x000fe400078e00ff */
[----:B------:R-:W-:-:S07]  /*df10*/  IMAD.MOV.U32 R34, RZ, RZ, -0x1 ;  /* 0xffffffffff227424 */ /* 0x000fce00078e00ff */
[----:B--23--:R-:W-:Y:S05]  /*df20*/  WARPSYNC.COLLECTIVE R34, `(.L_x_500) ;  /* 0x0000000022087348 */ /* 0x00cfea0003c00000 */
[----:B------:R0:W1:Y:S02]  /*df30*/  SHFL.DOWN P4, R6, R7, R4, R33 ;  /* 0x0800000407067389 */ /* 0x0000640000080021 */
[----:B0123--:R-:W-:Y:S05]  /*df40*/  ENDCOLLECTIVE ;  /* 0x000000000000791b */ /* 0x00ffea0003800000 */
.L_x_500:
[----:B------:R-:W-:Y:S05]  /*df50*/  BSYNC B0 ;  /* 0x0000000000007941 */ /* 0x000fea0003800000 */
.L_x_499:
[----:B------:R-:W-:Y:S05]  /*df60*/  BRA `(.L_x_501) ;  /* 0xffffffc000e07947 */ /* 0x000fea000383ffff */
.L_x_342:
[----:B------:R-:W-:Y:S01]  /*df70*/  BSSY B0, `(.L_x_502) ;  /* 0x0000007000007945 */ /* 0x000fe20003800000 */
[----:B------:R-:W-:Y:S02]  /*df80*/  IMAD.MOV.U32 R7, RZ, RZ, R40 ;  /* 0x000000ffff077224 */ /* 0x000fe400078e0028 */
[----:B------:R-:W-:Y:S02]  /*df90*/  IMAD.MOV.U32 R4, RZ, RZ, 0x2 ;  /* 0x00000002ff047424 */ /* 0x000fe400078e00ff */
[----:B------:R-:W-:-:S07]  /*dfa0*/  IMAD.MOV.U32 R34, RZ, RZ, -0x1 ;  /* 0xffffffffff227424 */ /* 0x000fce00078e00ff */
[----:B--23--:R-:W-:Y:S05]  /*dfb0*/  WARPSYNC.COLLECTIVE R34, `(.L_x_503) ;  /* 0x0000000022087348 */ /* 0x00cfea0003c00000 */
[----:B------:R0:W1:Y:S02]  /*dfc0*/  SHFL.DOWN P4, R6, R7, R4, R33 ;  /* 0x0800000407067389 */ /* 0x0000640000080021 */
[----:B0123--:R-:W-:Y:S05]  /*dfd0*/  ENDCOLLECTIVE ;  /* 0x000000000000791b */ /* 0x00ffea0003800000 */
.L_x_503:
[----:B------:R-:W-:Y:S05]  /*dfe0*/  BSYNC B0 ;  /* 0x0000000000007941 */ /* 0x000fea0003800000 */
.L_x_502:
[----:B------:R-:W-:Y:S02]  /*dff0*/  IMAD.MOV.U32 R7, RZ, RZ, R41 ;  /* 0x000000ffff077224 */ /* 0x000fe400078e0029 */
[----:B------:R-:W-:Y:S02]  /*e000*/  IMAD.MOV.U32 R4, RZ, RZ, 0x2 ;  /* 0x00000002ff047424 */ /* 0x000fe400078e00ff */
[----:B------:R-:W-:Y:S02]  /*e010*/  IMAD.MOV.U32 R34, RZ, RZ, -0x1 ;  /* 0xffffffffff227424 */ /* 0x000fe400078e00ff */
[----:B------:R-:W-:-:S07]  /*e020*/  IMAD.MOV.U32 R25, RZ, RZ, R6 ;  /* 0x000000ffff197224 */ /* 0x000fce00078e0006 */
[----:B------:R-:W-:Y:S05]  /*e030*/  WARPSYNC.COLLECTIVE R34, `(.L_x_504) ;  /* 0x0000000022087348 */ /* 0x000fea0003c00000 */
[----:B------:R0:W1:Y:S02]  /*e040*/  SHFL.DOWN P4, R6, R7, R4, R33 ;  /* 0x0800000407067389 */ /* 0x0000640000080021 */
[----:B01----:R-:W-:Y:S05]  /*e050*/  ENDCOLLECTIVE ;  /* 0x000000000000791b */ /* 0x003fea0003800000 */
.L_x_504:
[----:B------:R-:W-:Y:S02]  /*e060*/  IMAD.MOV.U32 R7, RZ, RZ, R38 ;  /* 0x000000ffff077224 */ /* 0x000fe400078e0026 */
[----:B------:R-:W-:-:S07]  /*e070*/  IMAD.MOV.U32 R24, RZ, RZ, R6 ;  /* 0x000000ffff187224 */ /* 0x000fce00078e0006 */
[----:B------:R-:W-:Y:S05]  /*e080*/  WARPSYNC.COLLECTIVE R34, `(.L_x_505) ;  /* 0x0000000022087348 */ /* 0x000fea0003c00000 */
[----:B------:R0:W1:Y:S02]  /*e090*/  SHFL.DOWN P4, R6, R7, R4, R33 ;  /* 0x0800000407067389 */ /* 0x0000640000080021 */
[----:B01----:R-:W-:Y:S05]  /*e0a0*/  ENDCOLLECTIVE ;  /* 0x000000000000791b */ /* 0x003fea0003800000 */
.L_x_505:
[----:B------:R-:W-:Y:S05]  /*e0b0*/  BRA `(.L_x_506) ;  /* 0xffffffc000a87947 */ /* 0x000fea000383ffff */
.L_x_343:
[----:B------:R-:W-:Y:S01]  /*e0c0*/  BSSY B0, `(.L_x_507) ;  /* 0x0000006000007945 */ /* 0x000fe20003800000 */
[----:B------:R-:W-:Y:S02]  /*e0d0*/  IMAD.MOV.U32 R4, RZ, RZ, 0x2 ;  /* 0x00000002ff047424 */ /* 0x000fe400078e00ff */
[----:B------:R-:W-:-:S07]  /*e0e0*/  IMAD.MOV.U32 R34, RZ, RZ, -0x1 ;  /* 0xffffffffff227424 */ /* 0x000fce00078e00ff */
[----:B--23--:R-:W-:Y:S05]  /*e0f0*/  WARPSYNC.COLLECTIVE R34, `(.L_x_508) ;  /* 0x0000000022087348 */ /* 0x00cfea0003c00000 */
[----:B------:R0:W1:Y:S02]  /*e100*/  SHFL.DOWN P4, R6, R7, R4, R33 ;  /* 0x0800000407067389 */ /* 0x0000640000080021 */
[----:B0123--:R-:W-:Y:S05]  /*e110*/  ENDCOLLECTIVE ;  /* 0x000000000000791b */ /* 0x00ffea0003800000 */
.L_x_508:
[----:B------:R-:W-:Y:S05]  /*e120*/  BSYNC B0 ;  /* 0x0000000000007941 */ /* 0x000fea0003800000 */
.L_x_507:
[----:B------:R-:W-:Y:S05]  /*e130*/  BRA `(.L_x_509) ;  /* 0xffffffc000ac7947 */ /* 0x000fea000383ffff */
.L_x_344:
[----:B------:R-:W-:Y:S01]  /*e140*/  BSSY B0, `(.L_x_510) ;  /* 0x0000007000007945 */ /* 0x000fe20003800000 */
[----:B------:R-:W-:Y:S02]  /*e150*/  IMAD.MOV.U32 R7, RZ, RZ, R40 ;  /* 0x000000ffff077224 */ /* 0x000fe400078e0028 */
[----:B------:R-:W-:Y:S02]  /*e160*/  IMAD.MOV.U32 R4, RZ, RZ, 0x4 ;  /* 0x00000004ff047424 */ /* 0x000fe400078e00ff */
[----:B------:R-:W-:-:S07]  /*e170*/  IMAD.MOV.U32 R34, RZ, RZ, -0x1 ;  /* 0xffffffffff227424 */ /* 0x000fce00078e00ff */
[----:B--23--:R-:W-:Y:S05]  /*e180*/  WARPSYNC.COLLECTIVE R34, `(.L_x_511) ;  /* 0x0000000022087348 */ /* 0x00cfea0003c00000 */
[----:B------:R0:W1:Y:S02]  /*e190*/  SHFL.DOWN P4, R6, R7, R4, R33 ;  /* 0x0800000407067389 */ /* 0x0000640000080021 */
[----:B0123--:R-:W-:Y:S05]  /*e1a0*/  ENDCOLLECTIVE ;  /* 0x000000000000791b */ /* 0x00ffea0003800000 */
.L_x_511:
[----:B------:R-:W-:Y:S05]  /*e1b0*/  BSYNC B0 ;  /* 0x0000000000007941 */ /* 0x000fea0003800000 */
.L_x_510:
[----:B------:R-:W-:Y:S02]  /*e1c0*/  IMAD.MOV.U32 R7, RZ, RZ, R41 ;  /* 0x000000ffff077224 */ /* 0x000fe400078e0029 */
[----:B------:R-:W-:Y:S02]  /*e1d0*/  IMAD.MOV.U32 R4, RZ, RZ, 0x4 ;  /* 0x00000004ff047424 */ /* 0x000fe400078e00ff */
[----:B------:R-:W-:Y:S02]  /*e1e0*/  IMAD.MOV.U32 R34, RZ, RZ, -0x1 ;  /* 0xffffffffff227424 */ /* 0x000fe400078e00ff */
[----:B------:R-:W-:-:S07]  /*e1f0*/  IMAD.MOV.U32 R25, RZ, RZ, R6 ;  /* 0x000000ffff197224 */ /* 0x000fce00078e0006 */
[----:B------:R-:W-:Y:S05]  /*e200*/  WARPSYNC.COLLECTIVE R34, `(.L_x_512) ;  /* 0x0000000022087348 */ /* 0x000fea0003c00000 */
[----:B------:R0:W1:Y:S02]  /*e210*/  SHFL.DOWN P4, R6, R7, R4, R33 ;  /* 0x0800000407067389 */ /* 0x0000640000080021 */
[----:B01----:R-:W-:Y:S05]  /*e220*/  ENDCOLLECTIVE ;  /* 0x000000000000791b */ /* 0x003fea0003800000 */
.L_x_512:
[----:B------:R-:W-:Y:S02]  /*e230*/  IMAD.MOV.U32 R7, RZ, RZ, R38 ;  /* 0x000000ffff077224 */ /* 0x000fe400078e0026 */
[----:B------:R-:W-:-:S07]  /*e240*/  IMAD.MOV.U32 R24, RZ, RZ, R6 ;  /* 0x000000ffff187224 */ /* 0x000fce00078e0006 */
[----:B------:R-:W-:Y:S05]  /*e250*/  WARPSYNC.COLLECTIVE R34, `(.L_x_513) ;  /* 0x0000000022087348 */ /* 0x000fea0003c00000 */
[----:B------:R0:W1:Y:S02]  /*e260*/  SHFL.DOWN P4, R6, R7, R4, R33 ;  /* 0x0800000407067389 */ /* 0x0000640000080021 */
[----:B01----:R-:W-:Y:S05]  /*e270*/  ENDCOLLECTIVE ;  /* 0x000000000000791b */ /* 0x003fea0003800000 */
.L_x_513:
[----:B------:R-:W-:Y:S05]  /*e280*/  BRA `(.L_x_514) ;  /* 0xffffffc000787947 */ /* 0x000fea000383ffff */
.L_x_345:
[----:B------:R-:W-:Y:S01]  /*e290*/  BSSY B0, `(.L_x_515) ;  /* 0x0000006000007945 */ /* 0x000fe20003800000 */
[----:B------:R-:W-:Y:S02]  /*e2a0*/  IMAD.MOV.U32 R4, RZ, RZ, 0x4 ;  /* 0x00000004ff047424 */ /* 0x000fe400078e00ff */
[----:B------:R-:W-:-:S07]  /*e2b0*/  IMAD.MOV.U32 R34, RZ, RZ, -0x1 ;  /* 0xffffffffff227424 */ /* 0x000fce00078e00ff */
[----:B--23--:R-:W-:Y:S05]  /*e2c0*/  WARPSYNC.COLLECTIVE R34, `(.L_x_516) ;  /* 0x0000000022087348 */ /* 0x00cfea0003c00000 */
[----:B------:R0:W1:Y:S02]  /*e2d0*/  SHFL.DOWN P4, R6, R7, R4, R33 ;  /* 0x0800000407067389 */ /* 0x0000640000080021 */
[----:B0123--:R-:W-:Y:S05]  /*e2e0*/  ENDCOLLECTIVE ;  /* 0x000000000000791b */ /* 0x00ffea0003800000 */
.L_x_516:
[----:B------:R-:W-:Y:S05]  /*e2f0*/  BSYNC B0 ;  /* 0x0000000000007941 */ /* 0x000fea0003800000 */
.L_x_515:
[----:B------:R-:W-:Y:S05]  /*e300*/  BRA `(.L_x_517) ;  /* 0xffffffc0007c7947 */ /* 0x000fea000383ffff */
.L_x_346:
[----:B------:R-:W-:Y:S01]  /*e310*/  BSSY B0, `(.L_x_518) ;  /* 0x0000007000007945 */ /* 0x000fe20003800000 */
[----:B------:R-:W-:Y:S02]  /*e320*/  IMAD.MOV.U32 R7, RZ, RZ, R40 ;  /* 0x000000ffff077224 */ /* 0x000fe400078e0028 */
[----:B------:R-:W-:Y:S02]  /*e330*/  IMAD.MOV.U32 R4, RZ, RZ, 0x8 ;  /* 0x00000008ff047424 */ /* 0x000fe400078e00ff */
[----:B------:R-:W-:-:S07]  /*e340*/  IMAD.MOV.U32 R34, RZ, RZ, -0x1 ;  /* 0xffffffffff227424 */ /* 0x000fce00078e00ff */
[----:B--23--:R-:W-:Y:S05]  /*e350*/  WARPSYNC.COLLECTIVE R34, `(.L_x_519) ;  /* 0x0000000022087348 */ /* 0x00cfea0003c00000 */
[----:B------:R0:W1:Y:S02]  /*e360*/  SHFL.DOWN P4, R6, R7, R4, R33 ;  /* 0x0800000407067389 */ /* 0x0000640000080021 */
[----:B0123--:R-:W-:Y:S05]  /*e370*/  ENDCOLLECTIVE ;  /* 0x000000000000791b */ /* 0x00ffea0003800000 */
.L_x_519:
[----:B------:R-:W-:Y:S05]  /*e380*/  BSYNC B0 ;  /* 0x0000000000007941 */ /* 0x000fea0003800000 */
.L_x_518:
[----:B------:R-:W-:Y:S02]  /*e390*/  IMAD.MOV.U32 R7, RZ, RZ, R41 ;  /* 0x000000ffff077224 */ /* 0x000fe400078e0029 */
[----:B------:R-:W-:Y:S02]  /*e3a0*/  IMAD.MOV.U32 R4, RZ, RZ, 0x8 ;  /* 0x00000008ff047424 */ /* 0x000fe400078e00ff */
[----:B------:R-:W-:Y:S02]  /*e3b0*/  IMAD.MOV.U32 R34, RZ, RZ, -0x1 ;  /* 0xffffffffff227424 */ /* 0x000fe400078e00ff */
[----:B------:R-:W-:-:S07]  /*e3c0*/  IMAD.MOV.U32 R25, RZ, RZ, R6 ;  /* 0x000000ffff197224 */ /* 0x000fce00078e0006 */
[----:B------:R-:W-:Y:S05]  /*e3d0*/  WARPSYNC.COLLECTIVE R34, `(.L_x_520) ;  /* 0x0000000022087348 */ /* 0x000fea0003c00000 */
[----:B------:R0:W1:Y:S02]  /*e3e0*/  SHFL.DOWN P4, R6, R7, R4, R33 ;  /* 0x0800000407067389 */ /* 0x0000640000080021 */
[----:B01----:R-:W-:Y:S05]  /*e3f0*/  ENDCOLLECTIVE ;  /* 0x000000000000791b */ /* 0x003fea0003800000 */
.L_x_520:
[----:B------:R-:W-:Y:S02]  /*e400*/  IMAD.MOV.U32 R7, RZ, RZ, R38 ;  /* 0x000000ffff077224 */ /* 0x000fe400078e0026 */
[----:B------:R-:W-:-:S07]  /*e410*/  IMAD.MOV.U32 R24, RZ, RZ, R6 ;  /* 0x000000ffff187224 */ /* 0x000fce00078e0006 */
[----:B------:R-:W-:Y:S05]  /*e420*/  WARPSYNC.COLLECTIVE R34, `(.L_x_521) ;  /* 0x0000000022087348 */ /* 0x000fea0003c00000 */
[----:B------:R0:W1:Y:S02]  /*e430*/  SHFL.DOWN P4, R6, R7, R4, R33 ;  /* 0x0800000407067389 */ /* 0x0000640000080021 */
[----:B01----:R-:W-:Y:S05]  /*e440*/  ENDCOLLECTIVE ;  /* 0x000000000000791b */ /* 0x003fea0003800000 */
.L_x_521:
[----:B------:R-:W-:Y:S05]  /*e450*/  BRA `(.L_x_522) ;  /* 0xffffffc000487947 */ /* 0x000fea000383ffff */
.L_x_347:
[----:B------:R-:W-:Y:S01]  /*e460*/  BSSY B0, `(.L_x_523) ;  /* 0x0000006000007945 */ /* 0x000fe20003800000 */
[----:B------:R-:W-:Y:S02]  /*e470*/  IMAD.MOV.U32 R4, RZ, RZ, 0x8 ;  /* 0x00000008ff047424 */ /* 0x000fe400078e00ff */
[----:B------:R-:W-:-:S07]  /*e480*/  IMAD.MOV.U32 R34, RZ, RZ, -0x1 ;  /* 0xffffffffff227424 */ /* 0x000fce00078e00ff */
[----:B--23--:R-:W-:Y:S05]  /*e490*/  WARPSYNC.COLLECTIVE R34, `(.L_x_524) ;  /* 0x0000000022087348 */ /* 0x00cfea0003c00000 */
[----:B------:R0:W1:Y:S02]  /*e4a0*/  SHFL.DOWN P4, R6, R7, R4, R33 ;  /* 0x0800000407067389 */ /* 0x0000640000080021 */
[----:B0123--:R-:W-:Y:S05]  /*e4b0*/  ENDCOLLECTIVE ;  /* 0x000000000000791b */ /* 0x00ffea0003800000 */
.L_x_524:
[----:B------:R-:W-:Y:S05]  /*e4c0*/  BSYNC B0 ;  /* 0x0000000000007941 */ /* 0x000fea0003800000 */
.L_x_523:
[----:B------:R-:W-:Y:S05]  /*e4d0*/  BRA `(.L_x_525) ;  /* 0xffffffc0004c7947 */ /* 0x000fea000383ffff */
.L_x_348:
[----:B------:R-:W-:Y:S01]  /*e4e0*/  BSSY B0, `(.L_x_526) ;  /* 0x0000007000007945 */ /* 0x000fe20003800000 */
[----:B------:R-:W-:Y:S02]  /*e4f0*/  IMAD.MOV.U32 R7, RZ, RZ, R40 ;  /* 0x000000ffff077224 */ /* 0x000fe400078e0028 */
[----:B------:R-:W-:Y:S02]  /*e500*/  IMAD.MOV.U32 R4, RZ, RZ, 0x10 ;  /* 0x00000010ff047424 */ /* 0x000fe400078e00ff */
[----:B------:R-:W-:-:S07]  /*e510*/  IMAD.MOV.U32 R34, RZ, RZ, -0x1 ;  /* 0xffffffffff227424 */ /* 0x000fce00078e00ff */
[----:B--23--:R-:W-:Y:S05]  /*e520*/  WARPSYNC.COLLECTIVE R34, `(.L_x_527) ;  /* 0x0000000022087348 */ /* 0x00cfea0003c00000 */
[----:B------:R0:W1:Y:S02]  /*e530*/  SHFL.DOWN P4, R6, R7, R4, R33 ;  /* 0x0800000407067389 */ /* 0x0000640000080021 */
[----:B0123--:R-:W-:Y:S05]  /*e540*/  ENDCOLLECTIVE ;  /* 0x000000000000791b */ /* 0x00ffea0003800000 */
.L_x_527:
[----:B------:R-:W-:Y:S05]  /*e550*/  BSYNC B0 ;  /* 0x0000000000007941 */ /* 0x000fea0003800000 */
.L_x_526:
[----:B------:R-:W-:Y:S02]  /*e560*/  IMAD.MOV.U32 R7, RZ, RZ, R41 ;  /* 0x000000ffff077224 */ /* 0x000fe400078e0029 */
[----:B------:R-:W-:Y:S02]  /*e570*/  IMAD.MOV.U32 R4, RZ, RZ, 0x10 ;  /* 0x00000010ff047424 */ /* 0x000fe400078e00ff */
[----:B------:R-:W-:Y:S02]  /*e580*/  IMAD.MOV.U32 R34, RZ, RZ, -0x1 ;  /* 0xffffffffff227424 */ /* 0x000fe400078e00ff */
[----:B------:R-:W-:-:S07]  /*e590*/  IMAD.MOV.U32 R47, RZ, RZ, R6 ;  /* 0x000000ffff2f7224 */ /* 0x000fce00078e0006 */
[----:B------:R-:W-:Y:S05]  /*e5a0*/  WARPSYNC.COLLECTIVE R34, `(.L_x_528) ;  /* 0x0000000022087348 */ /* 0x000fea0003c00000 */
[----:B------:R0:W1:Y:S02]  /*e5b0*/  SHFL.DOWN P4, R6, R7, R4, R33 ;  /* 0x0800000407067389 */ /* 0x0000640000080021 */
[----:B01----:R-:W-:Y:S05]  /*e5c0*/  ENDCOLLECTIVE ;  /* 0x000000000000791b */ /* 0x003fea0003800000 */
.L_x_528:
[----:B------:R-:W-:Y:S02]  /*e5d0*/  IMAD.MOV.U32 R7, RZ, RZ, R38 ;  /* 0x000000ffff077224 */ /* 0x000fe400078e0026 */
[----:B------:R-:W-:-:S07]  /*e5e0*/  IMAD.MOV.U32 R46, RZ, RZ, R6 ;  /* 0x000000ffff2e7224 */ /* 0x000fce00078e0006 */
[----:B------:R-:W-:Y:S05]  /*e5f0*/  WARPSYNC.COLLECTIVE R34, `(.L_x_529) ;  /* 0x0000000022087348 */ /* 0x000fea0003c00000 */
[----:B------:R0:W1:Y:S02]  /*e600*/  SHFL.DOWN P4, R6, R7, R4, R33 ;  /* 0x0800000407067389 */ /* 0x0000640000080021 */
[----:B01----:R-:W-:Y:S05]  /*e610*/  ENDCOLLECTIVE ;  /* 0x000000000000791b */ /* 0x003fea0003800000 */
.L_x_529:
[----:B------:R-:W-:Y:S05]  /*e620*/  BRA `(.L_x_530) ;  /* 0xffffffc000187947 */ /* 0x000fea000383ffff */
.L_x_349:
[----:B------:R-:W-:Y:S01]  /*e630*/  BSSY B0, `(.L_x_531) ;  /* 0x0000006000007945 */ /* 0x000fe20003800000 */
[----:B------:R-:W-:Y:S02]  /*e640*/  IMAD.MOV.U32 R4, RZ, RZ, 0x10 ;  /* 0x00000010ff047424 */ /* 0x000fe400078e00ff */
[----:B------:R-:W-:-:S07]  /*e650*/  IMAD.MOV.U32 R34, RZ, RZ, -0x1 ;  /* 0xffffffffff227424 */ /* 0x000fce00078e00ff */
[----:B--23--:R-:W-:Y:S05]  /*e660*/  WARPSYNC.COLLECTIVE R34, `(.L_x_532) ;  /* 0x0000000022087348 */ /* 0x00cfea0003c00000 */
[----:B------:R0:W1:Y:S02]  /*e670*/  SHFL.DOWN P4, R6, R7, R4, R33 ;  /* 0x0800000407067389 */ /* 0x0000640000080021 */
[----:B0123--:R-:W-:Y:S05]  /*e680*/  ENDCOLLECTIVE ;  /* 0x000000000000791b */ /* 0x00ffea0003800000 */
.L_x_532:
[----:B------:R-:W-:Y:S05]  /*e690*/  BSYNC B0 ;  /* 0x0000000000007941 */ /* 0x000fea0003800000 */
.L_x_531:
[----:B------:R-:W-:Y:S05]  /*e6a0*/  BRA `(.L_x_533) ;  /* 0xffffffc000387947 */ /* 0x000fea000383ffff */
.L_x_350:
[----:B------:R-:W-:Y:S01]  /*e6b0*/  BSSY B0, `(.L_x_534) ;  /* 0x0000005000007945 */ /* 0x000fe20003800000 */
[----:B------:R-:W-:-:S07]  /*e6c0*/  IMAD.MOV.U32 R34, RZ, RZ, -0x1 ;  /* 0xffffffffff227424 */ /* 0x000fce00078e00ff */
[----:B--23--:R-:W-:Y:S05]  /*e6d0*/  WARPSYNC.COLLECTIVE R34, `(.L_x_535) ;  /* 0x0000000022087348 */ /* 0x00cfea0003c00000 */
[----:B------:R-:W-:Y:S01]  /*e6e0*/  VOTE.ALL P5, P5 ;  /* 0x0000000000ff7806 */ /* 0x000fe200028a0000 */
[----:B--23--:R-:W-:-:S12]  /*e6f0*/  ENDCOLLECTIVE ;  /* 0x000000000000791b */ /* 0x00cfd80003800000 */
.L_x_535:
[----:B------:R-:W-:Y:S05]  /*e700*/  BSYNC B0 ;  /* 0x0000000000007941 */ /* 0x000fea0003800000 */
.L_x_534:
[----:B------:R-:W-:Y:S05]  /*e710*/  BRA `(.L_x_536) ;  /* 0xffffffc000307947 */ /* 0x000fea000383ffff */
.L_x_352:
[----:B------:R-:W-:Y:S01]  /*e720*/  BSSY B0, `(.L_x_537) ;  /* 0x0000006000007945 */ /* 0x000fe20003800000 */
[----:B------:R-:W-:Y:S01]  /*e730*/  PLOP3.LUT P4, PT, P4, PT, PT, 0x8, 0x80 ;  /* 0x000000000080781c */ /* 0x000fe2000278e170 */
[----:B------:R-:W-:-:S12]  /*e740*/  IMAD.MOV.U32 R34, RZ, RZ, -0x1 ;  /* 0xffffffffff227424 */ /* 0x000fd800078e00ff */
[----:B--23--:R-:W-:Y:S05]  /*e750*/  WARPSYNC.COLLECTIVE R34, `(.L_x_538) ;  /* 0x0000000022087348 */ /* 0x00cfea0003c00000 */
[----:B------:R-:W-:Y:S01]  /*e760*/  VOTE.ANY P4, P4 ;  /* 0x0000000000ff7806 */ /* 0x000fe20002080100 */
[----:B--23--:R-:W-:-:S12]  /*e770*/  ENDCOLLECTIVE ;  /* 0x000000000000791b */ /* 0x00cfd80003800000 */
.L_x_538:
[----:B------:R-:W-:Y:S05]  /*e780*/  BSYNC B0 ;  /* 0x0000000000007941 */ /* 0x000fea0003800000 */
.L_x_537:
[----:B------:R-:W-:Y:S05]  /*e790*/  BRA `(.L_x_539) ;  /* 0xffffffc000307947 */ /* 0x000fea000383ffff */
.L_x_354:
[----:B------:R-:W-:Y:S01]  /*e7a0*/  BSSY B0, `(.L_x_540) ;  /* 0x0000006000007945 */ /* 0x000fe20003800000 */
[----:B------:R-:W-:Y:S01]  /*e7b0*/  PLOP3.LUT P4, PT, P4, PT, PT, 0x8, 0x80 ;  /* 0x000000000080781c */ /* 0x000fe2000278e170 */
[----:B------:R-:W-:-:S12]  /*e7c0*/  IMAD.MOV.U32 R34, RZ, RZ, -0x1 ;  /* 0xffffffffff227424 */ /* 0x000fd800078e00ff */
[----:B--23--:R-:W-:Y:S05]  /*e7d0*/  WARPSYNC.COLLECTIVE R34, `(.L_x_541) ;  /* 0x0000000022087348 */ /* 0x00cfea0003c00000 */
[----:B------:R-:W-:Y:S01]  /*e7e0*/  VOTE.ANY R34, PT, P4 ;  /* 0x0000000000227806 */ /* 0x000fe200020e0100 */
[----:B--23--:R-:W-:Y:S06]  /*e7f0*/  ENDCOLLECTIVE ;  /* 0x000000000000791b */ /* 0x00cfec0003800000 */
.L_x_541:
[----:B------:R-:W-:Y:S05]  /*e800*/  BSYNC B0 ;  /* 0x0000000000007941 */ /* 0x000fea0003800000 */
.L_x_540:
        /* <DEDUP_REMOVED lines=10> */
.L_x_542:
[----:B------:R-:W-:Y:S02]  /*e8b0*/  IMAD.MOV.U32 R7, RZ, RZ, R32 ;  /* 0x000000ffff077224 */ /* 0x000fe400078e0020 */
[----:B------:R-:W-:-:S07]  /*e8c0*/  IMAD.MOV.U32 R48, RZ, RZ, R6 ;  /* 0x000000ffff307224 */ /* 0x000fce00078e0006 */
[----:B------:R-:W-:Y:S05]  /*e8d0*/  WARPSYNC.COLLECTIVE R34, `(.L_x_543) ;  /* 0x0000000022087348 */ /* 0x000fea0003c00000 */
[----:B------:R0:W1:Y:S02]  /*e8e0*/  SHFL.DOWN P4, R6, R7, R4, R33 ;  /* 0x0800000407067389 */ /* 0x0000640000080021 */
[----:B01----:R-:W-:Y:S05]  /*e8f0*/  ENDCOLLECTIVE ;  /* 0x000000000000791b */ /* 0x003fea0003800000 */
.L_x_543:
[----:B------:R-:W-:Y:S02]  /*e900*/  IMAD.MOV.U32 R7, RZ, RZ, R46 ;  /* 0x000000ffff077224 */ /* 0x000fe400078e002e */
[----:B------:R-:W-:-:S07]  /*e910*/  IMAD.MOV.U32 R51, RZ, RZ, R6 ;  /* 0x000000ffff337224 */ /* 0x000fce00078e0006 */
[----:B------:R-:W-:Y:S05]  /*e920*/  WARPSYNC.COLLECTIVE R34, `(.L_x_544) ;  /* 0x0000000022087348 */ /* 0x000fea0003c00000 */
[----:B------:R0:W1:Y:S02]  /*e930*/  SHFL.DOWN P4, R6, R7, R4, R33 ;  /* 0x0800000407067389 */ /* 0x0000640000080021 */
[----:B01----:R-:W-:Y:S05]  /*e940*/  ENDCOLLECTIVE ;  /* 0x000000000000791b */ /* 0x003fea0003800000 */
.L_x_544:
[----:B------:R-:W-:Y:S05]  /*e950*/  BRA `(.L_x_545) ;  /* 0xffffffbc00fc7947 */ /* 0x000fea000383ffff */
.L_x_355:
[----:B------:R-:W-:Y:S01]  /*e960*/  BSSY B0, `(.L_x_546) ;  /* 0x0000006000007945 */ /* 0x000fe20003800000 */
[----:B------:R-:W-:Y:S02]  /*e970*/  IMAD.MOV.U32 R4, RZ, RZ, 0x1 ;  /* 0x00000001ff047424 */ /* 0x000fe400078e00ff */
[----:B------:R-:W-:-:S07]  /*e980*/  IMAD.MOV.U32 R34, RZ, RZ, -0x1 ;  /* 0xffffffffff227424 */ /* 0x000fce00078e00ff */
[----:B--23--:R-:W-:Y:S05]  /*e990*/  WARPSYNC.COLLECTIVE R34, `(.L_x_547) ;  /* 0x0000000022087348 */ /* 0x00cfea0003c00000 */
[----:B------:R0:W1:Y:S02]  /*e9a0*/  SHFL.DOWN P4, R6, R7, R4, R33 ;  /* 0x0800000407067389 */ /* 0x0000640000080021 */
[----:B0123--:R-:W-:Y:S05]  /*e9b0*/  ENDCOLLECTIVE ;  /* 0x000000000000791b */ /* 0x00ffea0003800000 */
.L_x_547:
[----:B------:R-:W-:Y:S05]  /*e9c0*/  BSYNC B0 ;  /* 0x0000000000007941 */ /* 0x000fea0003800000 */
.L_x_546:
[----:B------:R-:W-:Y:S05]  /*e9d0*/  BRA `(.L_x_548) ;  /* 0xffffffc000007947 */ /* 0x000fea000383ffff */
.L_x_356:
[----:B------:R-:W-:Y:S01]  /*e9e0*/  BSSY B0, `(.L_x_549) ;  /* 0x0000007000007945 */ /* 0x000fe20003800000 */
[----:B------:R-:W-:Y:S02]  /*e9f0*/  IMAD.MOV.U32 R7, RZ, RZ, R49 ;  /* 0x000000ffff077224 */ /* 0x000fe400078e0031 */
[----:B------:R-:W-:Y:S02]  /*ea00*/  IMAD.MOV.U32 R4, RZ, RZ, 0x2 ;  /* 0x00000002ff047424 */ /* 0x000fe400078e00ff */
[----:B------:R-:W-:-:S07]  /*ea10*/  IMAD.MOV.U32 R34, RZ, RZ, -0x1 ;  /* 0xffffffffff227424 */ /* 0x000fce00078e00ff */
[----:B--23--:R-:W-:Y:S05]  /*ea20*/  WARPSYNC.COLLECTIVE R34, `(.L_x_550) ;  /* 0x0000000022087348 */ /* 0x00cfea0003c00000 */
[----:B------:R0:W1:Y:S02]  /*ea30*/  SHFL.DOWN P4, R6, R7, R4, R33 ;  /* 0x0800000407067389 */ /* 0x0000640000080021 */
[----:B0123--:R-:W-:Y:S05]  /*ea40*/  ENDCOLLECTIVE ;  /* 0x000000000000791b */ /* 0x00ffea0003800000 */
.L_x_550:
[----:B------:R-:W-:Y:S05]  /*ea50*/  BSYNC B0 ;  /* 0x0000000000007941 */ /* 0x000fea0003800000 */
.L_x_549:
[----:B------:R-:W-:Y:S02]  /*ea60*/  IMAD.MOV.U32 R7, RZ, RZ, R32 ;  /* 0x000000ffff077224 */ /* 0x000fe400078e0020 */
[----:B------:R-:W-:Y:S02]  /*ea70*/  IMAD.MOV.U32 R4, RZ, RZ, 0x2 ;  /* 0x00000002ff047424 */ /* 0x000fe400078e00ff */
[----:B------:R-:W-:Y:S02]  /*ea80*/  IMAD.MOV.U32 R34, RZ, RZ, -0x1 ;  /* 0xffffffffff227424 */ /* 0x000fe400078e00ff */
[----:B------:R-:W-:-:S07]  /*ea90*/  IMAD.MOV.U32 R48, RZ, RZ, R6 ;  /* 0x000000ffff307224 */ /* 0x000fce00078e0006 */
[----:B------:R-:W-:Y:S05]  /*eaa0*/  WARPSYNC.COLLECTIVE R34, `(.L_x_551) ;  /* 0x0000000022087348 */ /* 0x000fea0003c00000 */
[----:B------:R0:W1:Y:S02]  /*eab0*/  SHFL.DOWN P4, R6, R7, R4, R33 ;  /* 0x0800000407067389 */ /* 0x0000640000080021 */
[----:B01----:R-:W-:Y:S05]  /*eac0*/  ENDCOLLECTIVE ;  /* 0x000000000000791b */ /* 0x003fea0003800000 */
.L_x_551:
[----:B------:R-:W-:Y:S02]  /*ead0*/  IMAD.MOV.U32 R7, RZ, RZ, R46 ;  /* 0x000000ffff077224 */ /* 0x000fe400078e002e */
[----:B------:R-:W-:-:S07]  /*eae0*/  IMAD.MOV.U32 R51, RZ, RZ, R6 ;  /* 0x000000ffff337224 */ /* 0x000fce00078e0006 */
[----:B------:R-:W-:Y:S05]  /*eaf0*/  WARPSYNC.COLLECTIVE R34, `(.L_x_552) ;  /* 0x0000000022087348 */ /* 0x000fea0003c00000 */
[----:B------:R0:W1:Y:S02]  /*eb00*/  SHFL.DOWN P4, R6, R7, R4, R33 ;  /* 0x0800000407067389 */ /* 0x0000640000080021 */
[----:B01----:R-:W-:Y:S05]  /*eb10*/  ENDCOLLECTIVE ;  /* 0x000000000000791b */ /* 0x003fea0003800000 */
.L_x_552:
[----:B------:R-:W-:Y:S05]  /*eb20*/  BRA `(.L_x_553) ;  /* 0xffffffbc00c87947 */ /* 0x000fea000383ffff */
.L_x_357:
[----:B------:R-:W-:Y:S01]  /*eb30*/  BSSY B0, `(.L_x_554) ;  /* 0x0000006000007945 */ /* 0x000fe20003800000 */
[----:B------:R-:W-:Y:S02]  /*eb40*/  IMAD.MOV.U32 R4, RZ, RZ, 0x2 ;  /* 0x00000002ff047424 */ /* 0x000fe400078e00ff */
[----:B------:R-:W-:-:S07]  /*eb50*/  IMAD.MOV.U32 R34, RZ, RZ, -0x1 ;  /* 0xffffffffff227424 */ /* 0x000fce00078e00ff */
[----:B--23--:R-:W-:Y:S05]  /*eb60*/  WARPSYNC.COLLECTIVE R34, `(.L_x_555) ;  /* 0x0000000022087348 */ /* 0x00cfea0003c00000 */
[----:B------:R0:W1:Y:S02]  /*eb70*/  SHFL.DOWN P4, R6, R7, R4, R33 ;  /* 0x0800000407067389 */ /* 0x0000640000080021 */
[----:B0123--:R-:W-:Y:S05]  /*eb80*/  ENDCOLLECTIVE ;  /* 0x000000000000791b */ /* 0x00ffea0003800000 */
.L_x_555:
[----:B------:R-:W-:Y:S05]  /*eb90*/  BSYNC B0 ;  /* 0x0000000000007941 */ /* 0x000fea0003800000 */
.L_x_554:
[----:B------:R-:W-:Y:S05]  /*eba0*/  BRA `(.L_x_556) ;  /* 0xffffffbc00cc7947 */ /* 0x000fea000383ffff */
.L_x_358:
[----:B------:R-:W-:Y:S01]  /*ebb0*/  BSSY B0, `(.L_x_557) ;  /* 0x0000007000007945 */ /* 0x000fe20003800000 */
[----:B------:R-:W-:Y:S02]  /*ebc0*/  IMAD.MOV.U32 R7, RZ, RZ, R49 ;  /* 0x000000ffff077224 */ /* 0x000fe400078e0031 */
[----:B------:R-:W-:Y:S02]  /*ebd0*/  IMAD.MOV.U32 R4, RZ, RZ, 0x4 ;  /* 0x00000004ff047424 */ /* 0x000fe400078e00ff */
[----:B------:R-:W-:-:S07]  /*ebe0*/  IMAD.MOV.U32 R34, RZ, RZ, -0x1 ;  /* 0xffffffffff227424 */ /* 0x000fce00078e00ff */
[----:B--23--:R-:W-:Y:S05]  /*ebf0*/  WARPSYNC.COLLECTIVE R34, `(.L_x_558) ;  /* 0x0000000022087348 */ /* 0x00cfea0003c00000 */
[----:B------:R0:W1:Y:S02]  /*ec00*/  SHFL.DOWN P4, R6, R7, R4, R33 ;  /* 0x0800000407067389 */ /* 0x0000640000080021 */
[----:B0123--:R-:W-:Y:S05]  /*ec10*/  ENDCOLLECTIVE ;  /* 0x000000000000791b */ /* 0x00ffea0003800000 */
.L_x_558:
[----:B------:R-:W-:Y:S05]  /*ec20*/  BSYNC B0 ;  /* 0x0000000000007941 */ /* 0x000fea0003800000 */
.L_x_557:
[----:B------:R-:W-:Y:S02]  /*ec30*/  IMAD.MOV.U32 R7, RZ, RZ, R32 ;  /* 0x000000ffff077224 */ /* 0x000fe400078e0020 */
[----:B------:R-:W-:Y:S02]  /*ec40*/  IMAD.MOV.U32 R4, RZ, RZ, 0x4 ;  /* 0x00000004ff047424 */ /* 0x000fe400078e00ff */
[----:B------:R-:W-:Y:S02]  /*ec50*/  IMAD.MOV.U32 R34, RZ, RZ, -0x1 ;  /* 0xffffffffff227424 */ /* 0x000fe400078e00ff */
[----:B------:R-:W-:-:S07]  /*ec60*/  IMAD.MOV.U32 R48, RZ, RZ, R6 ;  /* 0x000000ffff307224 */ /* 0x000fce00078e0006 */
[----:B------:R-:W-:Y:S05]  /*ec70*/  WARPSYNC.COLLECTIVE R34, `(.L_x_559) ;  /* 0x0000000022087348 */ /* 0x000fea0003c00000 */
[----:B------:R0:W1:Y:S02]  /*ec80*/  SHFL.DOWN P4, R6, R7, R4, R33 ;  /* 0x0800000407067389 */ /* 0x0000640000080021 */
[----:B01----:R-:W-:Y:S05]  /*ec90*/  ENDCOLLECTIVE ;  /* 0x000000000000791b */ /* 0x003fea0003800000 */
.L_x_559:
[----:B------:R-:W-:Y:S02]  /*eca0*/  IMAD.MOV.U32 R7, RZ, RZ, R46 ;  /* 0x000000ffff077224 */ /* 0x000fe400078e002e */
[----:B------:R-:W-:-:S07]  /*ecb0*/  IMAD.MOV.U32 R51, RZ, RZ, R6 ;  /* 0x000000ffff337224 */ /* 0x000fce00078e0006 */
[----:B------:R-:W-:Y:S05]  /*ecc0*/  WARPSYNC.COLLECTIVE R34, `(.L_x_560) ;  /* 0x0000000022087348 */ /* 0x000fea0003c00000 */
[----:B------:R0:W1:Y:S02]  /*ecd0*/  SHFL.DOWN P4, R6, R7, R4, R33 ;  /* 0x0800000407067389 */ /* 0x0000640000080021 */
[----:B01----:R-:W-:Y:S05]  /*ece0*/  ENDCOLLECTIVE ;  /* 0x000000000000791b */ /* 0x003fea0003800000 */
.L_x_560:
[----:B------:R-:W-:Y:S05]  /*ecf0*/  BRA `(.L_x_561) ;  /* 0xffffffbc00947947 */ /* 0x000fea000383ffff */
.L_x_359:
[----:B------:R-:W-:Y:S01]  /*ed00*/  BSSY B0, `(.L_x_562) ;  /* 0x0000006000007945 */ /* 0x000fe20003800000 */
[----:B------:R-:W-:Y:S02]  /*ed10*/  IMAD.MOV.U32 R4, RZ, RZ, 0x4 ;  /* 0x00000004ff047424 */ /* 0x000fe400078e00ff */
[----:B------:R-:W-:-:S07]  /*ed20*/  IMAD.MOV.U32 R34, RZ, RZ, -0x1 ;  /* 0xffffffffff227424 */ /* 0x000fce00078e00ff */
[----:B--23--:R-:W-:Y:S05]  /*ed30*/  WARPSYNC.COLLECTIVE R34, `(.L_x_563) ;  /* 0x0000000022087348 */ /* 0x00cfea0003c00000 */
[----:B------:R0:W1:Y:S02]  /*ed40*/  SHFL.DOWN P4, R6, R7, R4, R33 ;  /* 0x0800000407067389 */ /* 0x0000640000080021 */
[----:B0123--:R-:W-:Y:S05]  /*ed50*/  ENDCOLLECTIVE ;  /* 0x000000000000791b */ /* 0x00ffea0003800000 */
.L_x_563:
[----:B------:R-:W-:Y:S05]  /*ed60*/  BSYNC B0 ;  /* 0x0000000000007941 */ /* 0x000fea0003800000 */
.L_x_562:
[----:B------:R-:W-:Y:S05]  /*ed70*/  BRA `(.L_x_564) ;  /* 0xffffffbc00987947 */ /* 0x000fea000383ffff */
.L_x_360:
[----:B------:R-:W-:Y:S01]  /*ed80*/  BSSY B0, `(.L_x_565) ;  /* 0x0000007000007945 */ /* 0x000fe20003800000 */
[----:B------:R-:W-:Y:S02]  /*ed90*/  IMAD.MOV.U32 R7, RZ, RZ, R49 ;  /* 0x000000ffff077224 */ /* 0x000fe400078e0031 */
[----:B------:R-:W-:Y:S02]  /*eda0*/  IMAD.MOV.U32 R4, RZ, RZ, 0x8 ;  /* 0x00000008ff047424 */ /* 0x000fe400078e00ff */
[----:B------:R-:W-:-:S07]  /*edb0*/  IMAD.MOV.U32 R34, RZ, RZ, -0x1 ;  /* 0xffffffffff227424 */ /* 0x000fce00078e00ff */
[----:B--23--:R-:W-:Y:S05]  /*edc0*/  WARPSYNC.COLLECTIVE R34, `(.L_x_566) ;  /* 0x0000000022087348 */ /* 0x00cfea0003c00000 */
[----:B------:R0:W1:Y:S02]  /*edd0*/  SHFL.DOWN P4, R6, R7, R4, R33 ;  /* 0x0800000407067389 */ /* 0x0000640000080021 */
[----:B0123--:R-:W-:Y:S05]  /*ede0*/  ENDCOLLECTIVE ;  /* 0x000000000000791b */ /* 0x00ffea0003800000 */
.L_x_566:
[----:B------:R-:W-:Y:S05]  /*edf0*/  BSYNC B0 ;  /* 0x0000000000007941 */ /* 0x000fea0003800000 */
.L_x_565:
[----:B------:R-:W-:Y:S02]  /*ee00*/  IMAD.MOV.U32 R7, RZ, RZ, R32 ;  /* 0x000000ffff077224 */ /* 0x000fe400078e0020 */
[----:B------:R-:W-:Y:S02]  /*ee10*/  IMAD.MOV.U32 R4, RZ, RZ, 0x8 ;  /* 0x00000008ff047424 */ /* 0x000fe400078e00ff */
[----:B------:R-:W-:Y:S02]  /*ee20*/  IMAD.MOV.U32 R34, RZ, RZ, -0x1 ;  /* 0xffffffffff227424 */ /* 0x000fe400078e00ff */
[----:B------:R-:W-:-:S07]  /*ee30*/  IMAD.MOV.U32 R48, RZ, RZ, R6 ;  /* 0x000000ffff307224 */ /* 0x000fce00078e0006 */
[----:B------:R-:W-:Y:S05]  /*ee40*/  WARPSYNC.COLLECTIVE R34, `(.L_x_567) ;  /* 0x0000000022087348 */ /* 0x000fea0003c00000 */
[----:B------:R0:W1:Y:S02]  /*ee50*/  SHFL.DOWN P4, R6, R7, R4, R33 ;  /* 0x0800000407067389 */ /* 0x0000640000080021 */
[----:B01----:R-:W-:Y:S05]  /*ee60*/  ENDCOLLECTIVE ;  /* 0x000000000000791b */ /* 0x003fea0003800000 */
.L_x_567:
[----:B------:R-:W-:Y:S02]  /*ee70*/  IMAD.MOV.U32 R7, RZ, RZ, R46 ;  /* 0x000000ffff077224 */ /* 0x000fe400078e002e */
[----:B------:R-:W-:-:S07]  /*ee80*/  IMAD.MOV.U32 R51, RZ, RZ, R6 ;  /* 0x000000ffff337224 */ /* 0x000fce00078e0006 */
[----:B------:R-:W-:Y:S05]  /*ee90*/  WARPSYNC.COLLECTIVE R34, `(.L_x_568) ;  /* 0x0000000022087348 */ /* 0x000fea0003c00000 */
[----:B------:R0:W1:Y:S02]  /*eea0*/  SHFL.DOWN P4, R6, R7, R4, R33 ;  /* 0x0800000407067389 */ /* 0x0000640000080021 */
[----:B01----:R-:W-:Y:S05]  /*eeb0*/  ENDCOLLECTIVE ;  /* 0x000000000000791b */ /* 0x003fea0003800000 */
.L_x_568:
[----:B------:R-:W-:Y:S05]  /*eec0*/  BRA `(.L_x_569) ;  /* 0xffffffbc00607947 */ /* 0x000fea000383ffff */
.L_x_361:
[----:B------:R-:W-:Y:S01]  /*eed0*/  BSSY B0, `(.L_x_570) ;  /* 0x0000006000007945 */ /* 0x000fe20003800000 */
[----:B------:R-:W-:Y:S02]  /*eee0*/  IMAD.MOV.U32 R4, RZ, RZ, 0x8 ;  /* 0x00000008ff047424 */ /* 0x000fe400078e00ff */
[----:B------:R-:W-:-:S07]  /*eef0*/  IMAD.MOV.U32 R34, RZ, RZ, -0x1 ;  /* 0xffffffffff227424 */ /* 0x000fce00078e00ff */
[----:B--23--:R-:W-:Y:S05]  /*ef00*/  WARPSYNC.COLLECTIVE R34, `(.L_x_571) ;  /* 0x0000000022087348 */ /* 0x00cfea0003c00000 */
[----:B------:R0:W1:Y:S02]  /*ef10*/  SHFL.DOWN P4, R6, R7, R4, R33 ;  /* 0x0800000407067389 */ /* 0x0000640000080021 */
[----:B0123--:R-:W-:Y:S05]  /*ef20*/  ENDCOLLECTIVE ;  /* 0x000000000000791b */ /* 0x00ffea0003800000 */
.L_x_571:
[----:B------:R-:W-:Y:S05]  /*ef30*/  BSYNC B0 ;  /* 0x0000000000007941 */ /* 0x000fea0003800000 */
.L_x_570:
[----:B------:R-:W-:Y:S05]  /*ef40*/  BRA `(.L_x_572) ;  /* 0xffffffbc00647947 */ /* 0x000fea000383ffff */
.L_x_362:
[----:B------:R-:W-:Y:S01]  /*ef50*/  BSSY B0, `(.L_x_573) ;  /* 0x0000007000007945 */ /* 0x000fe20003800000 */
[----:B------:R-:W-:Y:S02]  /*ef60*/  IMAD.MOV.U32 R7, RZ, RZ, R49 ;  /* 0x000000ffff077224 */ /* 0x000fe400078e0031 */
[----:B------:R-:W-:Y:S02]  /*ef70*/  IMAD.MOV.U32 R4, RZ, RZ, 0x10 ;  /* 0x00000010ff047424 */ /* 0x000fe400078e00ff */
[----:B------:R-:W-:-:S07]  /*ef80*/  IMAD.MOV.U32 R34, RZ, RZ, -0x1 ;  /* 0xffffffffff227424 */ /* 0x000fce00078e00ff */
[----:B--23--:R-:W-:Y:S05]  /*ef90*/  WARPSYNC.COLLECTIVE R34, `(.L_x_574) ;  /* 0x0000000022087348 */ /* 0x00cfea0003c00000 */
[----:B------:R0:W1:Y:S02]  /*efa0*/  SHFL.DOWN P4, R6, R7, R4, R33 ;  /* 0x0800000407067389 */ /* 0x0000640000080021 */
[----:B0123--:R-:W-:Y:S05]  /*efb0*/  ENDCOLLECTIVE ;  /* 0x000000000000791b */ /* 0x00ffea0003800000 */
.L_x_574:
[----:B------:R-:W-:Y:S05]  /*efc0*/  BSYNC B0 ;  /* 0x0000000000007941 */ /* 0x000fea0003800000 */
.L_x_573:
[----:B------:R-:W-:Y:S02]  /*efd0*/  IMAD.MOV.U32 R7, RZ, RZ, R32 ;  /* 0x000000ffff077224 */ /* 0x000fe400078e0020 */
[----:B------:R-:W-:Y:S02]  /*efe0*/  IMAD.MOV.U32 R4, RZ, RZ, 0x10 ;  /* 0x00000010ff047424 */ /* 0x000fe400078e00ff */
[----:B------:R-:W-:Y:S02]  /*eff0*/  IMAD.MOV.U32 R34, RZ, RZ, -0x1 ;  /* 0xffffffffff227424 */ /* 0x000fe400078e00ff */
[----:B------:R-:W-:Y:S02]  /*f000*/  IMAD.MOV.U32 R48, RZ, RZ, R6 ;  /* 0x000000ffff307224 */ /* 0x000fe400078e0006 */
[----:B------:R-:W-:-:S07]  /*f010*/  VIADD R50, R28, 0x10 ;  /* 0x000000101c327836 */ /* 0x000fce0000000000 */
[----:B------:R-:W-:Y:S05]  /*f020*/  WARPSYNC.COLLECTIVE R34, `(.L_x_575) ;  /* 0x0000000022087348 */ /* 0x000fea0003c00000 */
[----:B------:R0:W1:Y:S02]  /*f030*/  SHFL.DOWN P4, R6, R7, R4, R33 ;  /* 0x0800000407067389 */ /* 0x0000640000080021 */
[----:B01----:R-:W-:Y:S05]  /*f040*/  ENDCOLLECTIVE ;  /* 0x000000000000791b */ /* 0x003fea0003800000 */
.L_x_575:
[----:B------:R-:W-:Y:S02]  /*f050*/  IMAD.MOV.U32 R7, RZ, RZ, R46 ;  /* 0x000000ffff077224 */ /* 0x000fe400078e002e */
[----:B------:R-:W-:-:S07]  /*f060*/  IMAD.MOV.U32 R51, RZ, RZ, R6 ;  /* 0x000000ffff337224 */ /* 0x000fce00078e0006 */
[----:B------:R-:W-:Y:S05]  /*f070*/  WARPSYNC.COLLECTIVE R34, `(.L_x_576) ;  /* 0x0000000022087348 */ /* 0x000fea0003c00000 */
[----:B------:R0:W1:Y:S02]  /*f080*/  SHFL.DOWN P4, R6, R7, R4, R33 ;  /* 0x0800000407067389 */ /* 0x0000640000080021 */
[----:B01----:R-:W-:Y:S05]  /*f090*/  ENDCOLLECTIVE ;  /* 0x000000000000791b */ /* 0x003fea0003800000 */
.L_x_576:
[----:B------:R-:W-:Y:S05]  /*f0a0*/  BRA `(.L_x_577) ;  /* 0xffffffbc002c7947 */ /* 0x000fea000383ffff */
.L_x_363:
[----:B------:R-:W-:Y:S01]  /*f0b0*/  BSSY B0, `(.L_x_578) ;  /* 0x0000006000007945 */ /* 0x000fe20003800000 */
[----:B------:R-:W-:Y:S02]  /*f0c0*/  IMAD.MOV.U32 R4, RZ, RZ, 0x10 ;  /* 0x00000010ff047424 */ /* 0x000fe400078e00ff */
[----:B------:R-:W-:-:S07]  /*f0d0*/  IMAD.MOV.U32 R34, RZ, RZ, -0x1 ;  /* 0xffffffffff227424 */ /* 0x000fce00078e00ff */
[----:B--23--:R-:W-:Y:S05]  /*f0e0*/  WARPSYNC.COLLECTIVE R34, `(.L_x_579) ;  /* 0x0000000022087348 */ /* 0x00cfea0003c00000 */
[----:B------:R0:W1:Y:S02]  /*f0f0*/  SHFL.DOWN P4, R6, R7, R4, R33 ;  /* 0x0800000407067389 */ /* 0x0000640000080021 */
[----:B0123--:R-:W-:Y:S05]  /*f100*/  ENDCOLLECTIVE ;  /* 0x000000000000791b */ /* 0x00ffea0003800000 */
.L_x_579:
[----:B------:R-:W-:Y:S05]  /*f110*/  BSYNC B0 ;  /* 0x0000000000007941 */ /* 0x000fea0003800000 */
.L_x_578:
[----:B------:R-:W-:Y:S05]  /*f120*/  BRA `(.L_x_580) ;  /* 0xffffffbc004c7947 */ /* 0x000fea000383ffff */
.L_x_364:
[----:B------:R-:W-:Y:S01]  /*f130*/  BSSY B0, `(.L_x_581) ;  /* 0x0000005000007945 */ /* 0x000fe20003800000 */
[----:B------:R-:W-:-:S07]  /*f140*/  IMAD.MOV.U32 R34, RZ, RZ, -0x1 ;  /* 0xffffffffff227424 */ /* 0x000fce00078e00ff */
[----:B--23--:R-:W-:Y:S05]  /*f150*/  WARPSYNC.COLLECTIVE R34, `(.L_x_582) ;  /* 0x0000000022087348 */ /* 0x00cfea0003c00000 */
[----:B------:R-:W-:Y:S01]  /*f160*/  VOTE.ALL P5, P5 ;  /* 0x0000000000ff7806 */ /* 0x000fe200028a0000 */
[----:B--23--:R-:W-:-:S12]  /*f170*/  ENDCOLLECTIVE ;  /* 0x000000000000791b */ /* 0x00cfd80003800000 */
.L_x_582:
[----:B------:R-:W-:Y:S05]  /*f180*/  BSYNC B0 ;  /* 0x0000000000007941 */ /* 0x000fea0003800000 */
.L_x_581:
[----:B------:R-:W-:Y:S05]  /*f190*/  BRA `(.L_x_583) ;  /* 0xffffffbc00487947 */ /* 0x000fea000383ffff */
.L_x_584:
        /* <DEDUP_REMOVED lines=14> */
.L_x_734:


//--------------------- .text._ZN6thrust24THRUST_300001_SM_1000_NS8cuda_cub4core6detail13_kernel_agentINS1_15__reduce_by_key9InitAgentIN3cub18CUB_300001_SM_100024ReduceByKeyScanTileStateIilLb1EEElPlEEJSA_lSB_EEEvDpT0_ --------------------------
	.section	.text._ZN6thrust24THRUST_300001_SM_1000_NS8cuda_cub4core6detail13_kernel_agentINS1_15__reduce_by_key9InitAgentIN3cub18CUB_300001_SM_100024ReduceByKeyScanTileStateIilLb1EEElPlEEJSA_lSB_EEEvDpT0_,"ax",@progbits
	.align	128
        .global         _ZN6thrust24THRUST_300001_SM_1000_NS8cuda_cub4core6detail13_kernel_agentINS1_15__reduce_by_key9InitAgentIN3cub18CUB_300001_SM_100024ReduceByKeyScanTileStateIilLb1EEElPlEEJSA_lSB_EEEvDpT0_
        .type           _ZN6thrust24THRUST_300001_SM_1000_NS8cuda_cub4core6detail13_kernel_agentINS1_15__reduce_by_key9InitAgentIN3cub18CUB_300001_SM_100024ReduceByKeyScanTileStateIilLb1EEElPlEEJSA_lSB_EEEvDpT0_,@function
        .size           _ZN6thrust24THRUST_300001_SM_1000_NS8cuda_cub4core6detail13_kernel_agentINS1_15__reduce_by_key9InitAgentIN3cub18CUB_300001_SM_100024ReduceByKeyScanTileStateIilLb1EEElPlEEJSA_lSB_EEEvDpT0_,(.L_x_735 - _ZN6thrust24THRUST_300001_SM_1000_NS8cuda_cub4core6detail13_kernel_agentINS1_15__reduce_by_key9InitAgentIN3cub18CUB_300001_SM_100024ReduceByKeyScanTileStateIilLb1EEElPlEEJSA_lSB_EEEvDpT0_)
        .other          _ZN6thrust24THRUST_300001_SM_1000_NS8cuda_cub4core6detail13_kernel_agentINS1_15__reduce_by_key9InitAgentIN3cub18CUB_300001_SM_100024ReduceByKeyScanTileStateIilLb1EEElPlEEJSA_lSB_EEEvDpT0_,@"STO_CUDA_ENTRY STV_DEFAULT"
_ZN6thrust24THRUST_300001_SM_1000_NS8cuda_cub4core6detail13_kernel_agentINS1_15__reduce_by_key9InitAgentIN3cub18CUB_300001_SM_100024ReduceByKeyScanTileStateIilLb1EEElPlEEJSA_lSB_EEEvDpT0_:
.text._ZN6thrust24THRUST_300001_SM_1000_NS8cuda_cub4core6detail13_kernel_agentINS1_15__reduce_by_key9InitAgentIN3cub18CUB_300001_SM_100024ReduceByKeyScanTileStateIilLb1EEElPlEEJSA_lSB_EEEvDpT0_:
[----:B------:R-:W-:Y:S01]  /*0000*/  LDC R1, c[0x0][0x37c] ;  /* 0x0000df00ff017b82 */ /* 0x000fe20000000800 */
[----:B------:R-:W0:Y:S07]  /*0010*/  S2R R0, SR_TID.X ;  /* 0x0000000000007919 */ /* 0x000e2e0000002100 */
[----:B------:R-:W1:Y:S01]  /*0020*/  S2UR UR6, SR_CTAID.X ;  /* 0x00000000000679c3 */ /* 0x000e620000002500 */
[----:B------:R-:W2:Y:S01]  /*0030*/  LDCU UR4, c[0x0][0x388] ;  /* 0x00007100ff0477ac */ /* 0x000ea20008000800 */
[----:B------:R-:W-:-:S06]  /*0040*/  CS2R R10, SRZ ;  /* 0x00000000000a7805 */ /* 0x000fcc000001ff00 */
[----:B------:R-:W1:Y:S01]  /*0050*/  LDC R7, c[0x0][0x360] ;  /* 0x0000d800ff077b82 */ /* 0x000e620000000800 */
[C---:B0-----:R-:W-:Y:S01]  /*0060*/  ISETP.GT.U32.AND P0, PT, R0.reuse, 0x1f, PT ;  /* 0x0000001f0000780c */ /* 0x041fe20003f04070 */
[----:B-1----:R-:W-:Y:S01]  /*0070*/  IMAD R7, R7, UR6, R0 ;  /* 0x0000000607077c24 */ /* 0x002fe2000f8e0200 */
[----:B------:R-:W-:Y:S02]  /*0080*/  LOP3.LUT P2, RZ, R0, UR6, RZ, 0xfc, !PT ;  /* 0x0000000600ff7c12 */ /* 0x000fe4000f84fcff */
[----:B------:R-:W-:Y:S02]  /*0090*/  ISETP.NE.OR P0, PT, RZ, UR6, P0 ;  /* 0x00000006ff007c0c */ /* 0x000fe40008705670 */
[----:B--2---:R-:W-:Y:S01]  /*00a0*/  ISETP.GE.AND P1, PT, R7, UR4, PT ;  /* 0x0000000407007c0c */ /* 0x004fe2000bf26270 */
[----:B------:R-:W0:Y:S10]  /*00b0*/  LDCU.64 UR4, c[0x0][0x358] ;  /* 0x00006b00ff0477ac */ /* 0x000e340008000a00 */
[----:B------:R-:W1:Y:S02]  /*00c0*/  @!P0 LDC.64 R4, c[0x0][0x380] ;  /* 0x0000e000ff048b82 */ /* 0x000e640000000a00 */
[----:B------:R-:W-:-:S02]  /*00d0*/  @!P1 IMAD.MOV.U32 R8, RZ, RZ, 0x0 ;  /* 0x00000000ff089424 */ /* 0x000fc400078e00ff */
[----:B------:R-:W-:-:S04]  /*00e0*/  @!P1 IMAD.MOV.U32 R9, RZ, RZ, 0x63 ;  /* 0x00000063ff099424 */ /* 0x000fc800078e00ff */
[----:B------:R-:W2:Y:S01]  /*00f0*/  @!P1 LDC.64 R2, c[0x0][0x380] ;  /* 0x0000e000ff029b82 */ /* 0x000ea20000000a00 */
[----:B-1----:R-:W-:-:S04]  /*0100*/  @!P0 IMAD.WIDE.U32 R4, R0, 0x10, R4 ;  /* 0x0000001000048825 */ /* 0x002fc800078e0004 */
[----:B--2---:R-:W-:-:S05]  /*0110*/  @!P1 IMAD.WIDE R2, R7, 0x10, R2 ;  /* 0x0000001007029825 */ /* 0x004fca00078e0202 */
[----:B0-----:R0:W-:Y:S04]  /*0120*/  @!P1 STG.E.128 desc[UR4][R2.64+0x200], R8 ;  /* 0x0002000802009986 */ /* 0x0011e8000c101d04 */
[----:B------:R0:W-:Y:S01]  /*0130*/  @!P0 STG.E.128 desc[UR4][R4.64], RZ ;  /* 0x000000ff04008986 */ /* 0x0001e2000c101d04 */
[----:B------:R-:W-:Y:S05]  /*0140*/  @P2 EXIT ;  /* 0x000000000000294d */ /* 0x000fea0003800000 */
[----:B0-----:R-:W0:Y:S02]  /*0150*/  LDC.64 R2, c[0x0][0x390] ;  /* 0x0000e400ff027b82 */ /* 0x001e240000000a00 */
[----:B0-----:R-:W-:Y:S01]  /*0160*/  STG.E.64 desc[UR4][R2.64], RZ ;  /* 0x000000ff02007986 */ /* 0x001fe2000c101b04 */
[----:B------:R-:W-:Y:S05]  /*0170*/  EXIT ;  /* 0x000000000000794d */ /* 0x000fea0003800000 */
.L_x_585:
        /* <DEDUP_REMOVED lines=16> */
.L_x_735:


//--------------------- .text._ZN6thrust24THRUST_300001_SM_1000_NS8cuda_cub4core6detail13_kernel_agentINS1_15__reduce_by_key16ReduceByKeyAgentINS0_6detail15normal_iteratorINS0_10device_ptrIiEEEESB_SB_SB_N4cuda3std3__48equal_toIiEENSE_4plusIiEEPiiEEJSB_SB_SB_SB_SJ_N3cub18CUB_300001_SM_100024ReduceByKeyScanTileStateIiiLb1EEESG_SI_iiEEEvDpT0_ --------------------------
	.section	.text._ZN6thrust24THRUST_300001_SM_1000_NS8cuda_cub4core6detail13_kernel_agentINS1_15__reduce_by_key16ReduceByKeyAgentINS0_6detail15normal_iteratorINS0_10device_ptrIiEEEESB_SB_SB_N4cuda3std3__48equal_toIiEENSE_4plusIiEEPiiEEJSB_SB_SB_SB_SJ_N3cub18CUB_300001_SM_100024ReduceByKeyScanTileStateIiiLb1EEESG_SI_iiEEEvDpT0_,"ax",@progbits
	.align	128
        .global         _ZN6thrust24THRUST_300001_SM_1000_NS8cuda_cub4core6detail13_kernel_agentINS1_15__reduce_by_key16ReduceByKeyAgentINS0_6detail15normal_iteratorINS0_10device_ptrIiEEEESB_SB_SB_N4cuda3std3__48equal_toIiEENSE_4plusIiEEPiiEEJSB_SB_SB_SB_SJ_N3cub18CUB_300001_SM_100024ReduceByKeyScanTileStateIiiLb1EEESG_SI_iiEEEvDpT0_
        .type           _ZN6thrust24THRUST_300001_SM_1000_NS8cuda_cub4core6detail13_kernel_agentINS1_15__reduce_by_key16ReduceByKeyAgentINS0_6detail15normal_iteratorINS0_10device_ptrIiEEEESB_SB_SB_N4cuda3std3__48equal_toIiEENSE_4plusIiEEPiiEEJSB_SB_SB_SB_SJ_N3cub18CUB_300001_SM_100024ReduceByKeyScanTileStateIiiLb1EEESG_SI_iiEEEvDpT0_,@function
        .size           _ZN6thrust24THRUST_300001_SM_1000_NS8cuda_cub4core6detail13_kernel_agentINS1_15__reduce_by_key16ReduceByKeyAgentINS0_6detail15normal_iteratorINS0_10device_ptrIiEEEESB_SB_SB_N4cuda3std3__48equal_toIiEENSE_4plusIiEEPiiEEJSB_SB_SB_SB_SJ_N3cub18CUB_300001_SM_100024ReduceByKeyScanTileStateIiiLb1EEESG_SI_iiEEEvDpT0_,(.L_x_736 - _ZN6thrust24THRUST_300001_SM_1000_NS8cuda_cub4core6detail13_kernel_agentINS1_15__reduce_by_key16ReduceByKeyAgentINS0_6detail15normal_iteratorINS0_10device_ptrIiEEEESB_SB_SB_N4cuda3std3__48equal_toIiEENSE_4plusIiEEPiiEEJSB_SB_SB_SB_SJ_N3cub18CUB_300001_SM_100024ReduceByKeyScanTileStateIiiLb1EEESG_SI_iiEEEvDpT0_)
        .other          _ZN6thrust24THRUST_300001_SM_1000_NS8cuda_cub4core6detail13_kernel_agentINS1_15__reduce_by_key16ReduceByKeyAgentINS0_6detail15normal_iteratorINS0_10device_ptrIiEEEESB_SB_SB_N4cuda3std3__48equal_toIiEENSE_4plusIiEEPiiEEJSB_SB_SB_SB_SJ_N3cub18CUB_300001_SM_100024ReduceByKeyScanTileStateIiiLb1EEESG_SI_iiEEEvDpT0_,@"STO_CUDA_ENTRY STV_DEFAULT"
_ZN6thrust24THRUST_300001_SM_1000_NS8cuda_cub4core6detail13_kernel_agentINS1_15__reduce_by_key16ReduceByKeyAgentINS0_6detail15normal_iteratorINS0_10device_ptrIiEEEESB_SB_SB_N4cuda3std3__48equal_toIiEENSE_4plusIiEEPiiEEJSB_SB_SB_SB_SJ_N3cub18CUB_300001_SM_100024ReduceByKeyScanTileStateIiiLb1EEESG_SI_iiEEEvDpT0_:
.text._ZN6thrust24THRUST_300001_SM_1000_NS8cuda_cub4core6detail13_kernel_agentINS1_15__reduce_by_key16ReduceByKeyAgentINS0_6detail15normal_iteratorINS0_10device_ptrIiEEEESB_SB_SB_N4cuda3std3__48equal_toIiEENSE_4plusIiEEPiiEEJSB_SB_SB_SB_SJ_N3cub18CUB_300001_SM_100024ReduceByKeyScanTileStateIiiLb1EEESG_SI_iiEEEvDpT0_:
[----:B------:R-:W-:Y:S01]  /*0000*/  LDC R1, c[0x0][0x37c] ;  /* 0x0000df00ff017b82 */ /* 0x000fe20000000800 */
[----:B------:R-:W0:Y:S01]  /*0010*/  S2R R39, SR_CTAID.X ;  /* 0x0000000000277919 */ /* 0x000e220000002500 */
[----:B------:R-:W1:Y:S01]  /*0020*/  LDCU UR4, c[0x0][0x3b4] ;  /* 0x00007680ff0477ac */ /* 0x000e620008000800 */
[----:B------:R-:W2:Y:S01]  /*0030*/  LDCU.64 UR12, c[0x0][0x358] ;  /* 0x00006b00ff0c77ac */ /* 0x000ea20008000a00 */
[----:B0-----:R-:W-:-:S05]  /*0040*/  IMAD R4, R39, 0x900, RZ ;  /* 0x0000090027047824 */ /* 0x001fca00078e02ff */
[----:B-1----:R-:W-:-:S04]  /*0050*/  IADD3 R38, PT, PT, -R4, UR4, RZ ;  /* 0x0000000404267c10 */ /* 0x002fc8000fffe1ff */
[----:B------:R-:W-:-:S13]  /*0060*/  ISETP.GE.AND P0, PT, R38, 0x901, PT ;  /* 0x000009012600780c */ /* 0x000fda0003f06270 */
[----:B--2---:R-:W-:Y:S05]  /*0070*/  @!P0 BRA `(.L_x_586) ;  /* 0x0000005000a08947 */ /* 0x004fea0003800000 */
[----:B------:R-:W-:-:S13]  /*0080*/  ISETP.NE.AND P0, PT, R39, RZ, PT ;  /* 0x000000ff2700720c */ /* 0x000fda0003f05270 */
[----:B------:R-:W-:Y:S05]  /*0090*/  @P0 BRA `(.L_x_587) ;  /* 0x00000020009c0947 */ /* 0x000fea0003800000 */
[----:B------:R-:W0:Y:S01]  /*00a0*/  S2R R16, SR_TID.X ;  /* 0x0000000000107919 */ /* 0x000e220000002100 */
[----:B------:R-:W1:Y:S08]  /*00b0*/  LDC.64 R2, c[0x0][0x380] ;  /* 0x0000e000ff027b82 */ /* 0x000e700000000a00 */
[----:B------:R-:W2:Y:S01]  /*00c0*/  LDC.64 R6, c[0x0][0x388] ;  /* 0x0000e200ff067b82 */ /* 0x000ea20000000a00 */
[----:B0-----:R-:W-:-:S02]  /*00d0*/  LOP3.LUT R5, R16, 0x1f, RZ, 0xc0, !PT ;  /* 0x0000001f10057812 */ /* 0x001fc400078ec0ff */
[----:B------:R-:W-:-:S03]  /*00e0*/  LOP3.LUT R0, R16, 0x3e0, RZ, 0xc0, !PT ;  /* 0x000003e010007812 */ /* 0x000fc600078ec0ff */
[----:B------:R-:W-:-:S04]  /*00f0*/  IMAD.IADD R5, R4, 0x1, R5 ;  /* 0x0000000104057824 */ /* 0x000fc800078e0205 */
[----:B------:R-:W-:-:S04]  /*0100*/  IMAD R5, R0, 0x9, R5 ;  /* 0x0000000900057824 */ /* 0x000fc800078e0205 */
[----:B-1----:R-:W-:-:S05]  /*0110*/  IMAD.WIDE.U32 R2, R5, 0x4, R2 ;  /* 0x0000000405027825 */ /* 0x002fca00078e0002 */
[----:B------:R-:W3:Y:S04]  /*0120*/  LDG.E.CONSTANT R0, desc[UR12][R2.64] ;  /* 0x0000000c02007981 */ /* 0x000ee8000c1e9900 */
[----:B------:R-:W4:Y:S04]  /*0130*/  LDG.E.CONSTANT R4, desc[UR12][R2.64+0x80] ;  /* 0x0000800c02047981 */ /* 0x000f28000c1e9900 */
[----:B------:R-:W5:Y:S04]  /*0140*/  LDG.E.CONSTANT R9, desc[UR12][R2.64+0x100] ;  /* 0x0001000c02097981 */ /* 0x000f68000c1e9900 */
[----:B------:R-:W5:Y:S04]  /*0150*/  LDG.E.CONSTANT R10, desc[UR12][R2.64+0x180] ;  /* 0x0001800c020a7981 */ /* 0x000f68000c1e9900 */
[----:B------:R-:W5:Y:S04]  /*0160*/  LDG.E.CONSTANT R11, desc[UR12][R2.64+0x200] ;  /* 0x0002000c020b7981 */ /* 0x000f68000c1e9900 */
[----:B------:R-:W5:Y:S04]  /*0170*/  LDG.E.CONSTANT R12, desc[UR12][R2.64+0x280] ;  /* 0x0002800c020c7981 */ /* 0x000f68000c1e9900 */
[----:B------:R-:W5:Y:S04]  /*0180*/  LDG.E.CONSTANT R13, desc[UR12][R2.64+0x300] ;  /* 0x0003000c020d7981 */ /* 0x000f68000c1e9900 */
[----:B------:R-:W5:Y:S04]  /*0190*/  LDG.E.CONSTANT R14, desc[UR12][R2.64+0x380] ;  /* 0x0003800c020e7981 */ /* 0x000f68000c1e9900 */
[----:B------:R0:W5:Y:S01]  /*01a0*/  LDG.E.CONSTANT R15, desc[UR12][R2.64+0x400] ;  /* 0x0004000c020f7981 */ /* 0x000162000c1e9900 */
[----:B--2---:R-:W-:-:S05]  /*01b0*/  IMAD.WIDE.U32 R6, R5, 0x4, R6 ;  /* 0x0000000405067825 */ /* 0x004fca00078e0006 */
[----:B------:R-:W2:Y:S04]  /*01c0*/  LDG.E.CONSTANT R19, desc[UR12][R6.64] ;  /* 0x0000000c06137981 */ /* 0x000ea8000c1e9900 */
[----:B------:R-:W2:Y:S04]  /*01d0*/  LDG.E.CONSTANT R21, desc[UR12][R6.64+0x80] ;  /* 0x0000800c06157981 */ /* 0x000ea8000c1e9900 */
[----:B------:R-:W2:Y:S04]  /*01e0*/  LDG.E.CONSTANT R23, desc[UR12][R6.64+0x100] ;  /* 0x0001000c06177981 */ /* 0x000ea8000c1e9900 */
[----:B------:R-:W2:Y:S04]  /*01f0*/  LDG.E.CONSTANT R25, desc[UR12][R6.64+0x180] ;  /* 0x0001800c06197981 */ /* 0x000ea8000c1e9900 */
[----:B------:R-:W2:Y:S04]  /*0200*/  LDG.E.CONSTANT R27, desc[UR12][R6.64+0x200] ;  /* 0x0002000c061b7981 */ /* 0x000ea8000c1e9900 */
[----:B------:R-:W2:Y:S04]  /*0210*/  LDG.E.CONSTANT R33, desc[UR12][R6.64+0x280] ;  /* 0x0002800c06217981 */ /* 0x000ea8000c1e9900 */
[----:B------:R-:W2:Y:S04]  /*0220*/  LDG.E.CONSTANT R35, desc[UR12][R6.64+0x300] ;  /* 0x0003000c06237981 */ /* 0x000ea8000c1e9900 */
[----:B------:R-:W2:Y:S04]  /*0230*/  LDG.E.CONSTANT R37, desc[UR12][R6.64+0x380] ;  /* 0x0003800c06257981 */ /* 0x000ea8000c1e9900 */
[----:B------:R1:W2:Y:S01]  /*0240*/  LDG.E.CONSTANT R39, desc[UR12][R6.64+0x400] ;  /* 0x0004000c06277981 */ /* 0x0002a2000c1e9900 */
[----:B------:R-:W0:Y:S01]  /*0250*/  S2UR UR5, SR_CgaCtaId ;  /* 0x00000000000579c3 */ /* 0x000e220000008800 */
[----:B------:R-:W-:Y:S01]  /*0260*/  SHF.R.U32.HI R8, RZ, 0x5, R16 ;  /* 0x00000005ff087819 */ /* 0x000fe20000011610 */
[----:B------:R-:W-:Y:S01]  /*0270*/  UMOV UR4, 0x400 ;  /* 0x0000040000047882 */ /* 0x000fe20000000000 */
[----:B------:R-:W1:Y:S01]  /*0280*/  S2R R5, SR_LANEID ;  /* 0x0000000000057919 */ /* 0x000e620000000000 */
[----:B------:R-:W-:Y:S01]  /*0290*/  ISETP.NE.AND P1, PT, R16, RZ, PT ;  /* 0x000000ff1000720c */ /* 0x000fe20003f25270 */
[----:B0-----:R-:W-:Y:S01]  /*02a0*/  ULEA UR4, UR5, UR4, 0x18 ;  /* 0x0000000405047291 */ /* 0x001fe2000f8ec0ff */
[----:B-1----:R-:W-:-:S05]  /*02b0*/  IMAD R2, R8, 0x120, R5 ;  /* 0x0000012008027824 */ /* 0x002fca00078e0205 */
[----:B------:R-:W-:-:S05]  /*02c0*/  LEA R2, R2, UR4, 0x2 ;  /* 0x0000000402027c11 */ /* 0x000fca000f8e10ff */
[----:B------:R-:W-:Y:S01]  /*02d0*/  IMAD R17, R5, 0x20, R2 ;  /* 0x0000002005117824 */ /* 0x000fe200078e0202 */
[----:B---3--:R0:W-:Y:S04]  /*02e0*/  STS [R2], R0 ;  /* 0x0000000002007388 */ /* 0x0081e80000000800 */
[----:B----4-:R-:W-:Y:S04]  /*02f0*/  STS [R2+0x80], R4 ;  /* 0x0000800402007388 */ /* 0x010fe80000000800 */
[----:B-----5:R-:W-:Y:S01]  /*0300*/  STS [R2+0x100], R9 ;  /* 0x0001000902007388 */ /* 0x020fe20000000800 */
[----:B0-----:R-:W-:-:S03]  /*0310*/  IMAD.MOV.U32 R0, RZ, RZ, RZ ;  /* 0x000000ffff007224 */ /* 0x001fc600078e00ff */
[----:B------:R0:W-:Y:S04]  /*0320*/  STS [R2+0x180], R10 ;  /* 0x0001800a02007388 */ /* 0x0001e80000000800 */
[----:B------:R-:W-:Y:S04]  /*0330*/  STS [R2+0x200], R11 ;  /* 0x0002000b02007388 */ /* 0x000fe80000000800 */
[----:B------:R-:W-:Y:S01]  /*0340*/  STS [R2+0x280], R12 ;  /* 0x0002800c02007388 */ /* 0x000fe20000000800 */
[----:B0-----:R-:W-:-:S03]  /*0350*/  LEA R10, R16, UR4, 0x2 ;  /* 0x00000004100a7c11 */ /* 0x001fc6000f8e10ff */
        /* <DEDUP_REMOVED lines=8> */
[----:B------:R-:W3:Y:S04]  /*03e0*/  LDS R30, [R17+0xc] ;  /* 0x00000c00111e7984 */ /* 0x000ee80000000800 */
[----:B------:R-:W-:Y:S04]  /*03f0*/  LDS R32, [R17+0x10] ;  /* 0x0000100011207984 */ /* 0x000fe80000000800 */
[----:B------:R-:W-:Y:S04]  /*0400*/  LDS R34, [R17+0x14] ;  /* 0x0000140011227984 */ /* 0x000fe80000000800 */
[----:B------:R-:W4:Y:S04]  /*0410*/  LDS R36, [R17+0x18] ;  /* 0x0000180011247984 */ /* 0x000f280000000800 */
[----:B------:R-:W5:Y:S01]  /*0420*/  LDS R38, [R17+0x1c] ;  /* 0x00001c0011267984 */ /* 0x000f620000000800 */
[----:B------:R-:W-:Y:S01]  /*0430*/  BAR.SYNC.DEFER_BLOCKING 0x0 ;  /* 0x0000000000007b1d */ /* 0x000fe20000010000 */
[----:B0-----:R-:W-:-:S02]  /*0440*/  ISETP.NE.AND P3, PT, R4, R6, PT ;  /* 0x000000060400720c */ /* 0x001fc40003f65270 */
[----:B-1----:R-:W-:Y:S02]  /*0450*/  ISETP.NE.AND P2, PT, R6, R28, PT ;  /* 0x0000001c0600720c */ /* 0x002fe40003f45270 */
[----:B---3--:R-:W-:Y:S01]  /*0460*/  ISETP.NE.AND P6, PT, R28, R30, PT ;  /* 0x0000001e1c00720c */ /* 0x008fe20003fc5270 */
[----:B--2---:R-:W-:Y:S03]  /*0470*/  STS [R2], R19 ;  /* 0x0000001302007388 */ /* 0x004fe60000000800 */
[----:B------:R-:W-:Y:S01]  /*0480*/  P2R R45, PR, RZ, 0x40 ;  /* 0x00000040ff2d7803 */ /* 0x000fe20000000000 */
[----:B------:R-:W-:Y:S04]  /*0490*/  STS [R2+0x80], R21 ;  /* 0x0000801502007388 */ /* 0x000fe80000000800 */
[----:B------:R-:W-:Y:S01]  /*04a0*/  STS [R2+0x100], R23 ;  /* 0x0001001702007388 */ /* 0x000fe20000000800 */
[----:B----4-:R-:W-:-:S03]  /*04b0*/  ISETP.NE.AND P5, PT, R34, R36, PT ;  /* 0x000000242200720c */ /* 0x010fc60003fa5270 */
[----:B------:R-:W-:Y:S01]  /*04c0*/  STS [R2+0x180], R25 ;  /* 0x0001801902007388 */ /* 0x000fe20000000800 */
[----:B-----5:R-:W-:-:S03]  /*04d0*/  ISETP.NE.AND P4, PT, R36, R38, PT ;  /* 0x000000262400720c */ /* 0x020fc60003f85270 */
[----:B------:R-:W-:Y:S04]  /*04e0*/  STS [R2+0x200], R27 ;  /* 0x0002001b02007388 */ /* 0x000fe80000000800 */
[----:B------:R-:W-:Y:S04]  /*04f0*/  STS [R2+0x280], R33 ;  /* 0x0002802102007388 */ /* 0x000fe80000000800 */
[----:B------:R-:W-:Y:S04]  /*0500*/  STS [R2+0x300], R35 ;  /* 0x0003002302007388 */ /* 0x000fe80000000800 */
[----:B------:R-:W-:Y:S04]  /*0510*/  STS [R2+0x380], R37 ;  /* 0x0003802502007388 */ /* 0x000fe80000000800 */
[----:B------:R-:W-:Y:S01]  /*0520*/  STS [R2+0x400], R39 ;  /* 0x0004002702007388 */ /* 0x000fe20000000800 */
[----:B------:R-:W-:-:S03]  /*0530*/  NOP ;  /* 0x0000000000007918 */ /* 0x000fc60000000000 */
[----:B------:R-:W0:Y:S04]  /*0540*/  LDS R47, [R17] ;  /* 0x00000000112f7984 */ /* 0x000e280000000800 */
[----:B------:R-:W1:Y:S04]  /*0550*/  LDS R7, [R17+0x4] ;  /* 0x0000040011077984 */ /* 0x000e680000000800 */
[----:B------:R-:W2:Y:S04]  /*0560*/  LDS R29, [R17+0x8] ;  /* 0x00000800111d7984 */ /* 0x000ea80000000800 */
[----:B------:R-:W3:Y:S04]  /*0570*/  LDS R31, [R17+0xc] ;  /* 0x00000c00111f7984 */ /* 0x000ee80000000800 */
[----:B------:R-:W-:Y:S04]  /*0580*/  LDS R33, [R17+0x10] ;  /* 0x0000100011217984 */ /* 0x000fe80000000800 */
[----:B------:R-:W-:Y:S04]  /*0590*/  LDS R35, [R17+0x14] ;  /* 0x0000140011237984 */ /* 0x000fe80000000800 */
[----:B------:R-:W-:Y:S04]  /*05a0*/  LDS R37, [R17+0x18] ;  /* 0x0000180011257984 */ /* 0x000fe80000000800 */
[----:B------:R-:W-:Y:S04]  /*05b0*/  LDS R44, [R17+0x1c] ;  /* 0x00001c00112c7984 */ /* 0x000fe80000000800 */
[----:B------:R-:W-:Y:S01]  /*05c0*/  LDS R9, [R17+0x20] ;  /* 0x0000200011097984 */ /* 0x000fe20000000800 */
[----:B------:R-:W-:Y:S01]  /*05d0*/  BAR.SYNC.DEFER_BLOCKING 0x0 ;  /* 0x0000000000007b1d */ /* 0x000fe20000010000 */
[----:B0-----:R-:W-:-:S05]  /*05e0*/  SEL R2, R47, RZ, !P3 ;  /* 0x000000ff2f027207 */ /* 0x001fca0005800000 */
[----:B-1----:R-:W-:-:S05]  /*05f0*/  IMAD.IADD R12, R7, 0x1, R2 ;  /* 0x00000001070c7824 */ /* 0x002fca00078e0202 */
[----:B------:R-:W-:-:S05]  /*0600*/  SEL R12, R12, RZ, !P2 ;  /* 0x000000ff0c0c7207 */ /* 0x000fca0005000000 */
[----:B--2---:R-:W-:Y:S01]  /*0610*/  IMAD.IADD R12, R29, 0x1, R12 ;  /* 0x000000011d0c7824 */ /* 0x004fe200078e020c */
[----:B------:R-:W-:Y:S04]  /*0620*/  STS [R10+0x47c], R3 ;  /* 0x00047c030a007388 */ /* 0x000fe80000000800 */
[----:B------:R-:W-:Y:S01]  /*0630*/  SEL R12, R12, RZ, !P6 ;  /* 0x000000ff0c0c7207 */ /* 0x000fe20007000000 */
[----:B------:R-:W-:Y:S04]  /*0640*/  BAR.SYNC.DEFER_BLOCKING 0x0 ;  /* 0x0000000000007b1d */ /* 0x000fe80000010000 */
[----:B---3--:R-:W-:-:S02]  /*0650*/  IMAD.IADD R12, R31, 0x1, R12 ;  /* 0x000000011f0c7824 */ /* 0x008fc400078e020c */
[----:B------:R-:W0:Y:S02]  /*0660*/  @P1 LDS R40, [R10+0x478] ;  /* 0x000478000a281984 */ /* 0x000e240000000800 */
[----:B0-----:R-:W-:-:S04]  /*0670*/  @P1 ISETP.NE.AND P0, PT, R40, R4, PT ;  /* 0x000000042800120c */ /* 0x001fc80003f05270 */
[----:B------:R-:W-:Y:S02]  /*0680*/  @P1 SEL R0, RZ, 0x1, !P0 ;  /* 0x00000001ff001807 */ /* 0x000fe40004000000 */
[----:B------:R-:W-:Y:S02]  /*0690*/  ISETP.NE.AND P1, PT, R32, R34, PT ;  /* 0x000000222000720c */ /* 0x000fe40003f25270 */
[----:B------:R-:W-:Y:S01]  /*06a0*/  ISETP.NE.AND P0, PT, R38, R3, PT ;  /* 0x000000032600720c */ /* 0x000fe20003f05270 */
[----:B------:R-:W-:Y:S01]  /*06b0*/  VIADD R11, R0, 0x1 ;  /* 0x00000001000b7836 */ /* 0x000fe20000000000 */
[----:B------:R-:W-:Y:S01]  /*06c0*/  P2R R46, PR, RZ, 0x2 ;  /* 0x00000002ff2e7803 */ /* 0x000fe20000000000 */
[----:B------:R-:W-:-:S04]  /*06d0*/  @!P3 IMAD.MOV R11, RZ, RZ, R0 ;  /* 0x000000ffff0bb224 */ /* 0x000fc800078e0200 */
[----:B------:R-:W-:Y:S02]  /*06e0*/  VIADD R2, R11, 0x1 ;  /* 0x000000010b027836 */ /* 0x000fe40000000000 */
[----:B------:R-:W-:Y:S01]  /*06f0*/  @!P2 IMAD.MOV R2, RZ, RZ, R11 ;  /* 0x000000ffff02a224 */ /* 0x000fe200078e020b */
[----:B------:R-:W-:-:S03]  /*0700*/  ISETP.NE.AND P2, PT, R30, R32, PT ;  /* 0x000000201e00720c */ /* 0x000fc60003f45270 */
[----:B------:R-:W-:Y:S01]  /*0710*/  VIADD R39, R2, 0x1 ;  /* 0x0000000102277836 */ /* 0x000fe20000000000 */
[----:B------:R-:W-:Y:S01]  /*0720*/  SEL R12, R12, RZ, !P2 ;  /* 0x000000ff0c0c7207 */ /* 0x000fe20005000000 */
[----:B------:R-:W-:Y:S01]  /*0730*/  @!P6 IMAD.MOV R39, RZ, RZ, R2 ;  /* 0x000000ffff27e224 */ /* 0x000fe200078e0202 */
[----:B------:R-:W-:-:S03]  /*0740*/  P2R R26, PR, RZ, 0x4 ;  /* 0x00000004ff1a7803 */ /* 0x000fc60000000000 */
[----:B------:R-:W-:Y:S02]  /*0750*/  IMAD.IADD R12, R33, 0x1, R12 ;  /* 0x00000001210c7824 */ /* 0x000fe400078e020c */
[----:B------:R-:W-:Y:S02]  /*0760*/  VIADD R10, R39, 0x1 ;  /* 0x00000001270a7836 */ /* 0x000fe40000000000 */
[----:B------:R-:W-:Y:S01]  /*0770*/  @!P2 IMAD.MOV R10, RZ, RZ, R39 ;  /* 0x000000ffff0aa224 */ /* 0x000fe200078e0227 */
[----:B------:R-:W-:-:S03]  /*0780*/  SEL R12, R12, RZ, !P1 ;  /* 0x000000ff0c0c7207 */ /* 0x000fc60004800000 */
[----:B------:R-:W-:Y:S02]  /*0790*/  VIADD R11, R10, 0x1 ;  /* 0x000000010a0b7836 */ /* 0x000fe40000000000 */
[----:B------:R-:W-:Y:S02]  /*07a0*/  IMAD.IADD R12, R35, 0x1, R12 ;  /* 0x00000001230c7824 */ /* 0x000fe400078e020c */
[----:B------:R-:W-:Y:S01]  /*07b0*/  @!P1 IMAD.MOV R11, RZ, RZ, R10 ;  /* 0x000000ffff0b9224 */ /* 0x000fe200078e020a */
[----:B------:R-:W-:Y:S02]  /*07c0*/  ISETP.NE.AND P1, PT, R6, R28, PT ;  /* 0x0000001c0600720c */ /* 0x000fe40003f25270 */
[----:B------:R-:W-:Y:S01]  /*07d0*/  SEL R12, R12, RZ, !P5 ;  /* 0x000000ff0c0c7207 */ /* 0x000fe20006800000 */
[----:B------:R-:W-:Y:S02]  /*07e0*/  VIADD R42, R11, 0x1 ;  /* 0x000000010b2a7836 */ /* 0x000fe40000000000 */
[----:B------:R-:W-:-:S02]  /*07f0*/  @!P5 IMAD.MOV R42, RZ, RZ, R11 ;  /* 0x000000ffff2ad224 */ /* 0x000fc400078e020b */
[----:B------:R-:W-:Y:S02]  /*0800*/  IMAD.IADD R12, R37, 0x1, R12 ;  /* 0x00000001250c7824 */ /* 0x000fe400078e020c */
[----:B------:R-:W-:Y:S02]  /*0810*/  VIADD R43, R42, 0x1 ;  /* 0x000000012a2b7836 */ /* 0x000fe40000000000 */
[----:B------:R-:W-:Y:S01]  /*0820*/  @!P4 IMAD.MOV R43, RZ, RZ, R42 ;  /* 0x000000ffff2bc224 */ /* 0x000fe200078e022a */
[----:B------:R-:W-:-:S03]  /*0830*/  SEL R11, R12, RZ, !P4 ;  /* 0x000000ff0c0b7207 */ /* 0x000fc60006000000 */
[----:B------:R-:W-:Y:S02]  /*0840*/  VIADD R10, R43, 0x1 ;  /* 0x000000012b0a7836 */ /* 0x000fe40000000000 */
[----:B------:R-:W-:Y:S02]  /*0850*/  IMAD.IADD R11, R44, 0x1, R11 ;  /* 0x000000012c0b7824 */ /* 0x000fe400078e020b */
[----:B------:R-:W-:-:S03]  /*0860*/  @!P0 IMAD.MOV R10, RZ, RZ, R43 ;  /* 0x000000ffff0a8224 */ /* 0x000fc600078e022b */
[----:B------:R-:W-:Y:S02]  /*0870*/  SEL R12, R11, RZ, !P0 ;  /* 0x000000ff0b0c7207 */ /* 0x000fe40004000000 */
[----:B------:R-:W-:-:S03]  /*0880*/  ISETP.NE.AND P0, PT, R10, RZ, PT ;  /* 0x000000ff0a00720c */ /* 0x000fc60003f05270 */
[----:B------:R-:W-:-:S05]  /*0890*/  IMAD.IADD R9, R9, 0x1, R12 ;  /* 0x0000000109097824 */ /* 0x000fca00078e020c */
[----:B------:R-:W0:Y:S02]  /*08a0*/  SHFL.UP PT, R11, R9, 0x1, RZ ;  /* 0x04200000090b7989 */ /* 0x000e2400000e00ff */
[----:B0-----:R-:W-:Y:S02]  /*08b0*/  SEL R12, R11, RZ, !P0 ;  /* 0x000000ff0b0c7207 */ /* 0x001fe40004000000 */
[----:B------:R-:W0:Y:S01]  /*08c0*/  SHFL.UP PT, R11, R10, 0x1, RZ ;  /* 0x042000000a0b7989 */ /* 0x000e2200000e00ff */
[----:B------:R-:W-:-:S04]  /*08d0*/  ISETP.GE.AND P0, PT, R5, 0x1, PT ;  /* 0x000000010500780c */ /* 0x000fc80003f06270 */
[----:B------:R-:W-:-:S05]  /*08e0*/  SEL R12, R12, RZ, P0 ;  /* 0x000000ff0c0c7207 */ /* 0x000fca0000000000 */
[----:B------:R-:W-:-:S05]  /*08f0*/  IMAD.IADD R12, R9, 0x1, R12 ;  /* 0x00000001090c7824 */ /* 0x000fca00078e020c */
[----:B------:R-:W1:Y:S01]  /*0900*/  SHFL.UP PT, R13, R12, 0x2, RZ ;  /* 0x044000000c0d7989 */ /* 0x000e6200000e00ff */
[----:B0-----:R-:W-:-:S05]  /*0910*/  SEL R11, R11, RZ, P0 ;  /* 0x000000ff0b0b7207 */ /* 0x001fca0000000000 */
[----:B------:R-:W-:-:S05]  /*0920*/  IMAD.IADD R11, R11, 0x1, R10 ;  /* 0x000000010b0b7824 */ /* 0x000fca00078e020a */
[----:B------:R-:W0:Y:S01]  /*0930*/  SHFL.UP PT, R9, R11, 0x2, RZ ;  /* 0x044000000b097989 */ /* 0x000e2200000e00ff */
[----:B------:R-:W-:-:S04]  /*0940*/  ISETP.NE.AND P0, PT, R11, RZ, PT ;  /* 0x000000ff0b00720c */ /* 0x000fc80003f05270 */
[----:B-1----:R-:W-:Y:S02]  /*0950*/  SEL R13, R13, RZ, !P0 ;  /* 0x000000ff0d0d7207 */ /* 0x002fe40004000000 */
[----:B------:R-:W-:-:S04]  /*0960*/  ISETP.GE.AND P0, PT, R5, 0x2, PT ;  /* 0x000000020500780c */ /* 0x000fc80003f06270 */
[----:B------:R-:W-:-:S05]  /*0970*/  SEL R13, R13, RZ, P0 ;  /* 0x000000ff0d0d7207 */ /* 0x000fca0000000000 */
[----:B------:R-:W-:Y:S01]  /*0980*/  IMAD.IADD R13, R12, 0x1, R13 ;  /* 0x000000010c0d7824 */ /* 0x000fe200078e020d */
[----:B0-----:R-:W-:-:S04]  /*0990*/  SEL R10, R9, RZ, P0 ;  /* 0x000000ff090a7207 */ /* 0x001fc80000000000 */
[----:B------:R-:W0:Y:S01]  /*09a0*/  SHFL.UP PT, R9, R13, 0x4, RZ ;  /* 0x048000000d097989 */ /* 0x000e2200000e00ff */
[----:B------:R-:W-:-:S05]  /*09b0*/  IMAD.IADD R10, R11, 0x1, R10 ;  /* 0x000000010b0a7824 */ /* 0x000fca00078e020a */
[----:B------:R-:W-:-:S04]  /*09c0*/  ISETP.NE.AND P0, PT, R10, RZ, PT ;  /* 0x000000ff0a00720c */ /* 0x000fc80003f05270 */
        /* <DEDUP_REMOVED lines=8> */
[----:B------:R-:W-:-:S04]  /*0a50*/  ISETP.NE.AND P0, PT, R9, RZ, PT ;  /* 0x000000ff0900720c */ /* 0x000fc80003f05270 */
[----:B-1----:R-:W-:Y:S02]  /*0a60*/  SEL R13, R11, RZ, !P0 ;  /* 0x000000ff0b0d7207 */ /* 0x002fe40004000000 */
[----:B------:R-:W0:Y:S01]  /*0a70*/  SHFL.UP PT, R11, R9, 0x8, RZ ;  /* 0x05000000090b7989 */ /* 0x000e2200000e00ff */
[----:B------:R-:W-:-:S04]  /*0a80*/  ISETP.GE.AND P0, PT, R5, 0x8, PT ;  /* 0x000000080500780c */ /* 0x000fc80003f06270 */
[----:B------:R-:W-:-:S05]  /*0a90*/  SEL R13, R13, RZ, P0 ;  /* 0x000000ff0d0d7207 */ /* 0x000fca0000000000 */
[----:B------:R-:W-:Y:S01]  /*0aa0*/  IMAD.IADD R13, R12, 0x1, R13 ;  /* 0x000000010c0d7824 */ /* 0x000fe200078e020d */
[----:B0-----:R-:W-:-:S04]  /*0ab0*/  SEL R10, R11, RZ, P0 ;  /* 0x000000ff0b0a7207 */ /* 0x001fc80000000000 */
[----:B------:R-:W0:Y:S01]  /*0ac0*/  SHFL.UP PT, R11, R13, 0x10, RZ ;  /* 0x060000000d0b7989 */ /* 0x000e2200000e00ff */
[----:B------:R-:W-:-:S05]  /*0ad0*/  IMAD.IADD R14, R9, 0x1, R10 ;  /* 0x00000001090e7824 */ /* 0x000fca00078e020a */
[----:B------:R-:W1:Y:S01]  /*0ae0*/  SHFL.UP PT, R10, R14, 0x10, RZ ;  /* 0x060000000e0a7989 */ /* 0x000e6200000e00ff */
[----:B------:R-:W-:-:S04]  /*0af0*/  ISETP.NE.AND P0, PT, R14, RZ, PT ;  /* 0x000000ff0e00720c */ /* 0x000fc80003f05270 */
[----:B0-----:R-:W-:Y:S02]  /*0b00*/  SEL R11, R11, RZ, !P0 ;  /* 0x000000ff0b0b7207 */ /* 0x001fe40004000000 */
[----:B------:R-:W-:-:S04]  /*0b10*/  ISETP.GE.AND P0, PT, R5, 0x10, PT ;  /* 0x000000100500780c */ /* 0x000fc80003f06270 */
[----:B-1----:R-:W-:Y:S02]  /*0b20*/  SEL R9, R10, RZ, P0 ;  /* 0x000000ff0a097207 */ /* 0x002fe40000000000 */
[----:B------:R-:W-:Y:S02]  /*0b30*/  SEL R10, R11, RZ, P0 ;  /* 0x000000ff0b0a7207 */ /* 0x000fe40000000000 */
[----:B------:R-:W-:Y:S01]  /*0b40*/  ISETP.NE.AND P0, PT, R5, 0x1f, PT ;  /* 0x0000001f0500780c */ /* 0x000fe20003f05270 */
[----:B------:R-:W-:Y:S02]  /*0b50*/  IMAD.IADD R24, R14, 0x1, R9 ;  /* 0x000000010e187824 */ /* 0x000fe400078e0209 */
[----:B------:R-:W-:-:S10]  /*0b60*/  IMAD.IADD R25, R13, 0x1, R10 ;  /* 0x000000010d197824 */ /* 0x000fd400078e020a */
[----:B------:R-:W-:-:S05]  /*0b70*/  @!P0 LEA R17, R8, UR4, 0x3 ;  /* 0x0000000408118c11 */ /* 0x000fca000f8e18ff */
[----:B------:R-:W-:Y:S01]  /*0b80*/  @!P0 STS.64 [R17], R24 ;  /* 0x0000001811008388 */ /* 0x000fe20000000a00 */
[----:B------:R-:W-:Y:S06]  /*0b90*/  BAR.SYNC.DEFER_BLOCKING 0x0 ;  /* 0x0000000000007b1d */ /* 0x000fec0000010000 */
[----:B------:R-:W-:Y:S04]  /*0ba0*/  SHFL.UP PT, R24, R24, 0x1, RZ ;  /* 0x0420000018187989 */ /* 0x000fe800000e00ff */
[----:B------:R-:W0:Y:S04]  /*0bb0*/  LDS.128 R8, [UR4] ;  /* 0x00000004ff087984 */ /* 0x000e280008000c00 */
[----:B------:R-:W1:Y:S01]  /*0bc0*/  LDS.128 R12, [UR4+0x10] ;  /* 0x00001004ff0c7984 */ /* 0x000e620008000c00 */
[----:B0-----:R-:W-:Y:S01]  /*0bd0*/  ISETP.NE.AND P0, PT, R10, RZ, PT ;  /* 0x000000ff0a00720c */ /* 0x001fe20003f05270 */
[----:B------:R-:W-:-:S03]  /*0be0*/  IMAD.IADD R17, R8, 0x1, R10 ;  /* 0x0000000108117824 */ /* 0x000fc600078e020a */
[----:B------:R-:W-:Y:S02]  /*0bf0*/  SEL R18, R9, RZ, !P0 ;  /* 0x000000ff09127207 */ /* 0x000fe40004000000 */
[----:B-1----:R-:W-:-:S03]  /*0c00*/  ISETP.NE.AND P0, PT, R12, RZ, PT ;  /* 0x000000ff0c00720c */ /* 0x002fc60003f05270 */
[----:B------:R-:W-:Y:S02]  /*0c10*/  IMAD.IADD R18, R11, 0x1, R18 ;  /* 0x000000010b127824 */ /* 0x000fe400078e0212 */
[----:B------:R-:W-:-:S03]  /*0c20*/  IMAD.MOV.U32 R11, RZ, RZ, R16 ;  /* 0x000000ffff0b7224 */ /* 0x000fc600078e0010 */
[----:B------:R-:W-:Y:S02]  /*0c30*/  SEL R20, R18, RZ, !P0 ;  /* 0x000000ff12147207 */ /* 0x000fe40004000000 */
[----:B------:R-:W-:-:S03]  /*0c40*/  SHF.R.U32.HI R27, RZ, 0x5, R11 ;  /* 0x00000005ff1b7819 */ /* 0x000fc6000001160b */
[----:B------:R-:W-:Y:S01]  /*0c50*/  IMAD.IADD R19, R13, 0x1, R20 ;  /* 0x000000010d137824 */ /* 0x000fe200078e0214 */
[----:B------:R-:W-:Y:S01]  /*0c60*/  ISETP.NE.AND P0, PT, R27, 0x2, PT ;  /* 0x000000021b00780c */ /* 0x000fe20003f05270 */
[----:B------:R-:W-:Y:S01]  /*0c70*/  IMAD.IADD R13, R17, 0x1, R12 ;  /* 0x00000001110d7824 */ /* 0x000fe200078e020c */
[----:B------:R-:W-:Y:S02]  /*0c80*/  ISETP.NE.AND P6, PT, R27, 0x6, PT ;  /* 0x000000061b00780c */ /* 0x000fe40003fc5270 */
[----:B------:R-:W-:Y:S02]  /*0c90*/  SEL R16, R17, R8, !P0 ;  /* 0x0000000811107207 */ /* 0x000fe40004000000 */
[----:B------:R-:W-:Y:S02]  /*0ca0*/  SEL R48, R18, R9, !P0 ;  /* 0x0000000912307207 */ /* 0x000fe40004000000 */
[C---:B------:R-:W-:Y:S02]  /*0cb0*/  ISETP.NE.AND P0, PT, R27.reuse, 0x3, PT ;  /* 0x000000031b00780c */ /* 0x040fe40003f05270 */
[----:B------:R-:W-:-:S02]  /*0cc0*/  ISETP.NE.AND P2, PT, R27, 0x7, PT ;  /* 0x000000071b00780c */ /* 0x000fc40003f45270 */
[----:B------:R-:W-:Y:S01]  /*0cd0*/  SEL R9, R13, R16, !P0 ;  /* 0x000000100d097207 */ /* 0x000fe20004000000 */
[C---:B------:R-:W-:Y:S01]  /*0ce0*/  IMAD.IADD R13, R14.reuse, 0x1, R13 ;  /* 0x000000010e0d7824 */ /* 0x040fe200078e020d */
[----:B------:R-:W-:Y:S02]  /*0cf0*/  SEL R48, R19, R48, !P0 ;  /* 0x0000003013307207 */ /* 0x000fe40004000000 */
[----:B------:R-:W-:-:S04]  /*0d00*/  ISETP.NE.AND P0, PT, R14, RZ, PT ;  /* 0x000000ff0e00720c */ /* 0x000fc80003f05270 */
[----:B------:R-:W-:Y:S02]  /*0d10*/  SEL R20, R19, RZ, !P0 ;  /* 0x000000ff13147207 */ /* 0x000fe40004000000 */
[----:B------:R-:W0:Y:S03]  /*0d20*/  LDS.128 R16, [UR4+0x20] ;  /* 0x00002004ff107984 */ /* 0x000e260008000c00 */
[----:B------:R-:W-:Y:S01]  /*0d30*/  IMAD.IADD R15, R15, 0x1, R20 ;  /* 0x000000010f0f7824 */ /* 0x000fe200078e0214 */
[----:B0-----:R-:W-:-:S04]  /*0d40*/  ISETP.NE.AND P0, PT, R16, RZ, PT ;  /* 0x000000ff1000720c */ /* 0x001fc80003f05270 */
[----:B------:R-:W-:Y:S02]  /*0d50*/  SEL R20, R15, RZ, !P0 ;  /* 0x000000ff0f147207 */ /* 0x000fe40004000000 */
[----:B------:R-:W-:-:S03]  /*0d60*/  ISETP.NE.AND P0, PT, R27, 0x4, PT ;  /* 0x000000041b00780c */ /* 0x000fc60003f05270 */
[----:B------:R-:W-:Y:S01]  /*0d70*/  IMAD.IADD R17, R17, 0x1, R20 ;  /* 0x0000000111117824 */ /* 0x000fe200078e0214 */
[----:B------:R-:W-:Y:S02]  /*0d80*/  SEL R48, R15, R48, !P0 ;  /* 0x000000300f307207 */ /* 0x000fe40004000000 */
[C---:B------:R-:W-:Y:S01]  /*0d90*/  SEL R22, R13.reuse, R9, !P0 ;  /* 0x000000090d167207 */ /* 0x040fe20004000000 */
[----:B------:R-:W-:Y:S01]  /*0da0*/  IMAD.IADD R13, R13, 0x1, R16 ;  /* 0x000000010d0d7824 */ /* 0x000fe200078e0210 */
[----:B------:R-:W-:-:S04]  /*0db0*/  ISETP.NE.AND P0, PT, R18, RZ, PT ;  /* 0x000000ff1200720c */ /* 0x000fc80003f05270 */
[----:B------:R-:W-:Y:S02]  /*0dc0*/  SEL R20, R17, RZ, !P0 ;  /* 0x000000ff11147207 */ /* 0x000fe40004000000 */
[----:B------:R-:W-:-:S03]  /*0dd0*/  ISETP.NE.AND P0, PT, R27, 0x5, PT ;  /* 0x000000051b00780c */ /* 0x000fc60003f05270 */
[----:B------:R-:W-:Y:S01]  /*0de0*/  IMAD.IADD R19, R19, 0x1, R20 ;  /* 0x0000000113137824 */ /* 0x000fe200078e0214 */
[----:B------:R-:W-:Y:S02]  /*0df0*/  SEL R9, R13, R22, !P0 ;  /* 0x000000160d097207 */ /* 0x000fe40004000000 */
[----:B------:R-:W0:Y:S01]  /*0e00*/  LDS.128 R20, [UR4+0x30] ;  /* 0x00003004ff147984 */ /* 0x000e220008000c00 */
[----:B------:R-:W-:-:S04]  /*0e10*/  SEL R48, R17, R48, !P0 ;  /* 0x0000003011307207 */ /* 0x000fc80004000000 */
[----:B------:R-:W-:Y:S02]  /*0e20*/  SEL R48, R19, R48, !P6 ;  /* 0x0000003013307207 */ /* 0x000fe40007000000 */
[----:B0-----:R-:W-:-:S04]  /*0e30*/  ISETP.NE.AND P0, PT, R20, RZ, PT ;  /* 0x000000ff1400720c */ /* 0x001fc80003f05270 */
[----:B------:R-:W-:Y:S02]  /*0e40*/  SEL R50, R19, RZ, !P0 ;  /* 0x000000ff13327207 */ /* 0x000fe40004000000 */
[----:B------:R-:W-:-:S03]  /*0e50*/  ISETP.GE.U32.AND P0, PT, R11, 0x20, PT ;  /* 0x000000200b00780c */ /* 0x000fc60003f06070 */
[----:B------:R-:W-:-:S05]  /*0e60*/  IMAD.IADD R21, R21, 0x1, R50 ;  /* 0x0000000115157824 */ /* 0x000fca00078e0232 */
[----:B------:R-:W-:Y:S02]  /*0e70*/  SEL R48, R21, R48, !P2 ;  /* 0x0000003015307207 */ /* 0x000fe40005000000 */
[----:B------:R-:W-:Y:S02]  /*0e80*/  ISETP.NE.AND P2, PT, R5, RZ, PT ;  /* 0x000000ff0500720c */ /* 0x000fe40003f45270 */
[----:B------:R-:W-:Y:S02]  /*0e90*/  SEL R41, R48, RZ, P0 ;  /* 0x000000ff30297207 */ /* 0x000fe40000000000 */
[----:B------:R-:W0:Y:S01]  /*0ea0*/  SHFL.UP PT, R48, R25, 0x1, RZ ;  /* 0x0420000019307989 */ /* 0x000e2200000e00ff */
[----:B------:R-:W-:-:S04]  /*0eb0*/  ISETP.NE.AND P0, PT, R24, RZ, PT ;  /* 0x000000ff1800720c */ /* 0x000fc80003f05270 */
[----:B------:R-:W-:Y:S02]  /*0ec0*/  SEL R15, R41, RZ, !P0 ;  /* 0x000000ff290f7207 */ /* 0x000fe40004000000 */
[----:B------:R-:W-:-:S03]  /*0ed0*/  ISETP.NE.AND P0, PT, R0, RZ, PT ;  /* 0x000000ff0000720c */ /* 0x000fc60003f05270 */
[----:B0-----:R-:W-:Y:S02]  /*0ee0*/  @P2 IMAD.IADD R41, R48, 0x1, R15 ;  /* 0x0000000130292824 */ /* 0x001fe400078e020f */
[----:B------:R-:W-:Y:S01]  /*0ef0*/  IMAD.IADD R15, R18, 0x1, R13 ;  /* 0x00000001120f7824 */ /* 0x000fe200078e020d */
[----:B------:R-:W-:Y:S02]  /*0f00*/  SEL R13, R24, RZ, P2 ;  /* 0x000000ff180d7207 */ /* 0x000fe40001000000 */
[----:B------:R-:W-:Y:S02]  /*0f10*/  SEL R48, R41, RZ, !P0 ;  /* 0x000000ff29307207 */ /* 0x000fe40004000000 */
[----:B------:R-:W-:Y:S02]  /*0f20*/  SEL R9, R15, R9, !P6 ;  /* 0x000000090f097207 */ /* 0x000fe40007000000 */
[----:B------:R-:W-:Y:S01]  /*0f30*/  ISETP.NE.AND P6, PT, R45, RZ, PT ;  /* 0x000000ff2d00720c */ /* 0x000fe20003fc5270 */
[----:B------:R-:W-:Y:S01]  /*0f40*/  IMAD.IADD R5, R47, 0x1, R48 ;  /* 0x000000012f057824 */ /* 0x000fe200078e0230 */
[----:B------:R-:W-:-:S04]  /*0f50*/  ISETP.NE.AND P2, PT, R26, RZ, PT ;  /* 0x000000ff1a00720c */ /* 0x000fc80003f45270 */
[----:B------:R-:W-:-:S05]  /*0f60*/  SEL R48, R5, RZ, !P3 ;  /* 0x000000ff05307207 */ /* 0x000fca0005800000 */
[----:B------:R-:W-:-:S05]  /*0f70*/  IMAD.IADD R7, R7, 0x1, R48 ;  /* 0x0000000107077824 */ /* 0x000fca00078e0230 */
[----:B------:R-:W-:Y:S02]  /*0f80*/  SEL R48, R7, RZ, !P1 ;  /* 0x000000ff07307207 */ /* 0x000fe40004800000 */
[----:B------:R-:W-:-:S03]  /*0f90*/  ISETP.NE.AND P1, PT, R46, RZ, PT ;  /* 0x000000ff2e00720c */ /* 0x000fc60003f25270 */
[----:B------:R-:W-:-:S05]  /*0fa0*/  IMAD.IADD R29, R29, 0x1, R48 ;  /* 0x000000011d1d7824 */ /* 0x000fca00078e0230 */
[----:B------:R-:W-:Y:S02]  /*0fb0*/  SEL R46, R29, RZ, !P6 ;  /* 0x000000ff1d2e7207 */ /* 0x000fe40007000000 */
[----:B------:R-:W-:-:S03]  /*0fc0*/  ISETP.NE.AND P6, PT, R27, 0x7, PT ;  /* 0x000000071b00780c */ /* 0x000fc60003fc5270 */
[----:B------:R-:W-:-:S05]  /*0fd0*/  IMAD.IADD R31, R31, 0x1, R46 ;  /* 0x000000011f1f7824 */ /* 0x000fca00078e022e */
[----:B------:R-:W-:-:S05]  /*0fe0*/  SEL R24, R31, RZ, !P2 ;  /* 0x000000ff1f187207 */ /* 0x000fca0005000000 */
[----:B------:R-:W-:Y:S02]  /*0ff0*/  IMAD.IADD R33, R33, 0x1, R24 ;  /* 0x0000000121217824 */ /* 0x000fe400078e0218 */
[----:B------:R-:W-:Y:S01]  /*1000*/  @!P6 IMAD.IADD R9, R15, 0x1, R20 ;  /* 0x000000010f09e824 */ /* 0x000fe200078e0214 */
[----:B------:R-:W-:Y:S02]  /*1010*/  IADD3 R15, PT, PT, R12, R10, R8 ;  /* 0x0000000a0c0f7210 */ /* 0x000fe40007ffe008 */
[----:B------:R-:W-:Y:S02]  /*1020*/  SEL R24, R33, RZ, !P1 ;  /* 0x000000ff21187207 */ /* 0x000fe40004800000 */
[----:B------:R-:W-:Y:S02]  /*1030*/  IADD3 R15, PT, PT, R16, R14, R15 ;  /* 0x0000000e100f7210 */ /* 0x000fe40007ffe00f */
[----:B------:R-:W-:Y:S01]  /*1040*/  ISETP.GE.U32.AND P6, PT, R11, 0x20, PT ;  /* 0x000000200b00780c */ /* 0x000fe20003fc6070 */
[----:B------:R-:W-:Y:S01]  /*1050*/  IMAD.IADD R35, R35, 0x1, R24 ;  /* 0x0000000123237824 */ /* 0x000fe200078e0218 */
[----:B------:R-:W-:-:S02]  /*1060*/  IADD3 R15, PT, PT, R20, R18, R15 ;  /* 0x00000012140f7210 */ /* 0x000fc40007ffe00f */
[----:B------:R-:W-:Y:S02]  /*1070*/  SEL R48, R9, RZ, P6 ;  /* 0x000000ff09307207 */ /* 0x000fe40003000000 */
[----:B------:R-:W-:Y:S02]  /*1080*/  SEL R26, R35, RZ, !P5 ;  /* 0x000000ff231a7207 */ /* 0x000fe40006800000 */
[----:B------:R-:W-:Y:S01]  /*1090*/  ISETP.NE.AND P5, PT, R22, RZ, PT ;  /* 0x000000ff1600720c */ /* 0x000fe20003fa5270 */
[----:B------:R-:W-:Y:S02]  /*10a0*/  IMAD.IADD R13, R48, 0x1, R13 ;  /* 0x00000001300d7824 */ /* 0x000fe400078e020d */
[----:B------:R-:W-:Y:S01]  /*10b0*/  IMAD.IADD R37, R37, 0x1, R26 ;  /* 0x0000000125257824 */ /* 0x000fe200078e021a */
[----:B------:R-:W-:Y:S01]  /*10c0*/  SEL R24, R21, RZ, !P5 ;  /* 0x000000ff15187207 */ /* 0x000fe20006800000 */
[----:B------:R-:W-:Y:S01]  /*10d0*/  IMAD.IADD R9, R39, 0x1, R13 ;  /* 0x0000000127097824 */ /* 0x000fe200078e020d */
[----:B------:R-:W-:Y:S01]  /*10e0*/  ISETP.NE.AND P5, PT, R11, RZ, PT ;  /* 0x000000ff0b00720c */ /* 0x000fe20003fa5270 */
[----:B------:R-:W-:-:S02]  /*10f0*/  IMAD.IADD R19, R13, 0x1, R0 ;  /* 0x000000010d137824 */ /* 0x000fc400078e0200 */
[----:B------:R-:W-:Y:S02]  /*1100*/  IMAD.IADD R25, R23, 0x1, R24 ;  /* 0x0000000117197824 */ /* 0x000fe400078e0218 */
[----:B------:R-:W-:Y:S01]  /*1110*/  IMAD.IADD R24, R22, 0x1, R15 ;  /* 0x0000000116187824 */ /* 0x000fe200078e020f */
[----:B------:R-:W-:Y:S01]  /*1120*/  SEL R15, R37, RZ, !P4 ;  /* 0x000000ff250f7207 */ /* 0x000fe20006000000 */
[--C-:B------:R-:W-:Y:S02]  /*1130*/  IMAD.IADD R2, R2, 0x1, R13.reuse ;  /* 0x0000000102027824 */ /* 0x100fe400078e020d */
[----:B------:R-:W-:Y:S02]  /*1140*/  IMAD.IADD R42, R42, 0x1, R13 ;  /* 0x000000012a2a7824 */ /* 0x000fe400078e020d */
[----:B------:R-:W-:Y:S02]  /*1150*/  IMAD.IADD R39, R44, 0x1, R15 ;  /* 0x000000012c277824 */ /* 0x000fe400078e020f */
[----:B------:R-:W0:Y:S01]  /*1160*/  @!P5 LDC.64 R46, c[0x0][0x3a8] ;  /* 0x0000ea00ff2edb82 */ /* 0x000e220000000a00 */
[----:B------:R-:W-:-:S02]  /*1170*/  @!P5 IMAD.MOV.U32 R26, RZ, RZ, 0x65 ;  /* 0x00000065ff1ad424 */ /* 0x000fc400078e00ff */
[----:B------:R-:W-:Y:S02]  /*1180*/  @!P5 IMAD.MOV.U32 R27, RZ, RZ, 0x0 ;  /* 0x00000000ff1bd424 */ /* 0x000fe400078e00ff */
[----:B------:R-:W-:Y:S02]  /*1190*/  VIADD R15, R9, 0x1 ;  /* 0x00000001090f7836 */ /* 0x000fe40000000000 */
[----:B------:R-:W-:Y:S01]  /*11a0*/  @!P2 IMAD.MOV R15, RZ, RZ, R9 ;  /* 0x000000ffff0fa224 */ /* 0x000fe200078e0209 */
[----:B------:R-:W-:Y:S01]  /*11b0*/  ISETP.GE.AND P2, PT, R24, 0x101, PT ;  /* 0x000001011800780c */ /* 0x000fe20003f46270 */
[----:B------:R-:W-:Y:S02]  /*11c0*/  VIADD R44, R0, 0x1 ;  /* 0x00000001002c7836 */ /* 0x000fe40000000000 */
[----:B------:R-:W-:Y:S02]  /*11d0*/  @!P3 IMAD.MOV R44, RZ, RZ, R0 ;  /* 0x000000ffff2cb224 */ /* 0x000fe400078e0200 */
[----:B------:R-:W-:-:S02]  /*11e0*/  VIADD R0, R15, 0x1 ;  /* 0x000000010f007836 */ /* 0x000fc40000000000 */
[----:B------:R-:W-:Y:S02]  /*11f0*/  IMAD.IADD R17, R13, 0x1, R44 ;  /* 0x000000010d117824 */ /* 0x000fe400078e022c */
[----:B------:R-:W-:Y:S02]  /*1200*/  IMAD.IADD R43, R43, 0x1, R13 ;  /* 0x000000012b2b7824 */ /* 0x000fe400078e020d */
[----:B------:R-:W-:Y:S01]  /*1210*/  @!P1 IMAD.MOV R0, RZ, RZ, R15 ;  /* 0x000000ffff009224 */ /* 0x000fe200078e020f */
[----:B0-----:R0:W-:Y:S01]  /*1220*/  @!P5 ST.E.128.STRONG.GPU desc[UR12][R46.64+0x200], R24 ;  /* 0x000200182e00d985 */ /* 0x0011e2000c10fd0c */
[----:B------:R-:W-:Y:S05]  /*1230*/  @!P2 BRA `(.L_x_588) ;  /* 0x0000000c0034a947 */ /* 0x000fea0003800000 */
        /* <DEDUP_REMOVED lines=19> */
[----:B------:R-:W-:-:S03]  /*1370*/  ISETP.GE.U32.AND P1, PT, R11, R24, PT ;  /* 0x000000180b00720c */ /* 0x000fc60003f26070 */
[----:B------:R1:W-:Y:S02]  /*1380*/  @P2 STS.64 [R2], R28 ;  /* 0x0000001c02002388 */ /* 0x0003e40000000a00 */
[----:B------:R-:W-:Y:S02]  /*1390*/  @P0 LEA R43, R43, UR4, 0x3 ;  /* 0x000000042b2b0c11 */ /* 0x000fe4000f8e18ff */
[----:B------:R1:W-:Y:S02]  /*13a0*/  @P6 STS.64 [R9], R30 ;  /* 0x0000001e09006388 */ /* 0x0003e40000000a00 */
[----:B------:R-:W-:Y:S02]  /*13b0*/  @P3 LEA R42, R42, UR4, 0x3 ;  /* 0x000000042a2a3c11 */ /* 0x000fe4000f8e18ff */
[----:B------:R1:W-:Y:S04]  /*13c0*/  @P5 STS.64 [R15], R32 ;  /* 0x000000200f005388 */ /* 0x0003e80000000a00 */
[----:B------:R1:W-:Y:S04]  /*13d0*/  @P4 STS.64 [R0], R34 ;  /* 0x0000002200004388 */ /* 0x0003e80000000a00 */
[----:B------:R1:W-:Y:S04]  /*13e0*/  @P3 STS.64 [R42], R36 ;  /* 0x000000242a003388 */ /* 0x0003e80000000a00 */
[----:B------:R1:W-:Y:S01]  /*13f0*/  @P0 STS.64 [R43], R38 ;  /* 0x000000262b000388 */ /* 0x0003e20000000a00 */
[----:B------:R-:W-:Y:S06]  /*1400*/  BAR.SYNC.DEFER_BLOCKING 0x0 ;  /* 0x0000000000007b1d */ /* 0x000fec0000010000 */
[----:B------:R-:W-:Y:S05]  /*1410*/  @P1 EXIT ;  /* 0x000000000000194d */ /* 0x000fea0003800000 */
[----:B------:R-:W-:Y:S01]  /*1420*/  IADD3 R3, PT, PT, R14, R10, R12 ;  /* 0x0000000a0e037210 */ /* 0x000fe20007ffe00c */
[----:B------:R-:W-:Y:S01]  /*1430*/  BSSY.RECONVERGENT B0, `(.L_x_589) ;  /* 0x0000027000007945 */ /* 0x000fe20003800200 */
[----:B-1----:R-:W-:Y:S02]  /*1440*/  LOP3.LUT R0, RZ, R11, RZ, 0x33, !PT ;  /* 0x0000000bff007212 */ /* 0x002fe400078e33ff */
[----:B------:R-:W-:-:S04]  /*1450*/  IADD3 R3, PT, PT, R18, R3, R16 ;  /* 0x0000000312037210 */ /* 0x000fc80007ffe010 */
[----:B------:R-:W-:-:S04]  /*1460*/  IADD3 R3, PT, PT, R22, R3, R20 ;  /* 0x0000000316037210 */ /* 0x000fc80007ffe014 */
[----:B------:R-:W-:-:S04]  /*1470*/  IADD3 R0, PT, PT, R0, R3, R8 ;  /* 0x0000000300007210 */ /* 0x000fc80007ffe008 */
[C---:B------:R-:W-:Y:S02]  /*1480*/  LOP3.LUT R2, R0.reuse, 0x300, RZ, 0xc0, !PT ;  /* 0x0000030000027812 */ /* 0x040fe400078ec0ff */
[----:B------:R-:W-:Y:S02]  /*1490*/  ISETP.GE.U32.AND P1, PT, R0, 0x300, PT ;  /* 0x000003000000780c */ /* 0x000fe40003f26070 */
[----:B------:R-:W-:-:S13]  /*14a0*/  ISETP.NE.AND P0, PT, R2, 0x300, PT ;  /* 0x000003000200780c */ /* 0x000fda0003f05270 */
[----:B------:R-:W-:Y:S05]  /*14b0*/  @!P0 BRA `(.L_x_590) ;  /* 0x0000000000788947 */ /* 0x000fea0003800000 */
[----:B------:R-:W1:Y:S01]  /*14c0*/  LDC.64 R2, c[0x0][0x398] ;  /* 0x0000e600ff027b82 */ /* 0x000e620000000a00 */
[----:B------:R-:W-:Y:S02]  /*14d0*/  LEA.HI R0, R0, 0x1, RZ, 0x18 ;  /* 0x0000000100007811 */ /* 0x000fe400078fc0ff */
[----:B------:R-:W-:-:S03]  /*14e0*/  LEA R7, R11, UR4, 0x3 ;  /* 0x000000040b077c11 */ /* 0x000fc6000f8e18ff */
[C---:B------:R-:W-:Y:S01]  /*14f0*/  IMAD.SHL.U32 R6, R0.reuse, 0x100, RZ ;  /* 0x0000010000067824 */ /* 0x040fe200078e00ff */
[----:B------:R-:W-:Y:S01]  /*1500*/  LOP3.LUT R0, R0, 0x3, RZ, 0xc0, !PT ;  /* 0x0000000300007812 */ /* 0x000fe200078ec0ff */
[----:B------:R-:W2:Y:S03]  /*1510*/  LDC.64 R4, c[0x0][0x390] ;  /* 0x0000e400ff047b82 */ /* 0x000ea60000000a00 */
[----:B------:R-:W-:Y:S01]  /*1520*/  LOP3.LUT R6, R6, 0x300, RZ, 0xc0, !PT ;  /* 0x0000030006067812 */ /* 0x000fe200078ec0ff */
[----:B------:R-:W-:Y:S02]  /*1530*/  IMAD.MOV R0, RZ, RZ, -R0 ;  /* 0x000000ffff007224 */ /* 0x000fe400078e0a00 */
[----:B-1----:R-:W-:-:S04]  /*1540*/  IMAD.WIDE.U32 R2, R11, 0x4, R2 ;  /* 0x000000040b027825 */ /* 0x002fc800078e0002 */
[----:B------:R-:W-:Y:S02]  /*1550*/  IMAD.MOV.U32 R12, RZ, RZ, R2 ;  /* 0x000000ffff0c7224 */ /* 0x000fe400078e0002 */
[----:B------:R-:W-:Y:S02]  /*1560*/  IMAD.MOV.U32 R15, RZ, RZ, R3 ;  /* 0x000000ffff0f7224 */ /* 0x000fe400078e0003 */
[----:B--2---:R-:W-:-:S04]  /*1570*/  IMAD.WIDE.U32 R4, R11, 0x4, R4 ;  /* 0x000000040b047825 */ /* 0x004fc800078e0004 */
[----:B------:R-:W-:Y:S02]  /*1580*/  IMAD.MOV.U32 R10, RZ, RZ, R4 ;  /* 0x000000ffff0a7224 */ /* 0x000fe400078e0004 */
[----:B------:R-:W-:Y:S02]  /*1590*/  IMAD.MOV.U32 R13, RZ, RZ, R5 ;  /* 0x000000ffff0d7224 */ /* 0x000fe400078e0005 */
[----:B------:R-:W-:-:S07]  /*15a0*/  IMAD.IADD R11, R11, 0x1, R6 ;  /* 0x000000010b0b7824 */ /* 0x000fce00078e0206 */
.L_x_591:
[----:B-1----:R1:W2:Y:S01]  /*15b0*/  LDS.64 R8, [R7] ;  /* 0x0000000007087984 */ /* 0x0022a20000000a00 */
[----:B------:R-:W-:Y:S01]  /*15c0*/  IMAD.MOV.U32 R2, RZ, RZ, R10 ;  /* 0x000000ffff027224 */ /* 0x000fe200078e000a */
[----:B------:R-:W-:Y:S01]  /*15d0*/  IADD3 R10, P3, PT, R10, 0x400, RZ ;  /* 0x000004000a0a7810 */ /* 0x000fe20007f7e0ff */
[----:B------:R-:W-:Y:S02]  /*15e0*/  IMAD.MOV.U32 R3, RZ, RZ, R13 ;  /* 0x000000ffff037224 */ /* 0x000fe400078e000d */
[----:B------:R-:W-:Y:S01]  /*15f0*/  IMAD.MOV.U32 R4, RZ, RZ, R12 ;  /* 0x000000ffff047224 */ /* 0x000fe200078e000c */
[----:B------:R-:W-:Y:S01]  /*1600*/  IADD3 R12, P2, PT, R12, 0x400, RZ ;  /* 0x000004000c0c7810 */ /* 0x000fe20007f5e0ff */
[----:B------:R-:W-:Y:S02]  /*1610*/  IMAD.MOV.U32 R5, RZ, RZ, R15 ;  /* 0x000000ffff057224 */ /* 0x000fe400078e000f */
[----:B------:R-:W-:Y:S02]  /*1620*/  VIADD R0, R0, 0x1 ;  /* 0x0000000100007836 */ /* 0x000fe40000000000 */
[----:B-1----:R-:W-:-:S02]  /*1630*/  VIADD R7, R7, 0x800 ;  /* 0x0000080007077836 */ /* 0x002fc40000000000 */
[----:B------:R-:W-:Y:S01]  /*1640*/  IMAD.X R15, RZ, RZ, R15, P2 ;  /* 0x000000ffff0f7224 */ /* 0x000fe200010e060f */
[----:B------:R-:W-:Y:S01]  /*1650*/  ISETP.NE.AND P0, PT, R0, RZ, PT ;  /* 0x000000ff0000720c */ /* 0x000fe20003f05270 */
[----:B------:R-:W-:Y:S01]  /*1660*/  IMAD.X R13, RZ, RZ, R13, P3 ;  /* 0x000000ffff0d7224 */ /* 0x000fe200018e060d */
[----:B--2---:R1:W-:Y:S04]  /*1670*/  STG.E desc[UR12][R2.64], R8 ;  /* 0x0000000802007986 */ /* 0x0043e8000c10190c */
[----:B------:R1:W-:Y:S07]  /*1680*/  STG.E desc[UR12][R4.64], R9 ;  /* 0x0000000904007986 */ /* 0x0003ee000c10190c */
[----:B------:R-:W-:Y:S05]  /*1690*/  @P0 BRA `(.L_x_591) ;  /* 0xfffffffc00c40947 */ /* 0x000fea000383ffff */
.L_x_590:
[----:B------:R-:W-:Y:S05]  /*16a0*/  BSYNC.RECONVERGENT B0 ;  /* 0x0000000000007941 */ /* 0x000fea0003800200 */
.L_x_589:
[----:B------:R-:W-:Y:S05]  /*16b0*/  @!P1 EXIT ;  /* 0x000000000000994d */ /* 0x000fea0003800000 */
[----:B------:R-:W2:Y:S01]  /*16c0*/  LDCU.128 UR8, c[0x0][0x390] ;  /* 0x00007200ff0877ac */ /* 0x000ea20008000c00 */
[----:B------:R-:W-:Y:S01]  /*16d0*/  IMAD.IADD R0, R24, 0x1, -R11 ;  /* 0x0000000118007824 */ /* 0x000fe200078e0a0b */
[----:B------:R-:W-:Y:S01]  /*16e0*/  BSSY.RECONVERGENT B0, `(.L_x_592) ;  /* 0x000004b000007945 */ /* 0x000fe20003800200 */
[----:B-1----:R-:W-:Y:S02]  /*16f0*/  IMAD.MOV.U32 R4, RZ, RZ, 0x800 ;  /* 0x00000800ff047424 */ /* 0x002fe400078e00ff */
[----:B------:R-:W-:Y:S01]  /*1700*/  IMAD.MOV.U32 R5, RZ, RZ, 0x0 ;  /* 0x00000000ff057424 */ /* 0x000fe200078e00ff */
[----:B------:R-:W-:Y:S02]  /*1710*/  ISETP.GT.AND P1, PT, R0, 0xc00, PT ;  /* 0x00000c000000780c */ /* 0x000fe40003f24270 */
[C---:B------:R-:W-:Y:S01]  /*1720*/  LEA R0, R11.reuse, UR4, 0x3 ;  /* 0x000000040b007c11 */ /* 0x040fe2000f8e18ff */
[----:B------:R-:W-:-:S04]  /*1730*/  IMAD.WIDE.U32 R4, R11, 0x4, R4 ;  /* 0x000000040b047825 */ /* 0x000fc800078e0004 */
[----:B------:R-:W-:Y:S01]  /*1740*/  VIADD R0, R0, 0x1000 ;  /* 0x0000100000007836 */ /* 0x000fe20000000000 */
[C---:B--2---:R-:W-:Y:S02]  /*1750*/  IADD3 R2, P0, PT, R4.reuse, UR8, RZ ;  /* 0x0000000804027c10 */ /* 0x044fe4000ff1e0ff */
[----:B------:R-:W-:Y:S02]  /*1760*/  IADD3 R4, P2, PT, R4, UR10, RZ ;  /* 0x0000000a04047c10 */ /* 0x000fe4000ff5e0ff */
[C---:B------:R-:W-:Y:S02]  /*1770*/  IADD3.X R3, PT, PT, R5.reuse, UR9, RZ, P0, !PT ;  /* 0x0000000905037c10 */ /* 0x040fe400087fe4ff */
[----:B------:R-:W-:Y:S02]  /*1780*/  IADD3.X R5, PT, PT, R5, UR11, RZ, P2, !PT ;  /* 0x0000000b05057c10 */ /* 0x000fe400097fe4ff */
[----:B------:R-:W-:Y:S01]  /*1790*/  PLOP3.LUT P0, PT, PT, PT, PT, 0x80, 0x8 ;  /* 0x000000000008781c */ /* 0x000fe20003f0f070 */
[----:B------:R-:W-:-:S12]  /*17a0*/  @!P1 BRA `(.L_x_593) ;  /* 0x0000000000f89947 */ /* 0x000fd80003800000 */
[----:B------:R-:W-:Y:S01]  /*17b0*/  PLOP3.LUT P0, PT, PT, PT, PT, 0x8, 0x80 ;  /* 0x000000000080781c */ /* 0x000fe20003f0e170 */
[----:B------:R-:W-:-:S12]  /*17c0*/  VIADD R10, R24, 0xfffff400 ;  /* 0xfffff400180a7836 */ /* 0x000fd80000000000 */
.L_x_594:
[----:B------:R-:W1:Y:S01]  /*17d0*/  LDS.64 R6, [R0+-0x1000] ;  /* 0xfff0000000067984 */ /* 0x000e620000000a00 */
[----:B------:R-:W-:-:S03]  /*17e0*/  VIADD R11, R11, 0x1000 ;  /* 0x000010000b0b7836 */ /* 0x000fc60000000000 */
[----:B------:R-:W2:Y:S02]  /*17f0*/  LDS.64 R8, [R0+-0x800] ;  /* 0xfff8000000087984 */ /* 0x000ea40000000a00 */
[----:B------:R-:W-:Y:S02]  /*1800*/  ISETP.GE.AND P1, PT, R11, R10, PT ;  /* 0x0000000a0b00720c */ /* 0x000fe40003f26270 */
[----:B------:R-:W3:Y:S04]  /*1810*/  LDS.64 R12, [R0] ;  /* 0x00000000000c7984 */ /* 0x000ee80000000a00 */
[----:B------:R-:W4:Y:S04]  /*1820*/  LDS.64 R14, [R0+0x800] ;  /* 0x00080000000e7984 */ /* 0x000f280000000a00 */
[----:B------:R-:W5:Y:S04]  /*1830*/  LDS.64 R16, [R0+0x1000] ;  /* 0x0010000000107984 */ /* 0x000f680000000a00 */
[----:B------:R-:W5:Y:S04]  /*1840*/  LDS.64 R18, [R0+0x1800] ;  /* 0x0018000000127984 */ /* 0x000f680000000a00 */
[----:B------:R-:W5:Y:S04]  /*1850*/  LDS.64 R20, [R0+0x2000] ;  /* 0x0020000000147984 */ /* 0x000f680000000a00 */
[----:B------:R-:W5:Y:S04]  /*1860*/  LDS.64 R22, [R0+0x2800] ;  /* 0x0028000000167984 */ /* 0x000f680000000a00 */
[----:B0-----:R-:W0:Y:S04]  /*1870*/  LDS.64 R26, [R0+0x3000] ;  /* 0x00300000001a7984 */ /* 0x001e280000000a00 */
[----:B------:R-:W0:Y:S04]  /*1880*/  LDS.64 R28, [R0+0x3800] ;  /* 0x00380000001c7984 */ /* 0x000e280000000a00 */
[----:B------:R-:W0:Y:S04]  /*1890*/  LDS.64 R30, [R0+0x4000] ;  /* 0x00400000001e7984 */ /* 0x000e280000000a00 */
[----:B------:R-:W0:Y:S04]  /*18a0*/  LDS.64 R32, [R0+0x4800] ;  /* 0x0048000000207984 */ /* 0x000e280000000a00 */
[----:B------:R-:W0:Y:S04]  /*18b0*/  LDS.64 R34, [R0+0x5000] ;  /* 0x0050000000227984 */ /* 0x000e280000000a00 */
[----:B------:R-:W0:Y:S04]  /*18c0*/  LDS.64 R36, [R0+0x5800] ;  /* 0x0058000000247984 */ /* 0x000e280000000a00 */
[----:B------:R-:W0:Y:S04]  /*18d0*/  LDS.64 R38, [R0+0x6000] ;  /* 0x0060000000267984 */ /* 0x000e280000000a00 */
[----:B------:R2:W0:Y:S04]  /*18e0*/  LDS.64 R40, [R0+0x6800] ;  /* 0x0068000000287984 */ /* 0x0004280000000a00 */
[----:B-1----:R1:W-:Y:S04]  /*18f0*/  STG.E desc[UR12][R2.64+-0x800], R6 ;  /* 0xfff8000602007986 */ /* 0x0023e8000c10190c */
[----:B------:R4:W-:Y:S01]  /*1900*/  STG.E desc[UR12][R4.64+-0x800], R7 ;  /* 0xfff8000704007986 */ /* 0x0009e2000c10190c */
[----:B--2---:R-:W-:-:S03]  /*1910*/  VIADD R0, R0, 0x8000 ;  /* 0x0000800000007836 */ /* 0x004fc60000000000 */
[----:B------:R2:W-:Y:S04]  /*1920*/  STG.E desc[UR12][R2.64+-0x400], R8 ;  /* 0xfffc000802007986 */ /* 0x0005e8000c10190c */
[----:B------:R5:W-:Y:S01]  /*1930*/  STG.E desc[UR12][R4.64+-0x400], R9 ;  /* 0xfffc000904007986 */ /* 0x000be2000c10190c */
[----:B-1----:R-:W-:-:S03]  /*1940*/  IADD3 R6, P3, PT, R4, 0x4000, RZ ;  /* 0x0000400004067810 */ /* 0x002fc60007f7e0ff */
[----:B---3--:R-:W-:Y:S02]  /*1950*/  STG.E desc[UR12][R2.64], R12 ;  /* 0x0000000c02007986 */ /* 0x008fe4000c10190c */
[----:B----4-:R-:W-:Y:S02]  /*1960*/  IMAD.X R7, RZ, RZ, R5, P3 ;  /* 0x000000ffff077224 */ /* 0x010fe400018e0605 */
[----:B------:R-:W-:Y:S01]  /*1970*/  STG.E desc[UR12][R4.64], R13 ;  /* 0x0000000d04007986 */ /* 0x000fe2000c10190c */
[----:B--2---:R-:W-:-:S03]  /*1980*/  IADD3 R8, P2, PT, R2, 0x4000, RZ ;  /* 0x0000400002087810 */ /* 0x004fc60007f5e0ff */
[----:B------:R-:W-:Y:S02]  /*1990*/  STG.E desc[UR12][R2.64+0x400], R14 ;  /* 0x0004000e02007986 */ /* 0x000fe4000c10190c */
[----:B-----5:R-:W-:Y:S02]  /*19a0*/  IMAD.X R9, RZ, RZ, R3, P2 ;  /* 0x000000ffff097224 */ /* 0x020fe400010e0603 */
        /* <DEDUP_REMOVED lines=9> */
[----:B0-----:R-:W-:Y:S04]  /*1a40*/  STG.E desc[UR12][R2.64+0x1800], R26 ;  /* 0x0018001a02007986 */ /* 0x001fe8000c10190c */
        /* <DEDUP_REMOVED lines=13> */
[----:B------:R0:W-:Y:S04]  /*1b20*/  STG.E desc[UR12][R2.64+0x3400], R40 ;  /* 0x0034002802007986 */ /* 0x0001e8000c10190c */
[----:B------:R1:W-:Y:S01]  /*1b30*/  STG.E desc[UR12][R4.64+0x3400], R41 ;  /* 0x0034002904007986 */ /* 0x0003e2000c10190c */
[----:B0-----:R-:W-:-:S02]  /*1b40*/  IMAD.MOV.U32 R2, RZ, RZ, R8 ;  /* 0x000000ffff027224 */ /* 0x001fc400078e0008 */
[----:B------:R-:W-:Y:S02]  /*1b50*/  IMAD.MOV.U32 R3, RZ, RZ, R9 ;  /* 0x000000ffff037224 */ /* 0x000fe400078e0009 */
[----:B-1----:R-:W-:Y:S02]  /*1b60*/  IMAD.MOV.U32 R4, RZ, RZ, R6 ;  /* 0x000000ffff047224 */ /* 0x002fe400078e0006 */
[----:B------:R-:W-:Y:S01]  /*1b70*/  IMAD.MOV.U32 R5, RZ, RZ, R7 ;  /* 0x000000ffff057224 */ /* 0x000fe200078e0007 */
[----:B------:R-:W-:Y:S06]  /*1b80*/  @!P1 BRA `(.L_x_594) ;  /* 0xfffffffc00109947 */ /* 0x000fec000383ffff */
.L_x_593:
[----:B------:R-:W-:Y:S05]  /*1b90*/  BSYNC.RECONVERGENT B0 ;  /* 0x0000000000007941 */ /* 0x000fea0003800200 */
.L_x_592:
[----:B------:R-:W-:Y:S01]  /*1ba0*/  IMAD.IADD R6, R24, 0x1, -R11 ;  /* 0x0000000118067824 */ /* 0x000fe200078e0a0b */
[----:B------:R-:W-:Y:S04]  /*1bb0*/  BSSY.RECONVERGENT B0, `(.L_x_595) ;  /* 0x0000026000007945 */ /* 0x000fe80003800200 */
[----:B------:R-:W-:-:S13]  /*1bc0*/  ISETP.GT.AND P1, PT, R6, 0x400, PT ;  /* 0x000004000600780c */ /* 0x000fda0003f24270 */
[----:B------:R-:W-:Y:S05]  /*1bd0*/  @!P1 BRA `(.L_x_596) ;  /* 0x00000000008c9947 */ /* 0x000fea0003800000 */
[----:B------:R-:W1:Y:S01]  /*1be0*/  LDS.64 R6, [R0+-0x1000] ;  /* 0xfff0000000067984 */ /* 0x000e620000000a00 */
[----:B------:R-:W-:Y:S01]  /*1bf0*/  PLOP3.LUT P0, PT, PT, PT, PT, 0x8, 0x80 ;  /* 0x000000000080781c */ /* 0x000fe20003f0e170 */
[----:B------:R-:W-:Y:S02]  /*1c00*/  VIADD R11, R11, 0x800 ;  /* 0x000008000b0b7836 */ /* 0x000fe40000000000 */
[----:B------:R-:W2:Y:S04]  /*1c10*/  LDS.64 R8, [R0+-0x800] ;  /* 0xfff8000000087984 */ /* 0x000ea80000000a00 */
[----:B------:R-:W3:Y:S04]  /*1c20*/  LDS.64 R12, [R0] ;  /* 0x00000000000c7984 */ /* 0x000ee80000000a00 */
[----:B------:R-:W4:Y:S04]  /*1c30*/  LDS.64 R14, [R0+0x800] ;  /* 0x00080000000e7984 */ /* 0x000f280000000a00 */
[----:B------:R-:W5:Y:S04]  /*1c40*/  LDS.64 R16, [R0+0x1000] ;  /* 0x0010000000107984 */ /* 0x000f680000000a00 */
[----:B------:R-:W0:Y:S04]  /*1c50*/  LDS.64 R18, [R0+0x1800] ;  /* 0x0018000000127984 */ /* 0x000e280000000a00 */
[----:B------:R-:W0:Y:S04]  /*1c60*/  LDS.64 R20, [R0+0x2000] ;  /* 0x0020000000147984 */ /* 0x000e280000000a00 */
[----:B------:R1:W0:Y:S02]  /*1c70*/  LDS.64 R22, [R0+0x2800] ;  /* 0x0028000000167984 */ /* 0x0002240000000a00 */
[----:B-1----:R-:W-:-:S02]  /*1c80*/  VIADD R0, R0, 0x4000 ;  /* 0x0000400000007836 */ /* 0x002fc40000000000 */
[----:B------:R1:W-:Y:S04]  /*1c90*/  STG.E desc[UR12][R2.64+-0x800], R6 ;  /* 0xfff8000602007986 */ /* 0x0003e8000c10190c */
[----:B------:R4:W-:Y:S04]  /*1ca0*/  STG.E desc[UR12][R4.64+-0x800], R7 ;  /* 0xfff8000704007986 */ /* 0x0009e8000c10190c */
[----:B--2---:R2:W-:Y:S04]  /*1cb0*/  STG.E desc[UR12][R2.64+-0x400], R8 ;  /* 0xfffc000802007986 */ /* 0x0045e8000c10190c */
        /* <DEDUP_REMOVED lines=11> */
[----:B0-----:R-:W-:Y:S04]  /*1d70*/  STG.E desc[UR12][R2.64+0xc00], R18 ;  /* 0x000c001202007986 */ /* 0x001fe8000c10190c */
        /* <DEDUP_REMOVED lines=8> */
[----:B------:R-:W-:-:S07]  /*1e00*/  IMAD.MOV.U32 R5, RZ, RZ, R7 ;  /* 0x000000ffff057224 */ /* 0x000fce00078e0007 */
.L_x_596:
[----:B------:R-:W-:Y:S05]  /*1e10*/  BSYNC.RECONVERGENT B0 ;  /* 0x0000000000007941 */ /* 0x000fea0003800200 */
.L_x_595:
[----:B------:R-:W-:-:S13]  /*1e20*/  ISETP.LT.OR P0, PT, R11, R24, P0 ;  /* 0x000000180b00720c */ /* 0x000fda0000701670 */
[----:B------:R-:W-:Y:S05]  /*1e30*/  @!P0 EXIT ;  /* 0x000000000000894d */ /* 0x000fea0003800000 */
[----:B------:R-:W1:Y:S04]  /*1e40*/  LDS.64 R6, [R0+-0x1000] ;  /* 0xfff0000000067984 */ /* 0x000e680000000a00 */
[----:B------:R-:W2:Y:S04]  /*1e50*/  LDS.64 R8, [R0+-0x800] ;  /* 0xfff8000000087984 */ /* 0x000ea80000000a00 */
[----:B------:R-:W3:Y:S04]  /*1e60*/  LDS.64 R10, [R0] ;  /* 0x00000000000a7984 */ /* 0x000ee80000000a00 */
[----:B------:R-:W4:Y:S04]  /*1e70*/  LDS.64 R12, [R0+0x800] ;  /* 0x00080000000c7984 */ /* 0x000f280000000a00 */
[----:B-1----:R-:W-:Y:S04]  /*1e80*/  STG.E desc[UR12][R2.64+-0x800], R6 ;  /* 0xfff8000602007986 */ /* 0x002fe8000c10190c */
[----:B------:R-:W-:Y:S04]  /*1e90*/  STG.E desc[UR12][R4.64+-0x800], R7 ;  /* 0xfff8000704007986 */ /* 0x000fe8000c10190c */
[----:B--2---:R-:W-:Y:S04]  /*1ea0*/  STG.E desc[UR12][R2.64+-0x400], R8 ;  /* 0xfffc000802007986 */ /* 0x004fe8000c10190c */
[----:B------:R-:W-:Y:S04]  /*1eb0*/  STG.E desc[UR12][R4.64+-0x400], R9 ;  /* 0xfffc000904007986 */ /* 0x000fe8000c10190c */
[----:B---3--:R-:W-:Y:S04]  /*1ec0*/  STG.E desc[UR12][R2.64], R10 ;  /* 0x0000000a02007986 */ /* 0x008fe8000c10190c */
[----:B------:R-:W-:Y:S04]  /*1ed0*/  STG.E desc[UR12][R4.64], R11 ;  /* 0x0000000b04007986 */ /* 0x000fe8000c10190c */
[----:B----4-:R-:W-:Y:S04]  /*1ee0*/  STG.E desc[UR12][R2.64+0x400], R12 ;  /* 0x0004000c02007986 */ /* 0x010fe8000c10190c */
[----:B------:R-:W-:Y:S01]  /*1ef0*/  STG.E desc[UR12][R4.64+0x400], R13 ;  /* 0x0004000d04007986 */ /* 0x000fe2000c10190c */
[----:B------:R-:W-:Y:S05]  /*1f00*/  EXIT ;  /* 0x000000000000794d */ /* 0x000fea0003800000 */
.L_x_588:
[----:B------:R-:W1:Y:S01]  /*1f10*/  LDC.64 R44, c[0x0][0x390] ;  /* 0x0000e400ff2c7b82 */ /* 0x000e620000000a00 */
[----:B------:R-:W-:Y:S02]  /*1f20*/  ISETP.NE.AND P1, PT, R4, R6, PT ;  /* 0x000000060400720c */ /* 0x000fe40003f25270 */
[----:B------:R-:W-:Y:S02]  /*1f30*/  ISETP.NE.AND P2, PT, R6, R28, PT ;  /* 0x0000001c0600720c */ /* 0x000fe40003f45270 */
[----:B------:R-:W-:Y:S02]  /*1f40*/  ISETP.NE.AND P3, PT, R34, R36, PT ;  /* 0x000000242200720c */ /* 0x000fe40003f65270 */
[----:B------:R-:W-:Y:S01]  /*1f50*/  ISETP.NE.AND P4, PT, R36, R38, PT ;  /* 0x000000262400720c */ /* 0x000fe20003f85270 */
[----:B0-----:R-:W0:Y:S01]  /*1f60*/  LDC.64 R26, c[0x0][0x398] ;  /* 0x0000e600ff1a7b82 */ /* 0x001e220000000a00 */
[----:B------:R-:W-:-:S07]  /*1f70*/  ISETP.NE.AND P5, PT, R38, R3, PT ;  /* 0x000000032600720c */ /* 0x000fce0003fa5270 */
[----:B------:R-:W2:Y:S08]  /*1f80*/  LDC.64 R24, c[0x0][0x390] ;  /* 0x0000e400ff187b82 */ /* 0x000eb00000000a00 */
[----:B------:R-:W3:Y:S01]  /*1f90*/  LDC.64 R20, c[0x0][0x390] ;  /* 0x0000e400ff147b82 */ /* 0x000ee20000000a00 */
[----:B-1----:R-:W-:-:S05]  /*1fa0*/  @P0 IMAD.WIDE R44, R13, 0x4, R44 ;  /* 0x000000040d2c0825 */ /* 0x002fca00078e022c */
[----:B------:R-:W-:Y:S02]  /*1fb0*/  @P0 STG.E desc[UR12][R44.64], R40 ;  /* 0x000000282c000986 */ /* 0x000fe4000c10190c */
[----:B------:R-:W1:Y:S01]  /*1fc0*/  LDC.64 R22, c[0x0][0x398] ;  /* 0x0000e600ff167b82 */ /* 0x000e620000000a00 */
[----:B0-----:R-:W-:-:S05]  /*1fd0*/  @P0 IMAD.WIDE R26, R13, 0x4, R26 ;  /* 0x000000040d1a0825 */ /* 0x001fca00078e021a */
[----:B------:R-:W-:Y:S01]  /*1fe0*/  @P0 STG.E desc[UR12][R26.64], R41 ;  /* 0x000000291a000986 */ /* 0x000fe2000c10190c */
[----:B------:R-:W-:Y:S01]  /*1ff0*/  ISETP.NE.AND P0, PT, R28, R30, PT ;  /* 0x0000001e1c00720c */ /* 0x000fe20003f05270 */
[----:B------:R-:W0:Y:S01]  /*2000*/  LDC.64 R10, c[0x0][0x398] ;  /* 0x0000e600ff0a7b82 */ /* 0x000e220000000a00 */
[----:B--2---:R-:W-:-:S05]  /*2010*/  @P1 IMAD.WIDE R24, R19, 0x4, R24 ;  /* 0x0000000413181825 */ /* 0x004fca00078e0218 */
[----:B------:R2:W-:Y:S01]  /*2020*/  @P1 STG.E desc[UR12][R24.64], R4 ;  /* 0x0000000418001986 */ /* 0x0005e2000c10190c */
[C---:B---3--:R-:W-:Y:S01]  /*2030*/  @P2 IMAD.WIDE R20, R17.reuse, 0x4, R20 ;  /* 0x0000000411142825 */ /* 0x048fe200078e0214 */
[----:B------:R-:W3:Y:S03]  /*2040*/  LDC.64 R12, c[0x0][0x390] ;  /* 0x0000e400ff0c7b82 */ /* 0x000ee60000000a00 */
[----:B-1----:R-:W-:-:S05]  /*2050*/  @P2 IMAD.WIDE R50, R17, 0x4, R22 ;  /* 0x0000000411322825 */ /* 0x002fca00078e0216 */
[----:B------:R-:W1:Y:S01]  /*2060*/  LDC.64 R46, c[0x0][0x390] ;  /* 0x0000e400ff2e7b82 */ /* 0x000e620000000a00 */
[----:B0-----:R-:W-:-:S07]  /*2070*/  @P1 IMAD.WIDE R10, R19, 0x4, R10 ;  /* 0x00000004130a1825 */ /* 0x001fce00078e020a */
[----:B------:R-:W0:Y:S01]  /*2080*/  LDC.64 R16, c[0x0][0x398] ;  /* 0x0000e600ff107b82 */ /* 0x000e220000000a00 */
[----:B------:R4:W-:Y:S01]  /*2090*/  @P1 STG.E desc[UR12][R10.64], R5 ;  /* 0x000000050a001986 */ /* 0x0009e2000c10190c */
[----:B------:R-:W-:-:S06]  /*20a0*/  ISETP.NE.AND P1, PT, R30, R32, PT ;  /* 0x000000201e00720c */ /* 0x000fcc0003f25270 */
[----:B------:R-:W5:Y:S01]  /*20b0*/  LDC.64 R22, c[0x0][0x398] ;  /* 0x0000e600ff167b82 */ /* 0x000f620000000a00 */
[----:B------:R4:W-:Y:S01]  /*20c0*/  @P2 STG.E desc[UR12][R20.64], R6 ;  /* 0x0000000614002986 */ /* 0x0009e2000c10190c */
[----:B---3--:R-:W-:-:S03]  /*20d0*/  @P0 IMAD.WIDE R12, R2, 0x4, R12 ;  /* 0x00000004020c0825 */ /* 0x008fc600078e020c */
[----:B------:R4:W-:Y:S01]  /*20e0*/  @P2 STG.E desc[UR12][R50.64], R7 ;  /* 0x0000000732002986 */ /* 0x0009e2000c10190c */
[----:B------:R-:W-:Y:S02]  /*20f0*/  ISETP.NE.AND P2, PT, R32, R34, PT ;  /* 0x000000222000720c */ /* 0x000fe40003f45270 */
[----:B------:R-:W3:Y:S01]  /*2100*/  LDC.64 R18, c[0x0][0x390] ;  /* 0x0000e400ff127b82 */ /* 0x000ee20000000a00 */
[----:B------:R4:W-:Y:S01]  /*2110*/  @P0 STG.E desc[UR12][R12.64], R28 ;  /* 0x0000001c0c000986 */ /* 0x0009e2000c10190c */
[----:B-1----:R-:W-:-:S06]  /*2120*/  @P1 IMAD.WIDE R46, R9, 0x4, R46 ;  /* 0x00000004092e1825 */ /* 0x002fcc00078e022e */
[----:B------:R-:W1:Y:S01]  /*2130*/  LDC.64 R48, c[0x0][0x398] ;  /* 0x0000e600ff307b82 */ /* 0x000e620000000a00 */
[----:B0-----:R-:W-:-:S05]  /*2140*/  @P0 IMAD.WIDE R16, R2, 0x4, R16 ;  /* 0x0000000402100825 */ /* 0x001fca00078e0210 */
[----:B------:R4:W-:Y:S02]  /*2150*/  @P0 STG.E desc[UR12][R16.64], R29 ;  /* 0x0000001d10000986 */ /* 0x0009e4000c10190c */
[----:B--2---:R-:W0:Y:S01]  /*2160*/  LDC.64 R24, c[0x0][0x390] ;  /* 0x0000e400ff187b82 */ /* 0x004e220000000a00 */
[----:B-----5:R-:W-:Y:S01]  /*2170*/  @P1 IMAD.WIDE R22, R9, 0x4, R22 ;  /* 0x0000000409161825 */ /* 0x020fe200078e0216 */
[----:B------:R4:W-:Y:S04]  /*2180*/  @P1 STG.E desc[UR12][R46.64], R30 ;  /* 0x0000001e2e001986 */ /* 0x0009e8000c10190c */
[----:B------:R4:W-:Y:S02]  /*2190*/  @P1 STG.E desc[UR12][R22.64], R31 ;  /* 0x0000001f16001986 */ /* 0x0009e4000c10190c */
[----:B------:R-:W2:Y:S01]  /*21a0*/  LDC.64 R26, c[0x0][0x398] ;  /* 0x0000e600ff1a7b82 */ /* 0x000ea20000000a00 */
[----:B---3--:R-:W-:-:S05]  /*21b0*/  @P2 IMAD.WIDE R18, R15, 0x4, R18 ;  /* 0x000000040f122825 */ /* 0x008fca00078e0212 */
[----:B------:R4:W-:Y:S02]  /*21c0*/  @P2 STG.E desc[UR12][R18.64], R32 ;  /* 0x0000002012002986 */ /* 0x0009e4000c10190c */
[----:B------:R-:W3:Y:S01]  /*21d0*/  LDC.64 R40, c[0x0][0x390] ;  /* 0x0000e400ff287b82 */ /* 0x000ee20000000a00 */
[----:B-1----:R-:W-:-:S05]  /*21e0*/  @P2 IMAD.WIDE R48, R15, 0x4, R48 ;  /* 0x000000040f302825 */ /* 0x002fca00078e0230 */
[----:B------:R4:W-:Y:S02]  /*21f0*/  @P2 STG.E desc[UR12][R48.64], R33 ;  /* 0x0000002130002986 */ /* 0x0009e4000c10190c */
[----:B------:R-:W1:Y:S01]  /*2200*/  LDC.64 R44, c[0x0][0x398] ;  /* 0x0000e600ff2c7b82 */ /* 0x000e620000000a00 */
[----:B0-----:R-:W-:-:S05]  /*2210*/  @P3 IMAD.WIDE R24, R0, 0x4, R24 ;  /* 0x0000000400183825 */ /* 0x001fca00078e0218 */
[----:B------:R4:W-:Y:S01]  /*2220*/  @P3 STG.E desc[UR12][R24.64], R34 ;  /* 0x0000002218003986 */ /* 0x0009e2000c10190c */
[----:B--2---:R-:W-:-:S05]  /*2230*/  @P3 IMAD.WIDE R26, R0, 0x4, R26 ;  /* 0x00000004001a3825 */ /* 0x004fca00078e021a */
[----:B------:R4:W-:Y:S01]  /*2240*/  @P3 STG.E desc[UR12][R26.64], R35 ;  /* 0x000000231a003986 */ /* 0x0009e2000c10190c */
[----:B---3--:R-:W-:-:S05]  /*2250*/  @P4 IMAD.WIDE R40, R42, 0x4, R40 ;  /* 0x000000042a284825 */ /* 0x008fca00078e0228 */
[----:B------:R4:W-:Y:S01]  /*2260*/  @P4 STG.E desc[UR12][R40.64], R36 ;  /* 0x0000002428004986 */ /* 0x0009e2000c10190c */
[----:B-1----:R-:W-:-:S05]  /*2270*/  @P4 IMAD.WIDE R44, R42, 0x4, R44 ;  /* 0x000000042a2c4825 */ /* 0x002fca00078e022c */
[----:B------:R4:W-:Y:S01]  /*2280*/  @P4 STG.E desc[UR12][R44.64], R37 ;  /* 0x000000252c004986 */ /* 0x0009e2000c10190c */
[----:B------:R-:W-:Y:S05]  /*2290*/  @!P5 EXIT ;  /* 0x000000000000d94d */ /* 0x000fea0003800000 */
[----:B------:R-:W0:Y:S08]  /*22a0*/  LDC.64 R2, c[0x0][0x390] ;  /* 0x0000e400ff027b82 */ /* 0x000e300000000a00 */
[----:B----4-:R-:W1:Y:S01]  /*22b0*/  LDC.64 R4, c[0x0][0x398] ;  /* 0x0000e600ff047b82 */ /* 0x010e620000000a00 */
[----:B0-----:R-:W-:-:S05]  /*22c0*/  IMAD.WIDE R2, R43, 0x4, R2 ;  /* 0x000000042b027825 */ /* 0x001fca00078e0202 */
[----:B------:R-:W-:Y:S01]  /*22d0*/  STG.E desc[UR12][R2.64], R38 ;  /* 0x0000002602007986 */ /* 0x000fe2000c10190c */
[----:B-1----:R-:W-:-:S05]  /*22e0*/  IMAD.WIDE R4, R43, 0x4, R4 ;  /* 0x000000042b047825 */ /* 0x002fca00078e0204 */
[----:B------:R-:W-:Y:S01]  /*22f0*/  STG.E desc[UR12][R4.64], R39 ;  /* 0x0000002704007986 */ /* 0x000fe2000c10190c */
[----:B------:R-:W-:Y:S05]  /*2300*/  EXIT ;  /* 0x000000000000794d */ /* 0x000fea0003800000 */
.L_x_587:
        /* <DEDUP_REMOVED lines=16> */
[----:B------:R-:W5:Y:S01]  /*2410*/  LDG.E.CONSTANT R18, desc[UR12][R6.64+0x400] ;  /* 0x0004000c06127981 */ /* 0x000f62000c1e9900 */
        /* <DEDUP_REMOVED lines=10> */
[----:B------:R-:W-:Y:S01]  /*24c0*/  ISETP.NE.AND P0, PT, R0, RZ, PT ;  /* 0x000000ff0000720c */ /* 0x000fe20003f05270 */
[----:B------:R-:W-:-:S12]  /*24d0*/  IMAD.MOV.U32 R34, RZ, RZ, RZ ;  /* 0x000000ffff227224 */ /* 0x000fd800078e00ff */
[----:B------:R-:W-:-:S05]  /*24e0*/  @!P0 IMAD.WIDE.U32 R2, R4, 0x4, R2 ;  /* 0x0000000404028825 */ /* 0x000fca00078e0002 */
[----:B------:R1:W2:Y:S01]  /*24f0*/  @!P0 LDG.E.CONSTANT R34, desc[UR12][R2.64+-0x4] ;  /* 0xfffffc0c02228981 */ /* 0x0002a2000c1e9900 */
        /* <DEDUP_REMOVED lines=9> */
[----:B---3--:R-:W-:Y:S04]  /*2590*/  STS [R19], R10 ;  /* 0x0000000a13007388 */ /* 0x008fe80000000800 */
[----:B----4-:R-:W-:Y:S04]  /*25a0*/  STS [R19+0x80], R11 ;  /* 0x0000800b13007388 */ /* 0x010fe80000000800 */
[----:B-----5:R-:W-:Y:S04]  /*25b0*/  STS [R19+0x100], R12 ;  /* 0x0001000c13007388 */ /* 0x020fe80000000800 */
[----:B------:R0:W-:Y:S04]  /*25c0*/  STS [R19+0x180], R13 ;  /* 0x0001800d13007388 */ /* 0x0001e80000000800 */
[----:B------:R-:W-:Y:S04]  /*25d0*/  STS [R19+0x200], R14 ;  /* 0x0002000e13007388 */ /* 0x000fe80000000800 */
[----:B------:R-:W-:Y:S01]  /*25e0*/  STS [R19+0x280], R15 ;  /* 0x0002800f13007388 */ /* 0x000fe20000000800 */
[----:B0-----:R-:W-:-:S03]  /*25f0*/  IMAD.MOV.U32 R13, RZ, RZ, 0x2 ;  /* 0x00000002ff0d7424 */ /* 0x001fc600078e00ff */
[----:B------:R0:W-:Y:S04]  /*2600*/  STS [R19+0x300], R16 ;  /* 0x0003001013007388 */ /* 0x0001e80000000800 */
[----:B------:R-:W-:Y:S04]  /*2610*/  STS [R19+0x380], R17 ;  /* 0x0003801113007388 */ /* 0x000fe80000000800 */
[----:B------:R-:W-:Y:S01]  /*2620*/  STS [R19+0x400], R18 ;  /* 0x0004001213007388 */ /* 0x000fe20000000800 */
[----:B------:R-:W-:-:S03]  /*2630*/  NOP ;  /* 0x0000000000007918 */ /* 0x000fc60000000000 */
[----:B------:R-:W-:Y:S01]  /*2640*/  LDS R37, [R20+0x20] ;  /* 0x0000200014257984 */ /* 0x000fe20000000800 */
[----:B0-----:R-:W-:-:S03]  /*2650*/  LEA R16, R0, UR4, 0x2 ;  /* 0x0000000400107c11 */ /* 0x001fc6000f8e10ff */
[----:B------:R-:W-:Y:S04]  /*2660*/  LDS R32, [R20] ;  /* 0x0000000014207984 */ /* 0x000fe80000000800 */
[----:B------:R-:W0:Y:S04]  /*2670*/  LDS R30, [R20+0x4] ;  /* 0x00000400141e7984 */ /* 0x000e280000000800 */
[----:B------:R-:W1:Y:S04]  /*2680*/  LDS R28, [R20+0x8] ;  /* 0x00000800141c7984 */ /* 0x000e680000000800 */
[----:B------:R-:W3:Y:S04]  /*2690*/  LDS R10, [R20+0xc] ;  /* 0x00000c00140a7984 */ /* 0x000ee80000000800 */
[----:B------:R-:W-:Y:S04]  /*26a0*/  LDS R8, [R20+0x10] ;  /* 0x0000100014087984 */ /* 0x000fe80000000800 */
[----:B------:R-:W-:Y:S04]  /*26b0*/  LDS R6, [R20+0x14] ;  /* 0x0000140014067984 */ /* 0x000fe80000000800 */
[----:B------:R-:W-:Y:S04]  /*26c0*/  LDS R4, [R20+0x18] ;  /* 0x0000180014047984 */ /* 0x000fe80000000800 */
[----:B------:R-:W-:Y:S01]  /*26d0*/  LDS R2, [R20+0x1c] ;  /* 0x00001c0014027984 */ /* 0x000fe20000000800 */
[----:B------:R-:W-:Y:S01]  /*26e0*/  BAR.SYNC.DEFER_BLOCKING 0x0 ;  /* 0x0000000000007b1d */ /* 0x000fe20000010000 */
[----:B0-----:R-:W-:-:S02]  /*26f0*/  ISETP.NE.AND P2, PT, R32, R30, PT ;  /* 0x0000001e2000720c */ /* 0x001fc40003f45270 */
[----:B-1----:R-:W-:Y:S02]  /*2700*/  ISETP.NE.AND P3, PT, R30, R28, PT ;  /* 0x0000001c1e00720c */ /* 0x002fe40003f65270 */
[----:B---3--:R-:W-:Y:S01]  /*2710*/  ISETP.NE.AND P4, PT, R28, R10, PT ;  /* 0x0000000a1c00720c */ /* 0x008fe20003f85270 */
[----:B--2---:R-:W-:Y:S04]  /*2720*/  STS [R19], R22 ;  /* 0x0000001613007388 */ /* 0x004fe80000000800 */
        /* <DEDUP_REMOVED lines=13> */
[----:B------:R-:W4:Y:S04]  /*2800*/  LDS R9, [R20+0x10] ;  /* 0x0000100014097984 */ /* 0x000f280000000800 */
        /* <DEDUP_REMOVED lines=13> */
[----:B------:R-:W0:Y:S01]  /*28e0*/  @P0 LDS R34, [R16+0x478] ;  /* 0x0004780010220984 */ /* 0x000e220000000800 */
[----:B------:R-:W-:-:S04]  /*28f0*/  ISETP.NE.AND P0, PT, R10, R8, PT ;  /* 0x000000080a00720c */ /* 0x000fc80003f05270 */
[----:B------:R-:W-:-:S05]  /*2900*/  SEL R14, R14, RZ, !P0 ;  /* 0x000000ff0e0e7207 */ /* 0x000fca0004000000 */
[----:B----4-:R-:W-:Y:S01]  /*2910*/  IMAD.IADD R14, R9, 0x1, R14 ;  /* 0x00000001090e7824 */ /* 0x010fe200078e020e */
[----:B0-----:R-:W-:-:S04]  /*2920*/  ISETP.NE.AND P1, PT, R34, R32, PT ;  /* 0x000000202200720c */ /* 0x001fc80003f25270 */
[----:B------:R-:W-:-:S09]  /*2930*/  SEL R15, RZ, 0x1, !P1 ;  /* 0x00000001ff0f7807 */ /* 0x000fd20004800000 */
[----:B------:R-:W-:Y:S01]  /*2940*/  @!P1 IMAD.MOV R13, RZ, RZ, 0x1 ;  /* 0x00000001ff0d9424 */ /* 0x000fe200078e02ff */
[----:B------:R-:W-:Y:S01]  /*2950*/  ISETP.NE.AND P1, PT, R8, R6, PT ;  /* 0x000000060800720c */ /* 0x000fe20003f25270 */
[----:B------:R-:W-:Y:S01]  /*2960*/  @!P2 IMAD.MOV R13, RZ, RZ, R15 ;  /* 0x000000ffff0da224 */ /* 0x000fe200078e020f */
[----:B------:R-:W-:Y:S02]  /*2970*/  ISETP.NE.AND P2, PT, R6, R4, PT ;  /* 0x000000040600720c */ /* 0x000fe40003f45270 */
[----:B------:R-:W-:Y:S01]  /*2980*/  SEL R14, R14, RZ, !P1 ;  /* 0x000000ff0e0e7207 */ /* 0x000fe20004800000 */
[----:B------:R-:W-:Y:S02]  /*2990*/  VIADD R15, R13, 0x1 ;  /* 0x000000010d0f7836 */ /* 0x000fe40000000000 */
[----:B------:R-:W-:Y:S01]  /*29a0*/  @!P3 IMAD.MOV R15, RZ, RZ, R13 ;  /* 0x000000ffff0fb224 */ /* 0x000fe200078e020d */
[----:B------:R-:W-:Y:S01]  /*29b0*/  ISETP.NE.AND P3, PT, R4, R2, PT ;  /* 0x000000020400720c */ /* 0x000fe20003f65270 */
[----:B------:R-:W-:-:S02]  /*29c0*/  IMAD.IADD R14, R7, 0x1, R14 ;  /* 0x00000001070e7824 */ /* 0x000fc400078e020e */
[----:B------:R-:W-:Y:S02]  /*29d0*/  VIADD R13, R15, 0x1 ;  /* 0x000000010f0d7836 */ /* 0x000fe40000000000 */
[----:B------:R-:W-:Y:S01]  /*29e0*/  @!P4 IMAD.MOV R13, RZ, RZ, R15 ;  /* 0x000000ffff0dc224 */ /* 0x000fe200078e020f */
[----:B------:R-:W-:Y:S02]  /*29f0*/  SEL R14, R14, RZ, !P2 ;  /* 0x000000ff0e0e7207 */ /* 0x000fe40005000000 */
[----:B------:R-:W-:Y:S01]  /*2a00*/  ISETP.NE.AND P4, PT, R45, 0x5, PT ;  /* 0x000000052d00780c */ /* 0x000fe20003f85270 */
[----:B------:R-:W-:Y:S02]  /*2a10*/  VIADD R15, R13, 0x1 ;  /* 0x000000010d0f7836 */ /* 0x000fe40000000000 */
[----:B------:R-:W-:Y:S02]  /*2a20*/  IMAD.IADD R14, R5, 0x1, R14 ;  /* 0x00000001050e7824 */ /* 0x000fe400078e020e */
[----:B------:R-:W-:Y:S01]  /*2a30*/  @!P0 IMAD.MOV R15, RZ, RZ, R13 ;  /* 0x000000ffff0f8224 */ /* 0x000fe200078e020d */
[----:B------:R-:W-:-:S02]  /*2a40*/  ISETP.NE.AND P0, PT, R2, R37, PT ;  /* 0x000000250200720c */ /* 0x000fc40003f05270 */
[----:B------:R-:W-:Y:S01]  /*2a50*/  SEL R14, R14, RZ, !P3 ;  /* 0x000000ff0e0e7207 */ /* 0x000fe20005800000 */
[----:B------:R-:W-:Y:S02]  /*2a60*/  VIADD R16, R15, 0x1 ;  /* 0x000000010f107836 */ /* 0x000fe40000000000 */
[----:B------:R-:W-:Y:S01]  /*2a70*/  @!P1 IMAD.MOV R16, RZ, RZ, R15 ;  /* 0x000000ffff109224 */ /* 0x000fe200078e020f */
[----:B------:R-:W-:Y:S01]  /*2a80*/  ISETP.GE.AND P1, PT, R36, 0x1, PT ;  /* 0x000000012400780c */ /* 0x000fe20003f26270 */
[----:B------:R-:W-:Y:S02]  /*2a90*/  IMAD.IADD R14, R3, 0x1, R14 ;  /* 0x00000001030e7824 */ /* 0x000fe400078e020e */
[----:B------:R-:W-:Y:S02]  /*2aa0*/  VIADD R17, R16, 0x1 ;  /* 0x0000000110117836 */ /* 0x000fe40000000000 */
[----:B------:R-:W-:Y:S01]  /*2ab0*/  @!P2 IMAD.MOV R17, RZ, RZ, R16 ;  /* 0x000000ffff11a224 */ /* 0x000fe200078e0210 */
[----:B------:R-:W-:-:S02]  /*2ac0*/  SEL R13, R14, RZ, !P0 ;  /* 0x000000ff0e0d7207 */ /* 0x000fc40004000000 */
[----:B------:R-:W-:-:S03]  /*2ad0*/  ISETP.NE.AND P2, PT, R36, 0x1f, PT ;  /* 0x0000001f2400780c */ /* 0x000fc60003f45270 */
[----:B------:R-:W-:Y:S02]  /*2ae0*/  IMAD.IADD R14, R12, 0x1, R13 ;  /* 0x000000010c0e7824 */ /* 0x000fe400078e020d */
[----:B------:R-:W-:Y:S02]  /*2af0*/  VIADD R12, R17, 0x1 ;  /* 0x00000001110c7836 */ /* 0x000fe40000000000 */
[----:B------:R-:W-:Y:S01]  /*2b00*/  @!P3 IMAD.MOV R12, RZ, RZ, R17 ;  /* 0x000000ffff0cb224 */ /* 0x000fe200078e0211 */
[----:B------:R-:W0:Y:S01]  /*2b10*/  SHFL.UP PT, R15, R14, 0x1, RZ ;  /* 0x042000000e0f7989 */ /* 0x000e2200000e00ff */
[C---:B------:R-:W-:Y:S02]  /*2b20*/  ISETP.NE.AND P3, PT, R45.reuse, 0x6, PT ;  /* 0x000000062d00780c */ /* 0x040fe40003f65270 */
[----:B------:R-:W-:Y:S02]  /*2b30*/  VIADD R13, R12, 0x1 ;  /* 0x000000010c0d7836 */ /* 0x000fe40000000000 */
[----:B------:R-:W-:Y:S01]  /*2b40*/  @!P0 IMAD.MOV R13, RZ, RZ, R12 ;  /* 0x000000ffff0d8224 */ /* 0x000fe200078e020c */
[----:B------:R-:W-:-:S04]  /*2b50*/  @!P2 LEA R35, R45, UR4, 0x3 ;  /* 0x000000042d23ac11 */ /* 0x000fc8000f8e18ff */
[----:B------:R-:W1:Y:S01]  /*2b60*/  SHFL.UP PT, R12, R13, 0x1, RZ ;  /* 0x042000000d0c7989 */ /* 0x000e6200000e00ff */
[----:B------:R-:W-:-:S04]  /*2b70*/  ISETP.NE.AND P0, PT, R13, RZ, PT ;  /* 0x000000ff0d00720c */ /* 0x000fc80003f05270 */
[----:B0-----:R-:W-:-:S04]  /*2b80*/  SEL R15, R15, RZ, !P0 ;  /* 0x000000ff0f0f7207 */ /* 0x001fc80004000000 */
[----:B------:R-:W-:-:S05]  /*2b90*/  SEL R15, R15, RZ, P1 ;  /* 0x000000ff0f0f7207 */ /* 0x000fca0000800000 */
[----:B------:R-:W-:Y:S01]  /*2ba0*/  IMAD.IADD R15, R14, 0x1, R15 ;  /* 0x000000010e0f7824 */ /* 0x000fe200078e020f */
[----:B-1----:R-:W-:Y:S02]  /*2bb0*/  SEL R12, R12, RZ, P1 ;  /* 0x000000ff0c0c7207 */ /* 0x002fe40000800000 */
[----:B------:R-:W-:Y:S02]  /*2bc0*/  ISETP.GE.AND P1, PT, R36, 0x2, PT ;  /* 0x000000022400780c */ /* 0x000fe40003f26270 */
[----:B------:R-:W0:Y:S01]  /*2bd0*/  SHFL.UP PT, R16, R15, 0x2, RZ ;  /* 0x044000000f107989 */ /* 0x000e2200000e00ff */
[----:B------:R-:W-:-:S05]  /*2be0*/  IMAD.IADD R12, R12, 0x1, R13 ;  /* 0x000000010c0c7824 */ /* 0x000fca00078e020d */
[----:B------:R-:W1:Y:S01]  /*2bf0*/  SHFL.UP PT, R14, R12, 0x2, RZ ;  /* 0x044000000c0e7989 */ /* 0x000e6200000e00ff */
[----:B------:R-:W-:-:S04]  /*2c00*/  ISETP.NE.AND P0, PT, R12, RZ, PT ;  /* 0x000000ff0c00720c */ /* 0x000fc80003f05270 */
[----:B0-----:R-:W-:-:S04]  /*2c10*/  SEL R16, R16, RZ, !P0 ;  /* 0x000000ff10107207 */ /* 0x001fc80004000000 */
[----:B------:R-:W-:Y:S02]  /*2c20*/  SEL R16, R16, RZ, P1 ;  /* 0x000000ff10107207 */ /* 0x000fe40000800000 */
[----:B-1----:R-:W-:Y:S02]  /*2c30*/  SEL R13, R14, RZ, P1 ;  /* 0x000000ff0e0d7207 */ /* 0x002fe40000800000 */
[----:B------:R-:W-:Y:S01]  /*2c40*/  ISETP.GE.AND P1, PT, R36, 0x4, PT ;  /* 0x000000042400780c */ /* 0x000fe20003f26270 */
[----:B------:R-:W-:Y:S02]  /*2c50*/  IMAD.IADD R16, R15, 0x1, R16 ;  /* 0x000000010f107824 */ /* 0x000fe400078e0210 */
[----:B------:R-:W-:-:S03]  /*2c60*/  IMAD.IADD R13, R12, 0x1, R13 ;  /* 0x000000010c0d7824 */ /* 0x000fc600078e020d */
[----:B------:R-:W0:Y:S02]  /*2c70*/  SHFL.UP PT, R17, R16, 0x4, RZ ;  /* 0x0480000010117989 */ /* 0x000e2400000e00ff */
[----:B------:R-:W-:Y:S02]  /*2c80*/  ISETP.NE.AND P0, PT, R13, RZ, PT ;  /* 0x000000ff0d00720c */ /* 0x000fe40003f05270 */
[----:B------:R-:W1:Y:S02]  /*2c90*/  SHFL.UP PT, R14, R13, 0x4, RZ ;  /* 0x048000000d0e7989 */ /* 0x000e6400000e00ff */
        /* <DEDUP_REMOVED lines=18> */
[----:B0-----:R-:W-:Y:S02]  /*2dc0*/  SEL R15, R15, RZ, !P0 ;  /* 0x000000ff0f0f7207 */ /* 0x001fe40004000000 */
[----:B-1----:R-:W-:Y:S02]  /*2dd0*/  SEL R12, R12, RZ, P1 ;  /* 0x000000ff0c0c7207 */ /* 0x002fe40000800000 */
[----:B------:R-:W-:-:S03]  /*2de0*/  SEL R15, R15, RZ, P1 ;  /* 0x000000ff0f0f7207 */ /* 0x000fc60000800000 */
[----:B------:R-:W-:Y:S02]  /*2df0*/  IMAD.IADD R40, R13, 0x1, R12 ;  /* 0x000000010d287824 */ /* 0x000fe400078e020c */
[----:B------:R-:W-:-:S03]  /*2e00*/  IMAD.IADD R41, R16, 0x1, R15 ;  /* 0x0000000110297824 */ /* 0x000fc600078e020f */
[----:B------:R-:W-:Y:S04]  /*2e10*/  SHFL.UP PT, R43, R40, 0x1, RZ ;  /* 0x04200000282b7989 */ /* 0x000fe800000e00ff */
[----:B------:R-:W-:Y:S01]  /*2e20*/  @!P2 STS.64 [R35], R40 ;  /* 0x000000282300a388 */ /* 0x000fe20000000a00 */
[----:B------:R-:W-:Y:S06]  /*2e30*/  BAR.SYNC.DEFER_BLOCKING 0x0 ;  /* 0x0000000000007b1d */ /* 0x000fec0000010000 */
[----:B------:R-:W-:Y:S04]  /*2e40*/  SHFL.UP PT, R35, R41, 0x1, RZ ;  /* 0x0420000029237989 */ /* 0x000fe800000e00ff */
[----:B------:R-:W0:Y:S04]  /*2e50*/  LDS.128 R12, [UR4] ;  /* 0x00000004ff0c7984 */ /* 0x000e280008000c00 */
[----:B------:R-:W1:Y:S04]  /*2e60*/  LDS.128 R16, [UR4+0x10] ;  /* 0x00001004ff107984 */ /* 0x000e680008000c00 */
[----:B------:R-:W2:Y:S01]  /*2e70*/  LDS.128 R20, [UR4+0x20] ;  /* 0x00002004ff147984 */ /* 0x000ea20008000c00 */
[----:B0-----:R-:W-:-:S04]  /*2e80*/  ISETP.NE.AND P0, PT, R14, RZ, PT ;  /* 0x000000ff0e00720c */ /* 0x001fc80003f05270 */
[----:B------:R-:W-:Y:S02]  /*2e90*/  SEL R24, R13, RZ, !P0 ;  /* 0x000000ff0d187207 */ /* 0x000fe40004000000 */
[----:B-1----:R-:W-:Y:S02]  /*2ea0*/  ISETP.NE.AND P0, PT, R16, RZ, PT ;  /* 0x000000ff1000720c */ /* 0x002fe40003f05270 */
[----:B--2---:R-:W-:Y:S01]  /*2eb0*/  ISETP.NE.AND P1, PT, R20, RZ, PT ;  /* 0x000000ff1400720c */ /* 0x004fe20003f25270 */
[----:B------:R-:W-:Y:S01]  /*2ec0*/  IMAD.IADD R38, R15, 0x1, R24 ;  /* 0x000000010f267824 */ /* 0x000fe200078e0218 */
[----:B------:R-:W-:Y:S01]  /*2ed0*/  ISETP.NE.AND P2, PT, R22, RZ, PT ;  /* 0x000000ff1600720c */ /* 0x000fe20003f45270 */
[----:B------:R-:W0:Y:S01]  /*2ee0*/  LDS.128 R24, [UR4+0x30] ;  /* 0x00003004ff187984 */ /* 0x000e220008000c00 */
[----:B------:R-:W-:Y:S02]  /*2ef0*/  IMAD.IADD R15, R12, 0x1, R14 ;  /* 0x000000010c0f7824 */ /* 0x000fe400078e020e */
[----:B------:R-:W-:-:S02]  /*2f00*/  SEL R42, R38, RZ, !P0 ;  /* 0x000000ff262a7207 */ /* 0x000fc40004000000 */
[----:B------:R-:W-:-:S03]  /*2f10*/  ISETP.NE.AND P0, PT, R18, RZ, PT ;  /* 0x000000ff1200720c */ /* 0x000fc60003f05270 */
[----:B------:R-:W-:-:S05]  /*2f20*/  IMAD.IADD R17, R17, 0x1, R42 ;  /* 0x0000000111117824 */ /* 0x000fca00078e022a */
[----:B------:R-:W-:Y:S02]  /*2f30*/  SEL R42, R17, RZ, !P0 ;  /* 0x000000ff112a7207 */ /* 0x000fe40004000000 */
[----:B------:R-:W-:-:S03]  /*2f40*/  ISETP.NE.AND P0, PT, R45, 0x2, PT ;  /* 0x000000022d00780c */ /* 0x000fc60003f05270 */
[----:B------:R-:W-:Y:S01]  /*2f50*/  IMAD.IADD R19, R19, 0x1, R42 ;  /* 0x0000000113137824 */ /* 0x000fe200078e022a */
[C---:B------:R-:W-:Y:S01]  /*2f60*/  SEL R12, R15.reuse, R12, !P0 ;  /* 0x0000000c0f0c7207 */ /* 0x040fe20004000000 */
[----:B------:R-:W-:Y:S01]  /*2f70*/  IMAD.IADD R15, R15, 0x1, R16 ;  /* 0x000000010f0f7824 */ /* 0x000fe200078e0210 */
[----:B------:R-:W-:Y:S02]  /*2f80*/  SEL R38, R38, R13, !P0 ;  /* 0x0000000d26267207 */ /* 0x000fe40004000000 */
[----:B------:R-:W-:Y:S02]  /*2f90*/  SEL R14, R19, RZ, !P1 ;  /* 0x000000ff130e7207 */ /* 0x000fe40004800000 */
[C---:B------:R-:W-:Y:S02]  /*2fa0*/  ISETP.NE.AND P1, PT, R45.reuse, 0x3, PT ;  /* 0x000000032d00780c */ /* 0x040fe40003f25270 */
[----:B------:R-:W-:Y:S01]  /*2fb0*/  ISETP.NE.AND P0, PT, R45, 0x4, PT ;  /* 0x000000042d00780c */ /* 0x000fe20003f05270 */
[----:B------:R-:W-:Y:S01]  /*2fc0*/  IMAD.IADD R21, R21, 0x1, R14 ;  /* 0x0000000115157824 */ /* 0x000fe200078e020e */
[----:B------:R-:W-:-:S02]  /*2fd0*/  SEL R38, R17, R38, !P1 ;  /* 0x0000002611267207 */ /* 0x000fc40004800000 */
[----:B------:R-:W-:Y:S01]  /*2fe0*/  SEL R12, R15, R12, !P1 ;  /* 0x0000000c0f0c7207 */ /* 0x000fe20004800000 */
[----:B------:R-:W-:Y:S01]  /*2ff0*/  IMAD.IADD R15, R18, 0x1, R15 ;  /* 0x00000001120f7824 */ /* 0x000fe200078e020f */
[----:B------:R-:W-:Y:S02]  /*3000*/  SEL R14, R21, RZ, !P2 ;  /* 0x000000ff150e7207 */ /* 0x000fe40005000000 */
[----:B------:R-:W-:Y:S02]  /*3010*/  ISETP.GE.U32.AND P1, PT, R0, 0x20, PT ;  /* 0x000000200000780c */ /* 0x000fe40003f26070 */
[----:B------:R-:W-:Y:S01]  /*3020*/  SEL R38, R19, R38, !P0 ;  /* 0x0000002613267207 */ /* 0x000fe20004000000 */
[----:B------:R-:W-:Y:S01]  /*3030*/  IMAD.IADD R23, R23, 0x1, R14 ;  /* 0x0000000117177824 */ /* 0x000fe200078e020e */
[C---:B------:R-:W-:Y:S01]  /*3040*/  SEL R12, R15.reuse, R12, !P0 ;  /* 0x0000000c0f0c7207 */ /* 0x040fe20004000000 */
[----:B------:R-:W-:Y:S01]  /*3050*/  IMAD.IADD R15, R15, 0x1, R20 ;  /* 0x000000010f0f7824 */ /* 0x000fe200078e0214 */
[----:B0-----:R-:W-:-:S02]  /*3060*/  ISETP.NE.AND P5, PT, R24, RZ, PT ;  /* 0x000000ff1800720c */ /* 0x001fc40003fa5270 */
[----:B------:R-:W-:Y:S02]  /*3070*/  SEL R38, R21, R38, !P4 ;  /* 0x0000002615267207 */ /* 0x000fe40006000000 */
[----:B------:R-:W-:Y:S02]  /*3080*/  SEL R14, R23, RZ, !P5 ;  /* 0x000000ff170e7207 */ /* 0x000fe40006800000 */
[----:B------:R-:W-:Y:S02]  /*3090*/  ISETP.NE.AND P2, PT, R45, 0x7, PT ;  /* 0x000000072d00780c */ /* 0x000fe40003f45270 */
[----:B------:R-:W-:Y:S01]  /*30a0*/  SEL R38, R23, R38, !P3 ;  /* 0x0000002617267207 */ /* 0x000fe20005800000 */
[----:B------:R-:W-:Y:S01]  /*30b0*/  IMAD.IADD R25, R25, 0x1, R14 ;  /* 0x0000000119197824 */ /* 0x000fe200078e020e */
[----:B------:R-:W-:Y:S02]  /*30c0*/  ISETP.NE.AND P0, PT, R36, RZ, P1 ;  /* 0x000000ff2400720c */ /* 0x000fe40000f05270 */
[----:B------:R-:W-:Y:S01]  /*30d0*/  SEL R12, R15, R12, !P4 ;  /* 0x0000000c0f0c7207 */ /* 0x000fe20006000000 */
[----:B------:R-:W-:Y:S01]  /*30e0*/  IMAD.IADD R15, R22, 0x1, R15 ;  /* 0x00000001160f7824 */ /* 0x000fe200078e020f */
[----:B------:R-:W-:-:S02]  /*30f0*/  @P1 ISETP.NE.AND P4, PT, R43, RZ, PT ;  /* 0x000000ff2b00120c */ /* 0x000fc40003f85270 */
[----:B------:R-:W-:Y:S02]  /*3100*/  SEL R38, R25, R38, !P2 ;  /* 0x0000002619267207 */ /* 0x000fe40005000000 */
[C---:B------:R-:W-:Y:S01]  /*3110*/  SEL R12, R15.reuse, R12, !P3 ;  /* 0x0000000c0f0c7207 */ /* 0x040fe20005800000 */
[----:B------:R-:W-:Y:S01]  /*3120*/  IMAD.IADD R15, R15, 0x1, R24 ;  /* 0x000000010f0f7824 */ /* 0x000fe200078e0218 */
[----:B------:R-:W-:Y:S02]  /*3130*/  @P1 ISETP.NE.AND P5, PT, R36, RZ, PT ;  /* 0x000000ff2400120c */ /* 0x000fe40003fa5270 */
[C---:B------:R-:W-:Y:S01]  /*3140*/  ISETP.NE.AND P3, PT, R26.reuse, RZ, PT ;  /* 0x000000ff1a00720c */ /* 0x040fe20003f65270 */
[----:B------:R-:W-:Y:S01]  /*3150*/  IMAD.IADD R20, R26, 0x1, R15 ;  /* 0x000000011a147824 */ /* 0x000fe200078e020f */
[----:B------:R-:W-:Y:S02]  /*3160*/  @P1 SEL R16, R38, RZ, !P4 ;  /* 0x000000ff26101207 */ /* 0x000fe40006000000 */
[----:B------:R-:W-:-:S02]  /*3170*/  @P1 SEL R13, R43, RZ, P5 ;  /* 0x000000ff2b0d1207 */ /* 0x000fc40002800000 */
[----:B------:R-:W-:Y:S01]  /*3180*/  SEL R12, R15, R12, !P2 ;  /* 0x0000000c0f0c7207 */ /* 0x000fe20005000000 */
[----:B------:R-:W-:Y:S01]  /*3190*/  @P0 IMAD.IADD R38, R35, 0x1, R16 ;  /* 0x0000000123260824 */ /* 0x000fe200078e0210 */
[----:B------:R-:W-:-:S03]  /*31a0*/  SEL R14, R25, RZ, !P3 ;  /* 0x000000ff190e7207 */ /* 0x000fc60005800000 */
[----:B------:R-:W-:Y:S02]  /*31b0*/  @P1 IMAD.IADD R43, R12, 0x1, R13 ;  /* 0x000000010c2b1824 */ /* 0x000fe400078e020d */
[----:B------:R-:W-:Y:S02]  /*31c0*/  IMAD.IADD R27, R27, 0x1, R14 ;  /* 0x000000011b1b7824 */ /* 0x000fe400078e020e */
[----:B------:R-:W-:Y:S01]  /*31d0*/  @P1 IMAD.MOV.U32 R35, RZ, RZ, R38 ;  /* 0x000000ffff231224 */ /* 0x000fe200078e0026 */
[----:B------:R-:W-:Y:S06]  /*31e0*/  @P1 BRA `(.L_x_597) ;  /* 0x0000000c001c1947 */ /* 0x000fec0003800000 */
[----:B------:R-:W0:Y:S01]  /*31f0*/  LDC.64 R40, c[0x0][0x3a8] ;  /* 0x0000ea00ff287b82 */ /* 0x000e220000000a00 */
[----:B------:R-:W-:Y:S01]  /*3200*/  ISETP.NE.AND P0, PT, R0, RZ, PT ;  /* 0x000000ff0000720c */ /* 0x000fe20003f05270 */
[----:B------:R-:W1:-:S12]  /*3210*/  LDCU UR5, c[0x0][0x370] ;  /* 0x00006e00ff0577ac */ /* 0x000e580008000800 */
[----:B------:R-:W-:Y:S01]  /*3220*/  @!P0 IMAD.MOV.U32 R14, RZ, RZ, 0x64 ;  /* 0x00000064ff0e8424 */ /* 0x000fe200078e00ff */
[----:B------:R2:W-:Y:S01]  /*3230*/  @!P0 STS [UR4+0x74], R20 ;  /* 0x00007414ff008988 */ /* 0x0005e20008000804 */
[----:B------:R-:W-:Y:S02]  /*3240*/  @!P0 IMAD.MOV.U32 R15, RZ, RZ, 0x0 ;  /* 0x00000000ff0f8424 */ /* 0x000fe400078e00ff */
[----:B------:R-:W-:Y:S01]  /*3250*/  @!P0 IMAD.MOV.U32 R12, RZ, RZ, R20 ;  /* 0x000000ffff0c8224 */ /* 0x000fe200078e0014 */
[----:B------:R2:W-:Y:S01]  /*3260*/  @!P0 STS [UR4+0x78], R27 ;  /* 0x0000781bff008988 */ /* 0x0005e20008000804 */
[----:B------:R-:W-:Y:S01]  /*3270*/  @!P0 IMAD.MOV.U32 R13, RZ, RZ, R27 ;  /* 0x000000ffff0d8224 */ /* 0x000fe200078e001b */
[----:B-1----:R-:W-:Y:S01]  /*3280*/  UISETP.GT.U32.AND UP0, UPT, UR5, 0x1f3, UPT ;  /* 0x000001f30500788c */ /* 0x002fe2000bf04070 */
[----:B0-----:R-:W-:-:S05]  /*3290*/  IMAD.WIDE.U32 R40, R39, 0x10, R40 ;  /* 0x0000001027287825 */ /* 0x001fca00078e0028 */
[----:B------:R2:W-:Y:S03]  /*32a0*/  @!P0 ST.E.128.STRONG.GPU desc[UR12][R40.64+0x200], R12 ;  /* 0x0002000c28008985 */ /* 0x0005e6000c10fd0c */
[----:B------:R-:W-:Y:S05]  /*32b0*/  BRA.U UP0, `(.L_x_598) ;  /* 0x0000000100087547 */ /* 0x000fea000b800000 */
[----:B------:R0:W-:Y:S06]  /*32c0*/  MEMBAR.SC.CTA ;  /* 0x0000000000007992 */ /* 0x0001ec0000000000 */
[----:B0-----:R-:W-:Y:S05]  /*32d0*/  BRA `(.L_x_599) ;  /* 0x0000000000087947 */ /* 0x001fea0003800000 */
.L_x_598:
[----:B------:R-:W-:Y:S05]  /*32e0*/  NANOSLEEP 0x1c2 ;  /* 0x000001c20000795d */ /* 0x000fea0003800000 */
[----:B------:R-:W-:Y:S01]  /*32f0*/  NOP ;  /* 0x0000000000007918 */ /* 0x000fe20000000000 */
.L_x_599:
[----:B--2---:R-:W-:-:S03]  /*3300*/  IMAD.WIDE.U32 R12, R0, 0x10, RZ ;  /* 0x00000010000c7825 */ /* 0x004fc600078e00ff */
[----:B------:R-:W-:Y:S02]  /*3310*/  LOP3.LUT R17, R12, 0xfffffff0, RZ, 0x3c, !PT ;  /* 0xfffffff00c117812 */ /* 0x000fe400078e3cff */
[----:B------:R-:W-:Y:S02]  /*3320*/  LOP3.LUT R13, RZ, R13, RZ, 0x33, !PT ;  /* 0x0000000dff0d7212 */ /* 0x000fe400078e33ff */
[----:B------:R-:W-:-:S05]  /*3330*/  IADD3 R16, P1, PT, R40, R17, RZ ;  /* 0x0000001128107210 */ /* 0x000fca0007f3e0ff */
[----:B------:R-:W-:-:S08]  /*3340*/  IMAD.X R17, R41, 0x1, R13, P1 ;  /* 0x0000000129117824 */ /* 0x000fd000008e060d */
.L_x_601:
[----:B------:R-:W2:Y:S01]  /*3350*/  LD.E.128.STRONG.GPU R12, desc[UR12][R16.64+0x200] ;  /* 0x0002000c100c7980 */ /* 0x000ea2000c10fd00 */
[----:B------:R-:W-:Y:S05]  /*3360*/  YIELD ;  /* 0x0000000000007946 */ /* 0x000fea0003800000 */
[----:B------:R-:W-:Y:S01]  /*3370*/  UMOV UR5, 0xffffffff ;  /* 0xffffffff00057882 */ /* 0x000fe20000000000 */
[----:B--2---:R-:W-:-:S04]  /*3380*/  ISETP.NE.U32.AND P1, PT, R14, 0x63, PT ;  /* 0x000000630e00780c */ /* 0x004fc80003f25070 */
[----:B------:R-:W-:Y:S01]  /*3390*/  ISETP.NE.AND.EX P1, PT, R15, RZ, PT, P1 ;  /* 0x000000ff0f00720c */ /* 0x000fe20003f25310 */
[----:B------:R-:W-:-:S12]  /*33a0*/  BRA.DIV UR5, `(.L_x_600) ;  /* 0x0000007a05d07947 */ /* 0x000fd8000b800000 */
[----:B------:R-:W-:-:S13]  /*33b0*/  VOTE.ANY P1, !P1 ;  /* 0x0000000000ff7806 */ /* 0x000fda0004820100 */
.L_x_657:
[----:B------:R-:W-:Y:S05]  /*33c0*/  @P1 BRA `(.L_x_601) ;  /* 0xfffffffc00e01947 */ /* 0x000fea000383ffff */
[----:B------:R-:W-:Y:S01]  /*33d0*/  UMOV UR5, 0xffffffff ;  /* 0xffffffff00057882 */ /* 0x000fe20000000000 */
[----:B------:R-:W-:-:S04]  /*33e0*/  ISETP.NE.U32.AND P5, PT, R14, 0x65, PT ;  /* 0x000000650e00780c */ /* 0x000fc80003fa5070 */
[----:B------:R-:W-:Y:S01]  /*33f0*/  ISETP.NE.AND.EX P5, PT, R15, RZ, PT, P5 ;  /* 0x000000ff0f00720c */ /* 0x000fe20003fa5350 */
[----:B------:R-:W-:-:S12]  /*3400*/  BRA.DIV UR5, `(.L_x_602) ;  /* 0x0000007a05dc7947 */ /* 0x000fd8000b800000 */
[----:B------:R-:W0:Y:S01]  /*3410*/  S2R R17, SR_GEMASK ;  /* 0x0000000000117919 */ /* 0x000e220000003c00 */
[----:B------:R-:W-:Y:S01]  /*3420*/  VOTE.ANY R21, PT, !P5 ;  /* 0x0000000000157806 */ /* 0x000fe200068e0100 */
[----:B------:R-:W-:Y:S01]  /*3430*/  VIADD R19, R36, 0x4 ;  /* 0x0000000424137836 */ /* 0x000fe20000000000 */
[----:B------:R-:W-:Y:S02]  /*3440*/  ISETP.NE.AND P2, PT, R12, RZ, PT ;  /* 0x000000ff0c00720c */ /* 0x000fe40003f45270 */
[----:B------:R-:W-:Y:S02]  /*3450*/  ISETP.NE.U32.AND P3, PT, R14, 0x65, PT ;  /* 0x000000650e00780c */ /* 0x000fe40003f65070 */
[----:B------:R-:W-:Y:S02]  /*3460*/  LOP3.LUT R14, RZ, R0, RZ, 0x33, !PT ;  /* 0x00000000ff0e7212 */ /* 0x000fe400078e33ff */
[----:B------:R-:W-:Y:S01]  /*3470*/  ISETP.NE.AND.EX P3, PT, R15, RZ, PT, P3 ;  /* 0x000000ff0f00720c */ /* 0x000fe20003f65330 */
[----:B------:R-:W-:-:S02]  /*3480*/  VIADD R15, R36, 0x10 ;  /* 0x00000010240f7836 */ /* 0x000fc40000000000 */
[----:B------:R-:W-:-:S10]  /*3490*/  IMAD.IADD R14, R14, 0x1, R39 ;  /* 0x000000010e0e7824 */ /* 0x000fd400078e0227 */
[----:B------:R-:W-:Y:S02]  /*34a0*/  VOTE.ALL P3, P3 ;  /* 0x0000000000ff7806 */ /* 0x000fe40001860000 */
[----:B0-----:R-:W-:-:S05]  /*34b0*/  LOP3.LUT R21, R21, 0x80000000, R17, 0xec, !PT ;  /* 0x8000000015157812 */ /* 0x001fca00078eec11 */
[----:B------:R-:W-:-:S05]  /*34c0*/  VIADD R16, R21, 0xffffffff ;  /* 0xffffffff15107836 */ /* 0x000fca0000000000 */
[----:B------:R-:W-:-:S04]  /*34d0*/  LOP3.LUT R16, R21, R16, RZ, 0xc, !PT ;  /* 0x0000001015107212 */ /* 0x000fc800078e0cff */
[----:B------:R-:W0:Y:S02]  /*34e0*/  POPC R24, R16 ;  /* 0x0000001000187309 */ /* 0x000e240000000000 */
[----:B0-----:R-:W0:Y:S01]  /*34f0*/  SHFL.DOWN PT, R23, R13, 0x1, R24 ;  /* 0x082000000d177989 */ /* 0x001e2200000e0018 */
[----:B------:R-:W-:-:S03]  /*3500*/  ISETP.GE.AND P1, PT, R36, R24, PT ;  /* 0x000000182400720c */ /* 0x000fc60003f26270 */
[----:B------:R-:W1:Y:S01]  /*3510*/  SHFL.DOWN PT, R18, R12, 0x1, R24 ;  /* 0x082000000c127989 */ /* 0x000e6200000e0018 */
[----:B0-----:R-:W-:-:S04]  /*3520*/  SEL R23, R23, RZ, !P2 ;  /* 0x000000ff17177207 */ /* 0x001fc80005000000 */
[----:B------:R-:W-:Y:S02]  /*3530*/  SEL R23, R23, RZ, !P1 ;  /* 0x000000ff17177207 */ /* 0x000fe40004800000 */
[----:B-1----:R-:W-:-:S03]  /*3540*/  SEL R45, R18, RZ, !P1 ;  /* 0x000000ff122d7207 */ /* 0x002fc60004800000 */
[----:B------:R-:W-:Y:S02]  /*3550*/  IMAD.IADD R25, R13, 0x1, R23 ;  /* 0x000000010d197824 */ /* 0x000fe400078e0217 */
[----:B------:R-:W-:Y:S02]  /*3560*/  IMAD.IADD R45, R12, 0x1, R45 ;  /* 0x000000010c2d7824 */ /* 0x000fe400078e022d */
[----:B------:R-:W-:Y:S01]  /*3570*/  VIADD R13, R36, 0x2 ;  /* 0x00000002240d7836 */ /* 0x000fe20000000000 */
[----:B------:R-:W0:Y:S02]  /*3580*/  SHFL.DOWN PT, R23, R25, 0x2, R24 ;  /* 0x0840000019177989 */ /* 0x000e2400000e0018 */
[----:B------:R-:W-:Y:S02]  /*3590*/  ISETP.NE.AND P2, PT, R45, RZ, PT ;  /* 0x000000ff2d00720c */ /* 0x000fe40003f45270 */
[----:B------:R-:W1:Y:S01]  /*35a0*/  SHFL.DOWN PT, R16, R45, 0x2, R24 ;  /* 0x084000002d107989 */ /* 0x000e6200000e0018 */
[----:B------:R-:W-:-:S02]  /*35b0*/  ISETP.GT.AND P1, PT, R13, R24, PT ;  /* 0x000000180d00720c */ /* 0x000fc40003f24270 */
[----:B0-----:R-:W-:-:S04]  /*35c0*/  SEL R23, R23, RZ, !P2 ;  /* 0x000000ff17177207 */ /* 0x001fc80005000000 */
[----:B------:R-:W-:Y:S02]  /*35d0*/  SEL R12, R23, RZ, !P1 ;  /* 0x000000ff170c7207 */ /* 0x000fe40004800000 */
[----:B-1----:R-:W-:Y:S02]  /*35e0*/  SEL R16, R16, RZ, !P1 ;  /* 0x000000ff10107207 */ /* 0x002fe40004800000 */
[----:B------:R-:W-:Y:S01]  /*35f0*/  ISETP.GT.AND P1, PT, R19, R24, PT ;  /* 0x000000181300720c */ /* 0x000fe20003f24270 */
[----:B------:R-:W-:Y:S02]  /*3600*/  IMAD.IADD R13, R25, 0x1, R12 ;  /* 0x00000001190d7824 */ /* 0x000fe400078e020c */
[----:B------:R-:W-:Y:S02]  /*3610*/  IMAD.IADD R47, R45, 0x1, R16 ;  /* 0x000000012d2f7824 */ /* 0x000fe400078e0210 */
[----:B------:R-:W-:Y:S01]  /*3620*/  VIADD R19, R36, 0x8 ;  /* 0x0000000824137836 */ /* 0x000fe20000000000 */
[----:B------:R-:W0:Y:S02]  /*3630*/  SHFL.DOWN PT, R23, R13, 0x4, R24 ;  /* 0x088000000d177989 */ /* 0x000e2400000e0018 */
[----:B------:R-:W-:-:S02]  /*3640*/  ISETP.NE.AND P2, PT, R47, RZ, PT ;  /* 0x000000ff2f00720c */ /* 0x000fc40003f45270 */
[----:B------:R-:W1:Y:S02]  /*3650*/  SHFL.DOWN PT, R12, R47, 0x4, R24 ;  /* 0x088000002f0c7989 */ /* 0x000e6400000e0018 */
[----:B0-----:R-:W-:-:S04]  /*3660*/  SEL R23, R23, RZ, !P2 ;  /* 0x000000ff17177207 */ /* 0x001fc80005000000 */
[----:B------:R-:W-:Y:S02]  /*3670*/  SEL R16, R23, RZ, !P1 ;  /* 0x000000ff17107207 */ /* 0x000fe40004800000 */
[----:B-1----:R-:W-:Y:S02]  /*3680*/  SEL R12, R12, RZ, !P1 ;  /* 0x000000ff0c0c7207 */ /* 0x002fe40004800000 */
[----:B------:R-:W-:Y:S01]  /*3690*/  ISETP.GT.AND P1, PT, R19, R24, PT ;  /* 0x000000181300720c */ /* 0x000fe20003f24270 */
[----:B------:R-:W-:Y:S02]  /*36a0*/  IMAD.IADD R49, R13, 0x1, R16 ;  /* 0x000000010d317824 */ /* 0x000fe400078e0210 */
[----:B------:R-:W-:-:S03]  /*36b0*/  IMAD.IADD R51, R47, 0x1, R12 ;  /* 0x000000012f337824 */ /* 0x000fc600078e020c */
[----:B------:R-:W0:Y:S02]  /*36c0*/  SHFL.DOWN PT, R13, R49, 0x8, R24 ;  /* 0x09000000310d7989 */ /* 0x000e2400000e0018 */
[----:B------:R-:W-:Y:S02]  /*36d0*/  ISETP.NE.AND P2, PT, R51, RZ, PT ;  /* 0x000000ff3300720c */ /* 0x000fe40003f45270 */
[----:B------:R-:W1:Y:S02]  /*36e0*/  SHFL.DOWN PT, R12, R51, 0x8, R24 ;  /* 0x09000000330c7989 */ /* 0x000e6400000e0018 */
[----:B0-----:R-:W-:-:S04]  /*36f0*/  SEL R13, R13, RZ, !P2 ;  /* 0x000000ff0d0d7207 */ /* 0x001fc80005000000 */
[----:B------:R-:W-:Y:S02]  /*3700*/  SEL R16, R13, RZ, !P1 ;  /* 0x000000ff0d107207 */ /* 0x000fe40004800000 */
[----:B-1----:R-:W-:Y:S02]  /*3710*/  SEL R12, R12, RZ, !P1 ;  /* 0x000000ff0c0c7207 */ /* 0x002fe40004800000 */
[----:B------:R-:W-:Y:S01]  /*3720*/  ISETP.GT.AND P1, PT, R15, R24, PT ;  /* 0x000000180f00720c */ /* 0x000fe20003f24270 */
[----:B------:R-:W-:Y:S02]  /*3730*/  IMAD.IADD R25, R49, 0x1, R16 ;  /* 0x0000000131197824 */ /* 0x000fe400078e0210 */
[----:B------:R-:W-:Y:S02]  /*3740*/  IMAD.IADD R45, R51, 0x1, R12 ;  /* 0x00000001332d7824 */ /* 0x000fe400078e020c */
[----:B------:R-:W0:Y:S01]  /*3750*/  LDC.64 R12, c[0x0][0x3a8] ;  /* 0x0000ea00ff0c7b82 */ /* 0x000e220000000a00 */
[----:B------:R-:W1:Y:S02]  /*3760*/  SHFL.DOWN PT, R23, R25, 0x10, R24 ;  /* 0x0a00000019177989 */ /* 0x000e6400000e0018 */
[----:B------:R-:W-:-:S02]  /*3770*/  ISETP.NE.AND P2, PT, R45, RZ, PT ;  /* 0x000000ff2d00720c */ /* 0x000fc40003f45270 */
[----:B------:R-:W2:Y:S02]  /*3780*/  SHFL.DOWN PT, R16, R45, 0x10, R24 ;  /* 0x0a0000002d107989 */ /* 0x000ea400000e0018 */
[----:B-1----:R-:W-:Y:S02]  /*3790*/  SEL R23, R23, RZ, !P2 ;  /* 0x000000ff17177207 */ /* 0x002fe40005000000 */
[----:B0-----:R-:W-:Y:S02]  /*37a0*/  IADD3 R38, P2, PT, R12, 0x200, RZ ;  /* 0x000002000c267810 */ /* 0x001fe40007f5e0ff */
[----:B--2---:R-:W-:Y:S02]  /*37b0*/  SEL R16, R16, RZ, !P1 ;  /* 0x000000ff10107207 */ /* 0x004fe40004800000 */
[----:B------:R-:W-:Y:S01]  /*37c0*/  SEL R18, R23, RZ, !P1 ;  /* 0x000000ff17127207 */ /* 0x000fe20004800000 */
[----:B------:R-:W-:Y:S02]  /*37d0*/  IMAD.X R39, RZ, RZ, R13, P2 ;  /* 0x000000ffff277224 */ /* 0x000fe400010e060d */
[----:B------:R-:W-:-:S02]  /*37e0*/  IMAD.IADD R16, R45, 0x1, R16 ;  /* 0x000000012d107824 */ /* 0x000fc400078e0210 */
[----:B------:R-:W-:-:S07]  /*37f0*/  IMAD.IADD R18, R25, 0x1, R18 ;  /* 0x0000000119127824 */ /* 0x000fce00078e0212 */
.L_x_671:
[----:B------:R-:W-:Y:S05]  /*3800*/  @!P3 BRA `(.L_x_603) ;  /* 0x000000040030b947 */ /* 0x000fea0003800000 */
[----:B------:R-:W-:-:S07]  /*3810*/  IMAD.MOV.U32 R25, RZ, RZ, R14 ;  /* 0x000000ffff197224 */ /* 0x000fce00078e000e */
.L_x_607:
[----:B------:R-:W-:-:S07]  /*3820*/  IMAD.WIDE R22, R25, 0x10, R38 ;  /* 0x0000001019167825 */ /* 0x000fce00078e0226 */
.L_x_605:
[----:B------:R-:W2:Y:S01]  /*3830*/  LD.E.128.STRONG.GPU R12, desc[UR12][R22.64+-0x200] ;  /* 0xfffe000c160c7980 */ /* 0x000ea2000c10fd00 */
[----:B------:R-:W-:Y:S05]  /*3840*/  YIELD ;  /* 0x0000000000007946 */ /* 0x000fea0003800000 */
[----:B------:R-:W-:Y:S01]  /*3850*/  UMOV UR5, 0xffffffff ;  /* 0xffffffff00057882 */ /* 0x000fe20000000000 */
[----:B--2---:R-:W-:-:S04]  /*3860*/  ISETP.NE.U32.AND P1, PT, R14, 0x63, PT ;  /* 0x000000630e00780c */ /* 0x004fc80003f25070 */
[----:B------:R-:W-:Y:S01]  /*3870*/  ISETP.NE.AND.EX P1, PT, R15, RZ, PT, P1 ;  /* 0x000000ff0f00720c */ /* 0x000fe20003f25310 */
[----:B------:R-:W-:-:S12]  /*3880*/  BRA.DIV UR5, `(.L_x_604) ;  /* 0x0000007e05847947 */ /* 0x000fd8000b800000 */
[----:B------:R-:W-:-:S13]  /*3890*/  VOTE.ANY P1, !P1 ;  /* 0x0000000000ff7806 */ /* 0x000fda0004820100 */
.L_x_674:
[----:B------:R-:W-:Y:S05]  /*38a0*/  @P1 BRA `(.L_x_605) ;  /* 0xfffffffc00e01947 */ /* 0x000fea000383ffff */
[----:B------:R-:W-:Y:S01]  /*38b0*/  UMOV UR5, 0xffffffff ;  /* 0xffffffff00057882 */ /* 0x000fe20000000000 */
[----:B------:R-:W-:-:S04]  /*38c0*/  ISETP.NE.U32.AND P5, PT, R14, 0x65, PT ;  /* 0x000000650e00780c */ /* 0x000fc80003fa5070 */
[----:B------:R-:W-:Y:S01]  /*38d0*/  ISETP.NE.AND.EX P5, PT, R15, RZ, PT, P5 ;  /* 0x000000ff0f00720c */ /* 0x000fe20003fa5350 */
[----:B------:R-:W-:-:S12]  /*38e0*/  BRA.DIV UR5, `(.L_x_606) ;  /* 0x0000007e05907947 */ /* 0x000fd8000b800000 */
[----:B------:R-:W-:Y:S01]  /*38f0*/  VOTE.ANY R21, PT, !P5 ;  /* 0x0000000000157806 */ /* 0x000fe200068e0100 */
[----:B------:R-:W-:Y:S01]  /*3900*/  VIADD R25, R25, 0xffffffe0 ;  /* 0xffffffe019197836 */ /* 0x000fe20000000000 */
[----:B------:R-:W-:Y:S02]  /*3910*/  ISETP.NE.AND P2, PT, R12, RZ, PT ;  /* 0x000000ff0c00720c */ /* 0x000fe40003f45270 */
[----:B------:R-:W-:Y:S02]  /*3920*/  LOP3.LUT R21, R21, 0x80000000, R17, 0xec, !PT ;  /* 0x8000000015157812 */ /* 0x000fe400078eec11 */
[----:B------:R-:W-:-:S03]  /*3930*/  ISETP.NE.U32.AND P3, PT, R14, 0x65, PT ;  /* 0x000000650e00780c */ /* 0x000fc60003f65070 */
[----:B------:R-:W-:Y:S01]  /*3940*/  VIADD R22, R21, 0xffffffff ;  /* 0xffffffff15167836 */ /* 0x000fe20000000000 */
[----:B------:R-:W-:-:S04]  /*3950*/  ISETP.NE.AND.EX P3, PT, R15, RZ, PT, P3 ;  /* 0x000000ff0f00720c */ /* 0x000fc80003f65330 */
[----:B------:R-:W-:-:S04]  /*3960*/  LOP3.LUT R21, R21, R22, RZ, 0xc, !PT ;  /* 0x0000001615157212 */ /* 0x000fc800078e0cff */
[----:B------:R-:W0:Y:S05]  /*3970*/  POPC R24, R21 ;  /* 0x0000001500187309 */ /* 0x000e2a0000000000 */
[----:B------:R-:W-:Y:S01]  /*3980*/  VOTE.ALL P3, P3 ;  /* 0x0000000000ff7806 */ /* 0x000fe20001860000 */
        /* <DEDUP_REMOVED lines=11> */
[----:B------:R-:W-:Y:S01]  /*3a40*/  ISETP.GT.AND P1, PT, R19, R24, PT ;  /* 0x000000181300720c */ /* 0x000fe20003f24270 */
[----:B------:R-:W1:Y:S01]  /*3a50*/  SHFL.DOWN PT, R13, R42, 0x2, R24 ;  /* 0x084000002a0d7989 */ /* 0x000e6200000e0018 */
[----:B------:R-:W-:Y:S01]  /*3a60*/  VIADD R19, R36, 0x4 ;  /* 0x0000000424137836 */ /* 0x000fe20000000000 */
        /* <DEDUP_REMOVED lines=11> */
[----:B------:R-:W-:-:S05]  /*3b20*/  SEL R12, R12, RZ, !P1 ;  /* 0x000000ff0c0c7207 */ /* 0x000fca0004800000 */
[----:B------:R-:W-:Y:S01]  /*3b30*/  IMAD.IADD R47, R45, 0x1, R12 ;  /* 0x000000012d2f7824 */ /* 0x000fe200078e020c */
[----:B-1----:R-:W-:Y:S02]  /*3b40*/  SEL R12, R23, RZ, !P1 ;  /* 0x000000ff170c7207 */ /* 0x002fe40004800000 */
[----:B------:R-:W-:Y:S01]  /*3b50*/  ISETP.GT.AND P1, PT, R19, R24, PT ;  /* 0x000000181300720c */ /* 0x000fe20003f24270 */
[----:B------:R-:W-:Y:S01]  /*3b60*/  VIADD R19, R36, 0x10 ;  /* 0x0000001024137836 */ /* 0x000fe20000000000 */
[----:B------:R-:W0:Y:S01]  /*3b70*/  SHFL.DOWN PT, R22, R47, 0x8, R24 ;  /* 0x090000002f167989 */ /* 0x000e2200000e0018 */
[----:B------:R-:W-:-:S05]  /*3b80*/  IMAD.IADD R49, R13, 0x1, R12 ;  /* 0x000000010d317824 */ /* 0x000fca00078e020c */
[----:B------:R-:W1:Y:S01]  /*3b90*/  SHFL.DOWN PT, R23, R49, 0x8, R24 ;  /* 0x0900000031177989 */ /* 0x000e6200000e0018 */
[----:B------:R-:W-:-:S04]  /*3ba0*/  ISETP.NE.AND P2, PT, R49, RZ, PT ;  /* 0x000000ff3100720c */ /* 0x000fc80003f45270 */
        /* <DEDUP_REMOVED lines=9> */
[----:B0-----:R-:W-:Y:S02]  /*3c40*/  SEL R22, R22, RZ, !P2 ;  /* 0x000000ff16167207 */ /* 0x001fe40005000000 */
[----:B------:R-:W-:Y:S02]  /*3c50*/  ISETP.NE.AND P2, PT, R16, RZ, PT ;  /* 0x000000ff1000720c */ /* 0x000fe40003f45270 */
[----:B------:R-:W-:-:S02]  /*3c60*/  SEL R22, R22, RZ, !P1 ;  /* 0x000000ff16167207 */ /* 0x000fc40004800000 */
[----:B-1----:R-:W-:-:S03]  /*3c70*/  SEL R12, R12, RZ, !P1 ;  /* 0x000000ff0c0c7207 */ /* 0x002fc60004800000 */
[----:B------:R-:W-:Y:S01]  /*3c80*/  IMAD.IADD R22, R13, 0x1, R22 ;  /* 0x000000010d167824 */ /* 0x000fe200078e0216 */
[----:B------:R-:W-:-:S04]  /*3c90*/  IADD3 R16, PT, PT, R45, R12, R16 ;  /* 0x0000000c2d107210 */ /* 0x000fc80007ffe010 */
[----:B------:R-:W-:-:S05]  /*3ca0*/  SEL R13, R22, RZ, !P2 ;  /* 0x000000ff160d7207 */ /* 0x000fca0005000000 */
[----:B------:R-:W-:-:S07]  /*3cb0*/  IMAD.IADD R18, R13, 0x1, R18 ;  /* 0x000000010d127824 */ /* 0x000fce00078e0212 */
.L_x_688:
[----:B------:R-:W-:Y:S05]  /*3cc0*/  @P3 BRA `(.L_x_607) ;  /* 0xfffffff800d43947 */ /* 0x000fea000383ffff */
.L_x_603:
[----:B------:R-:W-:Y:S01]  /*3cd0*/  ISETP.NE.AND P1, PT, R36, RZ, PT ;  /* 0x000000ff2400720c */ /* 0x000fe20003f25270 */
[----:B------:R-:W-:Y:S01]  /*3ce0*/  BSSY.RECONVERGENT B0, `(.L_x_608) ;  /* 0x0000014000007945 */ /* 0x000fe20003800200 */
[----:B------:R-:W-:-:S11]  /*3cf0*/  IMAD.MOV.U32 R17, RZ, RZ, R18 ;  /* 0x000000ffff117224 */ /* 0x000fd600078e0012 */
[----:B------:R-:W0:Y:S01]  /*3d00*/  @!P1 S2R R13, SR_CgaCtaId ;  /* 0x00000000000d9919 */ /* 0x000e220000008800 */
[----:B------:R-:W-:-:S04]  /*3d10*/  @!P1 MOV R12, 0x400 ;  /* 0x00000400000c9802 */ /* 0x000fc80000000f00 */
[----:B0-----:R-:W-:Y:S01]  /*3d20*/  @!P1 LEA R21, R13, R12, 0x18 ;  /* 0x0000000c0d159211 */ /* 0x001fe200078ec0ff */
[----:B------:R-:W-:Y:S06]  /*3d30*/  @P0 BRA `(.L_x_609) ;  /* 0x0000000000380947 */ /* 0x000fec0003800000 */
[----:B------:R-:W0:Y:S01]  /*3d40*/  S2UR UR6, SR_CgaCtaId ;  /* 0x00000000000679c3 */ /* 0x000e220000008800 */
[C---:B------:R-:W-:Y:S01]  /*3d50*/  ISETP.NE.AND P0, PT, R20.reuse, RZ, PT ;  /* 0x000000ff1400720c */ /* 0x040fe20003f05270 */
[----:B------:R-:W-:Y:S01]  /*3d60*/  UMOV UR5, 0x400 ;  /* 0x0000040000057882 */ /* 0x000fe20000000000 */
[----:B------:R-:W-:Y:S02]  /*3d70*/  IMAD.IADD R19, R20, 0x1, R16 ;  /* 0x0000000114137824 */ /* 0x000fe400078e0210 */
[----:B------:R-:W-:Y:S01]  /*3d80*/  SEL R12, R18, RZ, !P0 ;  /* 0x000000ff120c7207 */ /* 0x000fe20004000000 */
[----:B------:R-:W-:Y:S02]  /*3d90*/  IMAD.MOV.U32 R14, RZ, RZ, 0x65 ;  /* 0x00000065ff0e7424 */ /* 0x000fe400078e00ff */
[----:B------:R-:W-:Y:S02]  /*3da0*/  IMAD.MOV.U32 R15, RZ, RZ, 0x0 ;  /* 0x00000000ff0f7424 */ /* 0x000fe400078e00ff */
[----:B------:R-:W-:-:S02]  /*3db0*/  IMAD.IADD R13, R27, 0x1, R12 ;  /* 0x000000011b0d7824 */ /* 0x000fc400078e020c */
[----:B------:R-:W-:-:S05]  /*3dc0*/  IMAD.MOV.U32 R12, RZ, RZ, R19 ;  /* 0x000000ffff0c7224 */ /* 0x000fca00078e0013 */
[----:B------:R1:W-:Y:S01]  /*3dd0*/  ST.E.128.STRONG.GPU desc[UR12][R40.64+0x200], R12 ;  /* 0x0002000c28007985 */ /* 0x0003e2000c10fd0c */
[----:B0-----:R-:W-:-:S09]  /*3de0*/  ULEA UR5, UR6, UR5, 0x18 ;  /* 0x0000000506057291 */ /* 0x001fd2000f8ec0ff */
[----:B------:R1:W-:Y:S04]  /*3df0*/  STS.64 [UR5+0x68], R18 ;  /* 0x00006812ff007988 */ /* 0x0003e80008000a05 */
[----:B------:R1:W-:Y:S04]  /*3e00*/  STS [UR5+0x70], R13 ;  /* 0x0000700dff007988 */ /* 0x0003e80008000805 */
[----:B------:R1:W-:Y:S02]  /*3e10*/  STS [UR5+0x64], R16 ;  /* 0x00006410ff007988 */ /* 0x0003e40008000805 */
.L_x_609:
[----:B------:R-:W-:Y:S05]  /*3e20*/  BSYNC.RECONVERGENT B0 ;  /* 0x0000000000007941 */ /* 0x000fea0003800200 */
.L_x_608:
[----:B------:R0:W-:Y:S01]  /*3e30*/  @!P1 STS.64 [R21+0x48], R16 ;  /* 0x0000481015009388 */ /* 0x0001e20000000a00 */
[----:B------:R-:W-:Y:S02]  /*3e40*/  @!P1 IMAD.MOV.U32 R43, RZ, RZ, R16 ;  /* 0x000000ffff2b9224 */ /* 0x000fe400078e0010 */
[----:B------:R-:W-:-:S07]  /*3e50*/  @!P1 IMAD.MOV.U32 R35, RZ, RZ, R18 ;  /* 0x000000ffff239224 */ /* 0x000fce00078e0012 */
.L_x_597:
[----:B------:R-:W-:Y:S05]  /*3e60*/  WARPSYNC.ALL ;  /* 0x0000000000007948 */ /* 0x000fea0003800000 */
[----:B------:R-:W-:Y:S01]  /*3e70*/  ISETP.NE.AND P0, PT, R0, RZ, PT ;  /* 0x000000ff0000720c */ /* 0x000fe20003f05270 */
[----:B------:R-:W2:Y:S08]  /*3e80*/  S2UR UR5, SR_CgaCtaId ;  /* 0x00000000000579c3 */ /* 0x000eb00000008800 */
[----:B------:R-:W-:Y:S04]  /*3e90*/  BAR.SYNC.DEFER_BLOCKING 0x0 ;  /* 0x0000000000007b1d */ /* 0x000fe80000010000 */
[----:B------:R-:W-:-:S02]  /*3ea0*/  @P0 ISETP.NE.AND P1, PT, R43, RZ, PT ;  /* 0x000000ff2b00020c */ /* 0x000fc40003f25270 */
[----:B------:R-:W-:Y:S01]  /*3eb0*/  ISETP.NE.AND P2, PT, R34, R32, PT ;  /* 0x000000202200720c */ /* 0x000fe20003f45270 */
[----:B------:R-:W-:-:S03]  /*3ec0*/  UMOV UR4, 0x400 ;  /* 0x0000040000047882 */ /* 0x000fc60000000000 */
[----:B-1----:R-:W-:Y:S01]  /*3ed0*/  SEL R18, RZ, 0x1, !P2 ;  /* 0x00000001ff127807 */ /* 0x002fe20005000000 */
[----:B--2---:R-:W-:-:S09]  /*3ee0*/  ULEA UR8, UR5, UR4, 0x18 ;  /* 0x0000000405087291 */ /* 0x004fd2000f8ec0ff */
[----:B------:R-:W1:Y:S04]  /*3ef0*/  @P0 LDS.64 R12, [UR8+0x48] ;  /* 0x00004808ff0c0984 */ /* 0x000e680008000a00 */
[----:B------:R-:W2:Y:S01]  /*3f00*/  LDS R19, [UR8+0x74] ;  /* 0x00007408ff137984 */ /* 0x000ea20008000800 */
[----:B-1----:R-:W-:Y:S01]  /*3f10*/  @P0 SEL R14, R13, RZ, !P1 ;  /* 0x000000ff0d0e0207 */ /* 0x002fe20004800000 */
[----:B------:R-:W-:Y:S01]  /*3f20*/  @P0 IMAD.IADD R12, R43, 0x1, R12 ;  /* 0x000000012b0c0824 */ /* 0x000fe200078e020c */
[----:B------:R-:W-:-:S03]  /*3f30*/  ISETP.NE.AND P1, PT, R32, R30, PT ;  /* 0x0000001e2000720c */ /* 0x000fc60003f25270 */
[----:B------:R-:W-:Y:S02]  /*3f40*/  @P0 IMAD.IADD R35, R35, 0x1, R14 ;  /* 0x0000000123230824 */ /* 0x000fe400078e020e */
[----:B------:R-:W-:Y:S01]  /*3f50*/  @P0 IMAD.MOV.U32 R43, RZ, RZ, R12 ;  /* 0x000000ffff2b0224 */ /* 0x000fe200078e000c */
[----:B------:R-:W-:Y:S02]  /*3f60*/  ISETP.NE.AND P0, PT, R30, R28, PT ;  /* 0x0000001c1e00720c */ /* 0x000fe40003f05270 */
[----:B------:R-:W-:Y:S01]  /*3f70*/  SEL R14, R35, RZ, !P2 ;  /* 0x000000ff230e7207 */ /* 0x000fe20005000000 */
[----:B------:R-:W-:-:S04]  /*3f80*/  IMAD.IADD R41, R18, 0x1, R43 ;  /* 0x0000000112297824 */ /* 0x000fc800078e022b */
[----:B------:R-:W-:Y:S02]  /*3f90*/  IMAD.IADD R33, R33, 0x1, R14 ;  /* 0x0000000121217824 */ /* 0x000fe400078e020e */
[----:B------:R-:W-:Y:S02]  /*3fa0*/  VIADD R14, R18, 0x1 ;  /* 0x00000001120e7836 */ /* 0x000fe40000000000 */
[----:B------:R-:W-:Y:S01]  /*3fb0*/  @!P1 IMAD.MOV R14, RZ, RZ, R18 ;  /* 0x000000ffff0e9224 */ /* 0x000fe200078e0212 */
[----:B------:R-:W-:Y:S02]  /*3fc0*/  SEL R12, R33, RZ, !P1 ;  /* 0x000000ff210c7207 */ /* 0x000fe40004800000 */
[----:B------:R-:W-:Y:S01]  /*3fd0*/  ISETP.NE.AND P1, PT, R28, R10, PT ;  /* 0x0000000a1c00720c */ /* 0x000fe20003f25270 */
[----:B------:R-:W-:Y:S02]  /*3fe0*/  IMAD.IADD R13, R43, 0x1, R14 ;  /* 0x000000012b0d7824 */ /* 0x000fe400078e020e */
[----:B------:R-:W-:-:S02]  /*3ff0*/  IMAD.IADD R31, R31, 0x1, R12 ;  /* 0x000000011f1f7824 */ /* 0x000fc400078e020c */
[----:B------:R-:W-:Y:S02]  /*4000*/  VIADD R12, R13, 0x1 ;  /* 0x000000010d0c7836 */ /* 0x000fe40000000000 */
[----:B------:R-:W-:Y:S01]  /*4010*/  @!P0 IMAD.MOV R12, RZ, RZ, R13 ;  /* 0x000000ffff0c8224 */ /* 0x000fe200078e020d */
[----:B------:R-:W-:Y:S02]  /*4020*/  SEL R14, R31, RZ, !P0 ;  /* 0x000000ff1f0e7207 */ /* 0x000fe40004000000 */
[----:B------:R-:W-:-:S03]  /*4030*/  ISETP.NE.AND P0, PT, R10, R8, PT ;  /* 0x000000080a00720c */ /* 0x000fc60003f05270 */
[----:B------:R-:W-:Y:S02]  /*4040*/  IMAD.IADD R29, R29, 0x1, R14 ;  /* 0x000000011d1d7824 */ /* 0x000fe400078e020e */
[----:B------:R-:W-:Y:S02]  /*4050*/  VIADD R14, R12, 0x1 ;  /* 0x000000010c0e7836 */ /* 0x000fe40000000000 */
[----:B------:R-:W-:Y:S01]  /*4060*/  @!P1 IMAD.MOV R14, RZ, RZ, R12 ;  /* 0x000000ffff0e9224 */ /* 0x000fe200078e020c */
[----:B0-----:R-:W-:Y:S02]  /*4070*/  SEL R16, R29, RZ, !P1 ;  /* 0x000000ff1d107207 */ /* 0x001fe40004800000 */
[----:B------:R-:W-:Y:S01]  /*4080*/  ISETP.NE.AND P1, PT, R8, R6, PT ;  /* 0x000000060800720c */ /* 0x000fe20003f25270 */
[----:B------:R-:W-:Y:S02]  /*4090*/  VIADD R15, R14, 0x1 ;  /* 0x000000010e0f7836 */ /* 0x000fe40000000000 */
[----:B------:R-:W-:-:S02]  /*40a0*/  IMAD.IADD R11, R11, 0x1, R16 ;  /* 0x000000010b0b7824 */ /* 0x000fc400078e0210 */
[----:B------:R-:W-:-:S03]  /*40b0*/  @!P0 IMAD.MOV R15, RZ, RZ, R14 ;  /* 0x000000ffff0f8224 */ /* 0x000fc600078e020e */
[----:B------:R-:W-:Y:S02]  /*40c0*/  SEL R16, R11, RZ, !P0 ;  /* 0x000000ff0b107207 */ /* 0x000fe40004000000 */
[----:B------:R-:W-:-:S03]  /*40d0*/  ISETP.NE.AND P0, PT, R6, R4, PT ;  /* 0x000000040600720c */ /* 0x000fc60003f05270 */
[----:B------:R-:W-:Y:S02]  /*40e0*/  IMAD.IADD R9, R9, 0x1, R16 ;  /* 0x0000000109097824 */ /* 0x000fe400078e0210 */
[----:B------:R-:W-:Y:S02]  /*40f0*/  VIADD R16, R15, 0x1 ;  /* 0x000000010f107836 */ /* 0x000fe40000000000 */
[----:B------:R-:W-:Y:S01]  /*4100*/  @!P1 IMAD.MOV R16, RZ, RZ, R15 ;  /* 0x000000ffff109224 */ /* 0x000fe200078e020f */
[----:B------:R-:W-:Y:S02]  /*4110*/  SEL R20, R9, RZ, !P1 ;  /* 0x000000ff09147207 */ /* 0x000fe40004800000 */
[----:B------:R-:W-:Y:S01]  /*4120*/  ISETP.NE.AND P1, PT, R4, R2, PT ;  /* 0x000000020400720c */ /* 0x000fe20003f25270 */
[----:B------:R-:W-:Y:S02]  /*4130*/  VIADD R17, R16, 0x1 ;  /* 0x0000000110117836 */ /* 0x000fe40000000000 */
[----:B------:R-:W-:-:S02]  /*4140*/  IMAD.IADD R7, R7, 0x1, R20 ;  /* 0x0000000107077824 */ /* 0x000fc400078e0214 */
[----:B------:R-:W-:-:S03]  /*4150*/  @!P0 IMAD.MOV R17, RZ, RZ, R16 ;  /* 0x000000ffff118224 */ /* 0x000fc600078e0210 */
[----:B------:R-:W-:Y:S01]  /*4160*/  SEL R20, R7, RZ, !P0 ;  /* 0x000000ff07147207 */ /* 0x000fe20004000000 */
[----:B------:R-:W-:Y:S01]  /*4170*/  VIADD R36, R17, 0x1 ;  /* 0x0000000111247836 */ /* 0x000fe20000000000 */
[----:B--2---:R-:W-:-:S03]  /*4180*/  ISETP.GE.AND P0, PT, R19, 0x101, PT ;  /* 0x000001011300780c */ /* 0x004fc60003f06270 */
[----:B------:R-:W-:Y:S02]  /*4190*/  IMAD.IADD R5, R5, 0x1, R20 ;  /* 0x0000000105057824 */ /* 0x000fe400078e0214 */
[----:B------:R-:W-:-:S03]  /*41a0*/  @!P1 IMAD.MOV R36, RZ, RZ, R17 ;  /* 0x000000ffff249224 */ /* 0x000fc600078e0211 */
[----:B------:R-:W-:-:S05]  /*41b0*/  SEL R20, R5, RZ, !P1 ;  /* 0x000000ff05147207 */ /* 0x000fca0004800000 */
[----:B------:R-:W-:Y:S01]  /*41c0*/  IMAD.IADD R3, R3, 0x1, R20 ;  /* 0x0000000103037824 */ /* 0x000fe200078e0214 */
[----:B------:R-:W-:Y:S06]  /*41d0*/  @!P0 BRA `(.L_x_610) ;  /* 0x0000000c00448947 */ /* 0x000fec0003800000 */
[----:B------:R-:W0:Y:S01]  /*41e0*/  LDS R21, [UR8+0x64] ;  /* 0x00006408ff157984 */ /* 0x000e220008000800 */
        /* <DEDUP_REMOVED lines=28> */
[----:B------:R-:W-:Y:S01]  /*43b0*/  ISETP.GE.AND P0, PT, R0, R19, PT ;  /* 0x000000130000720c */ /* 0x000fe20003f06270 */
[--C-:B------:R-:W-:Y:S02]  /*43c0*/  @P2 IMAD.IADD R36, R36, 0x1, -R21.reuse ;  /* 0x0000000124242824 */ /* 0x100fe400078e0a15 */
[----:B------:R0:W-:Y:S02]  /*43d0*/  @P6 STS.64 [R14], R10 ;  /* 0x0000000a0e006388 */ /* 0x0001e40000000a00 */
[----:B------:R-:W-:Y:S01]  /*43e0*/  @P3 IMAD.IADD R17, R17, 0x1, -R21 ;  /* 0x0000000111113824 */ /* 0x000fe200078e0a15 */
[----:B------:R-:W-:Y:S01]  /*43f0*/  @P2 LEA R36, R36, UR8, 0x3 ;  /* 0x0000000824242c11 */ /* 0x000fe2000f8e18ff */
[----:B------:R0:W-:Y:S03]  /*4400*/  @P5 STS.64 [R15], R8 ;  /* 0x000000080f005388 */ /* 0x0001e60000000a00 */
[----:B------:R-:W-:Y:S01]  /*4410*/  @P3 LEA R17, R17, UR8, 0x3 ;  /* 0x0000000811113c11 */ /* 0x000fe2000f8e18ff */
[----:B------:R0:W-:Y:S04]  /*4420*/  @P4 STS.64 [R16], R6 ;  /* 0x0000000610004388 */ /* 0x0001e80000000a00 */
[----:B------:R0:W-:Y:S04]  /*4430*/  @P3 STS.64 [R17], R4 ;  /* 0x0000000411003388 */ /* 0x0001e80000000a00 */
[----:B------:R0:W-:Y:S01]  /*4440*/  @P2 STS.64 [R36], R2 ;  /* 0x0000000224002388 */ /* 0x0001e20000000a00 */
[----:B------:R-:W-:Y:S06]  /*4450*/  BAR.SYNC.DEFER_BLOCKING 0x0 ;  /* 0x0000000000007b1d */ /* 0x000fec0000010000 */
[----:B------:R-:W-:Y:S05]  /*4460*/  @P0 EXIT ;  /* 0x000000000000094d */ /* 0x000fea0003800000 */
[----:B0-----:R-:W-:Y:S01]  /*4470*/  LOP3.LUT R2, RZ, R0, RZ, 0x33, !PT ;  /* 0x00000000ff027212 */ /* 0x001fe200078e33ff */
[----:B------:R-:W-:Y:S04]  /*4480*/  BSSY.RECONVERGENT B0, `(.L_x_611) ;  /* 0x000001a000007945 */ /* 0x000fe80003800200 */
[----:B------:R-:W-:-:S05]  /*4490*/  IMAD.IADD R2, R2, 0x1, R19 ;  /* 0x0000000102027824 */ /* 0x000fca00078e0213 */
[C---:B------:R-:W-:Y:S02]  /*44a0*/  LOP3.LUT R3, R2.reuse, 0x300, RZ, 0xc0, !PT ;  /* 0x0000030002037812 */ /* 0x040fe400078ec0ff */
[----:B------:R-:W-:Y:S02]  /*44b0*/  ISETP.GE.U32.AND P1, PT, R2, 0x300, PT ;  /* 0x000003000200780c */ /* 0x000fe40003f26070 */
[----:B------:R-:W-:-:S13]  /*44c0*/  ISETP.NE.AND P0, PT, R3, 0x300, PT ;  /* 0x000003000300780c */ /* 0x000fda0003f05270 */
[----:B------:R-:W-:Y:S05]  /*44d0*/  @!P0 BRA `(.L_x_612) ;  /* 0x0000000000508947 */ /* 0x000fea0003800000 */
[----:B------:R-:W0:Y:S01]  /*44e0*/  LDC.64 R8, c[0x0][0x390] ;  /* 0x0000e400ff087b82 */ /* 0x000e220000000a00 */
[----:B------:R-:W-:Y:S01]  /*44f0*/  LEA.HI R2, R2, 0x1, RZ, 0x18 ;  /* 0x0000000102027811 */ /* 0x000fe200078fc0ff */
[C---:B------:R-:W-:Y:S01]  /*4500*/  IMAD.IADD R11, R0.reuse, 0x1, R21 ;  /* 0x00000001000b7824 */ /* 0x040fe200078e0215 */
[----:B------:R-:W-:-:S03]  /*4510*/  LEA R10, R0, UR8, 0x3 ;  /* 0x00000008000a7c11 */ /* 0x000fc6000f8e18ff */
[C---:B------:R-:W-:Y:S01]  /*4520*/  IMAD.SHL.U32 R3, R2.reuse, 0x100, RZ ;  /* 0x0000010002037824 */ /* 0x040fe200078e00ff */
[----:B------:R-:W-:Y:S01]  /*4530*/  LOP3.LUT R2, R2, 0x3, RZ, 0xc0, !PT ;  /* 0x0000000302027812 */ /* 0x000fe200078ec0ff */
[----:B------:R-:W1:Y:S03]  /*4540*/  LDC.64 R6, c[0x0][0x398] ;  /* 0x0000e600ff067b82 */ /* 0x000e660000000a00 */
[----:B------:R-:W-:Y:S01]  /*4550*/  LOP3.LUT R3, R3, 0x300, RZ, 0xc0, !PT ;  /* 0x0000030003037812 */ /* 0x000fe200078ec0ff */
[----:B------:R-:W-:-:S04]  /*4560*/  IMAD.MOV R12, RZ, RZ, -R2 ;  /* 0x000000ffff0c7224 */ /* 0x000fc800078e0a02 */
[----:B------:R-:W-:-:S07]  /*4570*/  IMAD.IADD R0, R0, 0x1, R3 ;  /* 0x0000000100007824 */ /* 0x000fce00078e0203 */
.L_x_613:
[----:B--2---:R2:W3:Y:S01]  /*4580*/  LDS.64 R14, [R10] ;  /* 0x000000000a0e7984 */ /* 0x0044e20000000a00 */
[----:B0-----:R-:W-:-:S04]  /*4590*/  IMAD.WIDE R4, R11, 0x4, R8 ;  /* 0x000000040b047825 */ /* 0x001fc800078e0208 */
[----:B-1----:R-:W-:-:S04]  /*45a0*/  IMAD.WIDE R2, R11, 0x4, R6 ;  /* 0x000000040b027825 */ /* 0x002fc800078e0206 */
[----:B------:R-:W-:Y:S02]  /*45b0*/  VIADD R12, R12, 0x1 ;  /* 0x000000010c0c7836 */ /* 0x000fe40000000000 */
[----:B------:R-:W-:Y:S02]  /*45c0*/  VIADD R11, R11, 0x100 ;  /* 0x000001000b0b7836 */ /* 0x000fe40000000000 */
[----:B--2---:R-:W-:Y:S01]  /*45d0*/  VIADD R10, R10, 0x800 ;  /* 0x000008000a0a7836 */ /* 0x004fe20000000000 */
[----:B------:R-:W-:Y:S01]  /*45e0*/  ISETP.NE.AND P0, PT, R12, RZ, PT ;  /* 0x000000ff0c00720c */ /* 0x000fe20003f05270 */
[----:B---3--:R2:W-:Y:S04]  /*45f0*/  STG.E desc[UR12][R4.64], R14 ;  /* 0x0000000e04007986 */ /* 0x0085e8000c10190c */
[----:B------:R2:W-:Y:S08]  /*4600*/  STG.E desc[UR12][R2.64], R15 ;  /* 0x0000000f02007986 */ /* 0x0005f0000c10190c */
[----:B------:R-:W-:Y:S05]  /*4610*/  @P0 BRA `(.L_x_613) ;  /* 0xfffffffc00d80947 */ /* 0x000fea000383ffff */
.L_x_612:
[----:B------:R-:W-:Y:S05]  /*4620*/  BSYNC.RECONVERGENT B0 ;  /* 0x0000000000007941 */ /* 0x000fea0003800200 */
.L_x_611:
[----:B------:R-:W-:Y:S05]  /*4630*/  @!P1 EXIT ;  /* 0x000000000000994d */ /* 0x000fea0003800000 */
[----:B------:R-:W0:Y:S01]  /*4640*/  LDCU.128 UR4, c[0x0][0x390] ;  /* 0x00007200ff0477ac */ /* 0x000e220008000c00 */
[----:B--2---:R-:W-:Y:S01]  /*4650*/  IMAD.IADD R2, R19, 0x1, -R0 ;  /* 0x0000000113027824 */ /* 0x004fe200078e0a00 */
[C---:B------:R-:W-:Y:S01]  /*4660*/  LEA R18, R0.reuse, UR8, 0x3 ;  /* 0x0000000800127c11 */ /* 0x040fe2000f8e18ff */
[----:B------:R-:W-:Y:S01]  /*4670*/  BSSY.RECONVERGENT B0, `(.L_x_614) ;  /* 0x0000050000007945 */ /* 0x000fe20003800200 */
[----:B------:R-:W-:Y:S01]  /*4680*/  IMAD.IADD R41, R0, 0x1, R21 ;  /* 0x0000000100297824 */ /* 0x000fe200078e0215 */
[----:B------:R-:W-:Y:S02]  /*4690*/  PLOP3.LUT P0, PT, PT, PT, PT, 0x80, 0x8 ;  /* 0x000000000008781c */ /* 0x000fe40003f0f070 */
[----:B------:R-:W-:Y:S01]  /*46a0*/  ISETP.GT.AND P1, PT, R2, 0xc00, PT ;  /* 0x00000c000200780c */ /* 0x000fe20003f24270 */
[----:B------:R-:W-:Y:S01]  /*46b0*/  VIADD R18, R18, 0x1000 ;  /* 0x0000100012127836 */ /* 0x000fe20000000000 */
[----:B0-----:R-:W-:Y:S02]  /*46c0*/  UIADD3 UR4, UP0, UPT, UR4, 0x800, URZ ;  /* 0x0000080004047890 */ /* 0x001fe4000ff1e0ff */
[----:B------:R-:W-:-:S02]  /*46d0*/  UIADD3 UR6, UP1, UPT, UR6, 0x800, URZ ;  /* 0x0000080006067890 */ /* 0x000fc4000ff3e0ff */
[----:B------:R-:W-:Y:S02]  /*46e0*/  UIADD3.X UR5, UPT, UPT, URZ, UR5, URZ, UP0, !UPT ;  /* 0x00000005ff057290 */ /* 0x000fe400087fe4ff */
[----:B------:R-:W-:Y:S01]  /*46f0*/  UIADD3.X UR7, UPT, UPT, URZ, UR7, URZ, UP1, !UPT ;  /* 0x00000007ff077290 */ /* 0x000fe20008ffe4ff */
[----:B------:R-:W-:Y:S02]  /*4700*/  IMAD.U32 R4, RZ, RZ, UR4 ;  /* 0x00000004ff047e24 */ /* 0x000fe4000f8e00ff */
[----:B------:R-:W-:Y:S02]  /*4710*/  IMAD.U32 R2, RZ, RZ, UR6 ;  /* 0x00000006ff027e24 */ /* 0x000fe4000f8e00ff */
[----:B------:R-:W-:Y:S02]  /*4720*/  IMAD.U32 R5, RZ, RZ, UR5 ;  /* 0x00000005ff057e24 */ /* 0x000fe4000f8e00ff */
[----:B------:R-:W-:Y:S01]  /*4730*/  IMAD.U32 R3, RZ, RZ, UR7 ;  /* 0x00000007ff037e24 */ /* 0x000fe2000f8e00ff */
[----:B------:R-:W-:Y:S06]  /*4740*/  @!P1 BRA `(.L_x_615) ;  /* 0x0000000400089947 */ /* 0x000fec0003800000 */
[----:B------:R-:W-:Y:S01]  /*4750*/  PLOP3.LUT P0, PT, PT, PT, PT, 0x8, 0x80 ;  /* 0x000000000080781c */ /* 0x000fe20003f0e170 */
[----:B------:R-:W-:-:S12]  /*4760*/  VIADD R43, R19, 0xfffff400 ;  /* 0xfffff400132b7836 */ /* 0x000fd80000000000 */
.L_x_616:
[----:B-1----:R-:W0:Y:S01]  /*4770*/  LDS.64 R36, [R18+-0x1000] ;  /* 0xfff0000012247984 */ /* 0x002e220000000a00 */
[----:B------:R-:W-:-:S03]  /*4780*/  IMAD.WIDE R44, R41, 0x4, R4 ;  /* 0x00000004292c7825 */ /* 0x000fc600078e0204 */
[----:B------:R-:W1:Y:S01]  /*4790*/  LDS.64 R48, [R18+-0x800] ;  /* 0xfff8000012307984 */ /* 0x000e620000000a00 */
[----:B------:R-:W-:-:S03]  /*47a0*/  IMAD.WIDE R20, R41, 0x4, R2 ;  /* 0x0000000429147825 */ /* 0x000fc600078e0202 */
[----:B------:R-:W2:Y:S01]  /*47b0*/  LDS.64 R46, [R18] ;  /* 0x00000000122e7984 */ /* 0x000ea20000000a00 */
[----:B------:R-:W-:Y:S02]  /*47c0*/  VIADD R39, R41, 0x400 ;  /* 0x0000040029277836 */ /* 0x000fe40000000000 */
[----:B------:R-:W-:Y:S01]  /*47d0*/  VIADD R0, R0, 0x1000 ;  /* 0x0000100000007836 */ /* 0x000fe20000000000 */
[----:B------:R-:W3:Y:S04]  /*47e0*/  LDS.64 R6, [R18+0x800] ;  /* 0x0008000012067984 */ /* 0x000ee80000000a00 */
[----:B------:R-:W4:Y:S01]  /*47f0*/  LDS.64 R8, [R18+0x1000] ;  /* 0x0010000012087984 */ /* 0x000f220000000a00 */
[----:B------:R-:W-:-:S03]  /*4800*/  ISETP.GE.AND P1, PT, R0, R43, PT ;  /* 0x0000002b0000720c */ /* 0x000fc60003f26270 */
[----:B------:R-:W5:Y:S04]  /*4810*/  LDS.64 R10, [R18+0x1800] ;  /* 0x00180000120a7984 */ /* 0x000f680000000a00 */
        /* <DEDUP_REMOVED lines=9> */
[----:B------:R1:W5:Y:S04]  /*48b0*/  LDS.64 R34, [R18+0x6800] ;  /* 0x0068000012227984 */ /* 0x0003680000000a00 */
[----:B0-----:R-:W-:Y:S04]  /*48c0*/  STG.E desc[UR12][R44.64+-0x800], R36 ;  /* 0xfff800242c007986 */ /* 0x001fe8000c10190c */
[----:B------:R0:W-:Y:S01]  /*48d0*/  STG.E desc[UR12][R20.64+-0x800], R37 ;  /* 0xfff8002514007986 */ /* 0x0001e2000c10190c */
[----:B-1----:R-:W-:-:S03]  /*48e0*/  VIADD R18, R18, 0x8000 ;  /* 0x0000800012127836 */ /* 0x002fc60000000000 */
[----:B------:R-:W-:Y:S04]  /*48f0*/  STG.E desc[UR12][R44.64+-0x400], R48 ;  /* 0xfffc00302c007986 */ /* 0x000fe8000c10190c */
[----:B------:R1:W-:Y:S01]  /*4900*/  STG.E desc[UR12][R20.64+-0x400], R49 ;  /* 0xfffc003114007986 */ /* 0x0003e2000c10190c */
[----:B0-----:R-:W-:-:S03]  /*4910*/  IMAD.WIDE R36, R39, 0x4, R4 ;  /* 0x0000000427247825 */ /* 0x001fc600078e0204 */
[----:B--2---:R-:W-:Y:S01]  /*4920*/  STG.E desc[UR12][R44.64], R46 ;  /* 0x0000002e2c007986 */ /* 0x004fe2000c10190c */
[----:B------:R-:W-:-:S03]  /*4930*/  IMAD.WIDE R38, R39, 0x4, R2 ;  /* 0x0000000427267825 */ /* 0x000fc600078e0202 */
[----:B------:R0:W-:Y:S01]  /*4940*/  STG.E desc[UR12][R20.64], R47 ;  /* 0x0000002f14007986 */ /* 0x0001e2000c10190c */
[----:B-1----:R-:W-:-:S03]  /*4950*/  VIADD R49, R41, 0x800 ;  /* 0x0000080029317836 */ /* 0x002fc60000000000 */
[----:B---3--:R1:W-:Y:S04]  /*4960*/  STG.E desc[UR12][R44.64+0x400], R6 ;  /* 0x000400062c007986 */ /* 0x0083e8000c10190c */
[----:B------:R2:W-:Y:S04]  /*4970*/  STG.E desc[UR12][R20.64+0x400], R7 ;  /* 0x0004000714007986 */ /* 0x0005e8000c10190c */
[----:B----4-:R-:W-:Y:S01]  /*4980*/  STG.E desc[UR12][R36.64+-0x800], R8 ;  /* 0xfff8000824007986 */ /* 0x010fe2000c10190c */
[----:B0-----:R-:W-:-:S03]  /*4990*/  IMAD.WIDE R46, R49, 0x4, R4 ;  /* 0x00000004312e7825 */ /* 0x001fc600078e0204 */
[----:B------:R0:W-:Y:S01]  /*49a0*/  STG.E desc[UR12][R38.64+-0x800], R9 ;  /* 0xfff8000926007986 */ /* 0x0001e2000c10190c */
[----:B-1----:R-:W-:-:S03]  /*49b0*/  IMAD.WIDE R44, R49, 0x4, R2 ;  /* 0x00000004312c7825 */ /* 0x002fc600078e0202 */
[----:B-----5:R1:W-:Y:S01]  /*49c0*/  STG.E desc[UR12][R36.64+-0x400], R10 ;  /* 0xfffc000a24007986 */ /* 0x0203e2000c10190c */
[C---:B--2---:R-:W-:Y:S02]  /*49d0*/  VIADD R21, R41.reuse, 0xc00 ;  /* 0x00000c0029157836 */ /* 0x044fe40000000000 */
[----:B------:R-:W-:Y:S01]  /*49e0*/  VIADD R41, R41, 0x1000 ;  /* 0x0000100029297836 */ /* 0x000fe20000000000 */
[----:B------:R1:W-:Y:S01]  /*49f0*/  STG.E desc[UR12][R38.64+-0x400], R11 ;  /* 0xfffc000b26007986 */ /* 0x0003e2000c10190c */
[----:B------:R-:W-:-:S03]  /*4a00*/  IMAD.WIDE R6, R21, 0x4, R4 ;  /* 0x0000000415067825 */ /* 0x000fc600078e0204 */
[----:B------:R1:W-:Y:S01]  /*4a10*/  STG.E desc[UR12][R36.64], R12 ;  /* 0x0000000c24007986 */ /* 0x0003e2000c10190c */
[----:B0-----:R-:W-:-:S03]  /*4a20*/  IMAD.WIDE R8, R21, 0x4, R2 ;  /* 0x0000000415087825 */ /* 0x001fc600078e0202 */
        /* <DEDUP_REMOVED lines=19> */
[----:B------:R-:W-:Y:S05]  /*4b60*/  @!P1 BRA `(.L_x_616) ;  /* 0xfffffffc00009947 */ /* 0x000fea000383ffff */
.L_x_615:
[----:B------:R-:W-:Y:S05]  /*4b70*/  BSYNC.RECONVERGENT B0 ;  /* 0x0000000000007941 */ /* 0x000fea0003800200 */
.L_x_614:
[----:B-1----:R-:W-:Y:S01]  /*4b80*/  IMAD.IADD R6, R19, 0x1, -R0 ;  /* 0x0000000113067824 */ /* 0x002fe200078e0a00 */
[----:B------:R-:W-:Y:S04]  /*4b90*/  BSSY.RECONVERGENT B0, `(.L_x_617) ;  /* 0x0000024000007945 */ /* 0x000fe80003800200 */
[----:B------:R-:W-:-:S13]  /*4ba0*/  ISETP.GT.AND P1, PT, R6, 0x400, PT ;  /* 0x000004000600780c */ /* 0x000fda0003f24270 */
[----:B------:R-:W-:Y:S05]  /*4bb0*/  @!P1 BRA `(.L_x_618) ;  /* 0x0000000000849947 */ /* 0x000fea0003800000 */
[----:B------:R-:W0:Y:S01]  /*4bc0*/  LDS.64 R14, [R18+-0x1000] ;  /* 0xfff00000120e7984 */ /* 0x000e220000000a00 */
[C---:B------:R-:W-:Y:S01]  /*4bd0*/  IMAD.WIDE R6, R41.reuse, 0x4, R4 ;  /* 0x0000000429067825 */ /* 0x040fe200078e0204 */
[----:B------:R-:W-:Y:S02]  /*4be0*/  PLOP3.LUT P0, PT, PT, PT, PT, 0x8, 0x80 ;  /* 0x000000000080781c */ /* 0x000fe40003f0e170 */
[----:B------:R-:W1:Y:S01]  /*4bf0*/  LDS.64 R16, [R18+-0x800] ;  /* 0xfff8000012107984 */ /* 0x000e620000000a00 */
[----:B------:R-:W-:-:S03]  /*4c00*/  IMAD.WIDE R8, R41, 0x4, R2 ;  /* 0x0000000429087825 */ /* 0x000fc600078e0202 */
[----:B------:R-:W2:Y:S01]  /*4c10*/  LDS.64 R20, [R18] ;  /* 0x0000000012147984 */ /* 0x000ea20000000a00 */
[----:B------:R-:W-:Y:S02]  /*4c20*/  VIADD R13, R41, 0x400 ;  /* 0x00000400290d7836 */ /* 0x000fe40000000000 */
[----:B------:R-:W-:Y:S01]  /*4c30*/  VIADD R0, R0, 0x800 ;  /* 0x0000080000007836 */ /* 0x000fe20000000000 */
[----:B------:R-:W3:Y:S01]  /*4c40*/  LDS.64 R22, [R18+0x800] ;  /* 0x0008000012167984 */ /* 0x000ee20000000a00 */
[----:B------:R-:W-:-:S03]  /*4c50*/  IMAD.WIDE R10, R13, 0x4, R4 ;  /* 0x000000040d0a7825 */ /* 0x000fc600078e0204 */
[----:B------:R-:W4:Y:S01]  /*4c60*/  LDS.64 R24, [R18+0x1000] ;  /* 0x0010000012187984 */ /* 0x000f220000000a00 */
[----:B------:R-:W-:-:S03]  /*4c70*/  IMAD.WIDE R12, R13, 0x4, R2 ;  /* 0x000000040d0c7825 */ /* 0x000fc600078e0202 */
[----:B------:R-:W5:Y:S01]  /*4c80*/  LDS.64 R26, [R18+0x1800] ;  /* 0x00180000121a7984 */ /* 0x000f620000000a00 */
[----:B------:R-:W-:-:S03]  /*4c90*/  VIADD R41, R41, 0x800 ;  /* 0x0000080029297836 */ /* 0x000fc60000000000 */
[----:B------:R-:W5:Y:S04]  /*4ca0*/  LDS.64 R28, [R18+0x2000] ;  /* 0x00200000121c7984 */ /* 0x000f680000000a00 */
[----:B------:R0:W5:Y:S02]  /*4cb0*/  LDS.64 R30, [R18+0x2800] ;  /* 0x00280000121e7984 */ /* 0x0001640000000a00 */
[----:B0-----:R-:W-:Y:S02]  /*4cc0*/  VIADD R18, R18, 0x4000 ;  /* 0x0000400012127836 */ /* 0x001fe40000000000 */
[----:B------:R0:W-:Y:S04]  /*4cd0*/  STG.E desc[UR12][R6.64+-0x800], R14 ;  /* 0xfff8000e06007986 */ /* 0x0001e8000c10190c */
[----:B------:R0:W-:Y:S04]  /*4ce0*/  STG.E desc[UR12][R8.64+-0x800], R15 ;  /* 0xfff8000f08007986 */ /* 0x0001e8000c10190c */
[----:B-1----:R0:W-:Y:S04]  /*4cf0*/  STG.E desc[UR12][R6.64+-0x400], R16 ;  /* 0xfffc001006007986 */ /* 0x0021e8000c10190c */
[----:B------:R0:W-:Y:S04]  /*4d00*/  STG.E desc[UR12][R8.64+-0x400], R17 ;  /* 0xfffc001108007986 */ /* 0x0001e8000c10190c */
[----:B--2---:R0:W-:Y:S04]  /*4d10*/  STG.E desc[UR12][R6.64], R20 ;  /* 0x0000001406007986 */ /* 0x0041e8000c10190c */
[----:B------:R0:W-:Y:S04]  /*4d20*/  STG.E desc[UR12][R8.64], R21 ;  /* 0x0000001508007986 */ /* 0x0001e8000c10190c */
[----:B---3--:R0:W-:Y:S04]  /*4d30*/  STG.E desc[UR12][R6.64+0x400], R22 ;  /* 0x0004001606007986 */ /* 0x0081e8000c10190c */
[----:B------:R0:W-:Y:S04]  /*4d40*/  STG.E desc[UR12][R8.64+0x400], R23 ;  /* 0x0004001708007986 */ /* 0x0001e8000c10190c */
[----:B----4-:R0:W-:Y:S04]  /*4d50*/  STG.E desc[UR12][R10.64+-0x800], R24 ;  /* 0xfff800180a007986 */ /* 0x0101e8000c10190c */
[----:B------:R0:W-:Y:S04]  /*4d60*/  STG.E desc[UR12][R12.64+-0x800], R25 ;  /* 0xfff800190c007986 */ /* 0x0001e8000c10190c */
[----:B-----5:R0:W-:Y:S04]  /*4d70*/  STG.E desc[UR12][R10.64+-0x400], R26 ;  /* 0xfffc001a0a007986 */ /* 0x0201e8000c10190c */
[----:B------:R0:W-:Y:S04]  /*4d80*/  STG.E desc[UR12][R12.64+-0x400], R27 ;  /* 0xfffc001b0c007986 */ /* 0x0001e8000c10190c */
[----:B------:R0:W-:Y:S04]  /*4d90*/  STG.E desc[UR12][R10.64], R28 ;  /* 0x0000001c0a007986 */ /* 0x0001e8000c10190c */
[----:B------:R0:W-:Y:S04]  /*4da0*/  STG.E desc[UR12][R12.64], R29 ;  /* 0x0000001d0c007986 */ /* 0x0001e8000c10190c */
[----:B------:R0:W-:Y:S04]  /*4db0*/  STG.E desc[UR12][R10.64+0x400], R30 ;  /* 0x0004001e0a007986 */ /* 0x0001e8000c10190c */
[----:B------:R0:W-:Y:S02]  /*4dc0*/  STG.E desc[UR12][R12.64+0x400], R31 ;  /* 0x0004001f0c007986 */ /* 0x0001e4000c10190c */
.L_x_618:
[----:B------:R-:W-:Y:S05]  /*4dd0*/  BSYNC.RECONVERGENT B0 ;  /* 0x0000000000007941 */ /* 0x000fea0003800200 */
.L_x_617:
[----:B------:R-:W-:-:S13]  /*4de0*/  ISETP.LT.OR P0, PT, R0, R19, P0 ;  /* 0x000000130000720c */ /* 0x000fda0000701670 */
[----:B------:R-:W-:Y:S05]  /*4df0*/  @!P0 EXIT ;  /* 0x000000000000894d */ /* 0x000fea0003800000 */
[----:B0-----:R-:W0:Y:S01]  /*4e00*/  LDS.64 R6, [R18+-0x1000] ;  /* 0xfff0000012067984 */ /* 0x001e220000000a00 */
[----:B------:R-:W-:-:S03]  /*4e10*/  IMAD.WIDE R4, R41, 0x4, R4 ;  /* 0x0000000429047825 */ /* 0x000fc600078e0204 */
[----:B------:R-:W1:Y:S01]  /*4e20*/  LDS.64 R8, [R18+-0x800] ;  /* 0xfff8000012087984 */ /* 0x000e620000000a00 */
[----:B------:R-:W-:-:S03]  /*4e30*/  IMAD.WIDE R2, R41, 0x4, R2 ;  /* 0x0000000429027825 */ /* 0x000fc600078e0202 */
[----:B------:R-:W2:Y:S04]  /*4e40*/  LDS.64 R10, [R18] ;  /* 0x00000000120a7984 */ /* 0x000ea80000000a00 */
[----:B------:R-:W3:Y:S04]  /*4e50*/  LDS.64 R12, [R18+0x800] ;  /* 0x00080000120c7984 */ /* 0x000ee80000000a00 */
[----:B0-----:R-:W-:Y:S04]  /*4e60*/  STG.E desc[UR12][R4.64+-0x800], R6 ;  /* 0xfff8000604007986 */ /* 0x001fe8000c10190c */
[----:B------:R-:W-:Y:S04]  /*4e70*/  STG.E desc[UR12][R2.64+-0x800], R7 ;  /* 0xfff8000702007986 */ /* 0x000fe8000c10190c */
[----:B-1----:R-:W-:Y:S04]  /*4e80*/  STG.E desc[UR12][R4.64+-0x400], R8 ;  /* 0xfffc000804007986 */ /* 0x002fe8000c10190c */
[----:B------:R-:W-:Y:S04]  /*4e90*/  STG.E desc[UR12][R2.64+-0x400], R9 ;  /* 0xfffc000902007986 */ /* 0x000fe8000c10190c */
[----:B--2---:R-:W-:Y:S04]  /*4ea0*/  STG.E desc[UR12][R4.64], R10 ;  /* 0x0000000a04007986 */ /* 0x004fe8000c10190c */
[----:B------:R-:W-:Y:S04]  /*4eb0*/  STG.E desc[UR12][R2.64], R11 ;  /* 0x0000000b02007986 */ /* 0x000fe8000c10190c */
[----:B---3--:R-:W-:Y:S04]  /*4ec0*/  STG.E desc[UR12][R4.64+0x400], R12 ;  /* 0x0004000c04007986 */ /* 0x008fe8000c10190c */
[----:B------:R-:W-:Y:S01]  /*4ed0*/  STG.E desc[UR12][R2.64+0x400], R13 ;  /* 0x0004000d02007986 */ /* 0x000fe2000c10190c */
[----:B------:R-:W-:Y:S05]  /*4ee0*/  EXIT ;  /* 0x000000000000794d */ /* 0x000fea0003800000 */
.L_x_610:
[----:B------:R-:W0:Y:S01]  /*4ef0*/  LDC.64 R38, c[0x0][0x390] ;  /* 0x0000e400ff267b82 */ /* 0x000e220000000a00 */
[----:B------:R-:W-:Y:S02]  /*4f00*/  ISETP.NE.AND P0, PT, R34, R32, PT ;  /* 0x000000202200720c */ /* 0x000fe40003f05270 */
[----:B------:R-:W-:Y:S02]  /*4f10*/  ISETP.NE.AND P2, PT, R30, R28, PT ;  /* 0x0000001c1e00720c */ /* 0x000fe40003f45270 */
[----:B------:R-:W-:Y:S02]  /*4f20*/  ISETP.NE.AND P1, PT, R32, R30, PT ;  /* 0x0000001e2000720c */ /* 0x000fe40003f25270 */
[----:B------:R-:W-:Y:S01]  /*4f30*/  ISETP.NE.AND P3, PT, R6, R4, PT ;  /* 0x000000040600720c */ /* 0x000fe20003f65270 */
[----:B------:R-:W1:Y:S01]  /*4f40*/  LDC.64 R26, c[0x0][0x398] ;  /* 0x0000e600ff1a7b82 */ /* 0x000e620000000a00 */
[----:B------:R-:W-:Y:S02]  /*4f50*/  ISETP.NE.AND P4, PT, R4, R2, PT ;  /* 0x000000020400720c */ /* 0x000fe40003f85270 */
[----:B------:R-:W-:-:S05]  /*4f60*/  ISETP.NE.AND P5, PT, R2, R37, PT ;  /* 0x000000250200720c */ /* 0x000fca0003fa5270 */
[----:B------:R-:W2:Y:S08]  /*4f70*/  LDC.64 R20, c[0x0][0x398] ;  /* 0x0000e600ff147b82 */ /* 0x000eb00000000a00 */
[----:B------:R-:W3:Y:S01]  /*4f80*/  LDC.64 R24, c[0x0][0x390] ;  /* 0x0000e400ff187b82 */ /* 0x000ee20000000a00 */
[----:B0-----:R-:W-:-:S05]  /*4f90*/  @P0 IMAD.WIDE R38, R43, 0x4, R38 ;  /* 0x000000042b260825 */ /* 0x001fca00078e0226 */
[----:B------:R-:W-:Y:S02]  /*4fa0*/  @P0 STG.E desc[UR12][R38.64], R34 ;  /* 0x0000002226000986 */ /* 0x000fe4000c10190c */
[----:B------:R-:W0:Y:S01]  /*4fb0*/  LDC.64 R22, c[0x0][0x398] ;  /* 0x0000e600ff167b82 */ /* 0x000e220000000a00 */
[----:B-1----:R-:W-:-:S05]  /*4fc0*/  @P0 IMAD.WIDE R26, R43, 0x4, R26 ;  /* 0x000000042b1a0825 */ /* 0x002fca00078e021a */
[----:B------:R-:W-:Y:S01]  /*4fd0*/  @P0 STG.E desc[UR12][R26.64], R35 ;  /* 0x000000231a000986 */ /* 0x000fe2000c10190c */
[----:B------:R-:W-:Y:S01]  /*4fe0*/  ISETP.NE.AND P0, PT, R28, R10, PT ;  /* 0x0000000a1c00720c */ /* 0x000fe20003f05270 */
[----:B------:R-:W1:Y:S01]  /*4ff0*/  LDC.64 R18, c[0x0][0x390] ;  /* 0x0000e400ff127b82 */ /* 0x000e620000000a00 */
[----:B--2---:R-:W-:-:S04]  /*5000*/  @P2 IMAD.WIDE R50, R13, 0x4, R20 ;  /* 0x000000040d322825 */ /* 0x004fc800078e0214 */
[----:B---3--:R-:W-:-:S03]  /*5010*/  @P1 IMAD.WIDE R24, R41, 0x4, R24 ;  /* 0x0000000429181825 */ /* 0x008fc600078e0218 */
[----:B------:R-:W2:Y:S02]  /*5020*/  LDC.64 R20, c[0x0][0x390] ;  /* 0x0000e400ff147b82 */ /* 0x000ea40000000a00 */
[----:B------:R3:W-:Y:S01]  /*5030*/  @P1 STG.E desc[UR12][R24.64], R32 ;  /* 0x0000002018001986 */ /* 0x0007e2000c10190c */
[----:B0-----:R-:W-:-:S05]  /*5040*/  @P1 IMAD.WIDE R22, R41, 0x4, R22 ;  /* 0x0000000429161825 */ /* 0x001fca00078e0216 */
[----:B------:R-:W0:Y:S01]  /*5050*/  LDC.64 R46, c[0x0][0x390] ;  /* 0x0000e400ff2e7b82 */ /* 0x000e220000000a00 */
[----:B------:R4:W-:Y:S01]  /*5060*/  @P1 STG.E desc[UR12][R22.64], R33 ;  /* 0x0000002116001986 */ /* 0x0009e2000c10190c */
[----:B------:R-:W-:Y:S01]  /*5070*/  ISETP.NE.AND P1, PT, R10, R8, PT ;  /* 0x000000080a00720c */ /* 0x000fe20003f25270 */
[----:B-1----:R-:W-:-:S05]  /*5080*/  @P2 IMAD.WIDE R18, R13, 0x4, R18 ;  /* 0x000000040d122825 */ /* 0x002fca00078e0212 */
[----:B------:R-:W1:Y:S01]  /*5090*/  LDC.64 R40, c[0x0][0x398] ;  /* 0x0000e600ff287b82 */ /* 0x000e620000000a00 */
[----:B------:R4:W-:Y:S07]  /*50a0*/  @P2 STG.E desc[UR12][R18.64], R30 ;  /* 0x0000001e12002986 */ /* 0x0009ee000c10190c */
[----:B------:R-:W5:Y:S01]  /*50b0*/  LDC.64 R44, c[0x0][0x398] ;  /* 0x0000e600ff2c7b82 */ /* 0x000f620000000a00 */
[----:B------:R4:W-:Y:S01]  /*50c0*/  @P2 STG.E desc[UR12][R50.64], R31 ;  /* 0x0000001f32002986 */ /* 0x0009e2000c10190c */
[----:B------:R-:W-:Y:S01]  /*50d0*/  ISETP.NE.AND P2, PT, R8, R6, PT ;  /* 0x000000060800720c */ /* 0x000fe20003f45270 */
[----:B--2---:R-:W-:-:S05]  /*50e0*/  @P0 IMAD.WIDE R20, R12, 0x4, R20 ;  /* 0x000000040c140825 */ /* 0x004fca00078e0214 */
[----:B------:R-:W2:Y:S01]  /*50f0*/  LDC.64 R42, c[0x0][0x390] ;  /* 0x0000e400ff2a7b82 */ /* 0x000ea20000000a00 */
[----:B0-----:R-:W-:Y:S01]  /*5100*/  @P1 IMAD.WIDE R46, R14, 0x4, R46 ;  /* 0x000000040e2e1825 */ /* 0x001fe200078e022e */
[----:B------:R4:W-:Y:S06]  /*5110*/  @P0 STG.E desc[UR12][R20.64], R28 ;  /* 0x0000001c14000986 */ /* 0x0009ec000c10190c */
[----:B------:R-:W0:Y:S01]  /*5120*/  LDC.64 R48, c[0x0][0x398] ;  /* 0x0000e600ff307b82 */ /* 0x000e220000000a00 */
[----:B-1----:R-:W-:-:S05]  /*5130*/  @P0 IMAD.WIDE R40, R12, 0x4, R40 ;  /* 0x000000040c280825 */ /* 0x002fca00078e0228 */
[----:B------:R4:W-:Y:S02]  /*5140*/  @P0 STG.E desc[UR12][R40.64], R29 ;  /* 0x0000001d28000986 */ /* 0x0009e4000c10190c */
[----:B---3--:R-:W1:Y:S01]  /*5150*/  LDC.64 R24, c[0x0][0x390] ;  /* 0x0000e400ff187b82 */ /* 0x008e620000000a00 */
[----:B-----5:R-:W-:Y:S01]  /*5160*/  @P1 IMAD.WIDE R44, R14, 0x4, R44 ;  /* 0x000000040e2c1825 */ /* 0x020fe200078e022c */
[----:B------:R4:W-:Y:S04]  /*5170*/  @P1 STG.E desc[UR12][R46.64], R10 ;  /* 0x0000000a2e001986 */ /* 0x0009e8000c10190c */
[----:B------:R4:W-:Y:S02]  /*5180*/  @P1 STG.E desc[UR12][R44.64], R11 ;  /* 0x0000000b2c001986 */ /* 0x0009e4000c10190c */
[----:B------:R-:W3:Y:S01]  /*5190*/  LDC.64 R26, c[0x0][0x398] ;  /* 0x0000e600ff1a7b82 */ /* 0x000ee20000000a00 */
[----:B--2---:R-:W-:-:S05]  /*51a0*/  @P2 IMAD.WIDE R42, R15, 0x4, R42 ;  /* 0x000000040f2a2825 */ /* 0x004fca00078e022a */
[----:B------:R4:W-:Y:S02]  /*51b0*/  @P2 STG.E desc[UR12][R42.64], R8 ;  /* 0x000000082a002986 */ /* 0x0009e4000c10190c */
[----:B------:R-:W2:Y:S01]  /*51c0*/  LDC.64 R34, c[0x0][0x390] ;  /* 0x0000e400ff227b82 */ /* 0x000ea20000000a00 */
[----:B0-----:R-:W-:-:S05]  /*51d0*/  @P2 IMAD.WIDE R48, R15, 0x4, R48 ;  /* 0x000000040f302825 */ /* 0x001fca00078e0230 */
[----:B------:R4:W-:Y:S02]  /*51e0*/  @P2 STG.E desc[UR12][R48.64], R9 ;  /* 0x0000000930002986 */ /* 0x0009e4000c10190c */
[----:B------:R-:W0:Y:S01]  /*51f0*/  LDC.64 R38, c[0x0][0x398] ;  /* 0x0000e600ff267b82 */ /* 0x000e220000000a00 */
[----:B-1----:R-:W-:-:S05]  /*5200*/  @P3 IMAD.WIDE R24, R16, 0x4, R24 ;  /* 0x0000000410183825 */ /* 0x002fca00078e0218 */
[----:B------:R4:W-:Y:S01]  /*5210*/  @P3 STG.E desc[UR12][R24.64], R6 ;  /* 0x0000000618003986 */ /* 0x0009e2000c10190c */
[----:B---3--:R-:W-:-:S05]  /*5220*/  @P3 IMAD.WIDE R26, R16, 0x4, R26 ;  /* 0x00000004101a3825 */ /* 0x008fca00078e021a */
[----:B------:R4:W-:Y:S01]  /*5230*/  @P3 STG.E desc[UR12][R26.64], R7 ;  /* 0x000000071a003986 */ /* 0x0009e2000c10190c */
[----:B--2---:R-:W-:-:S05]  /*5240*/  @P4 IMAD.WIDE R34, R17, 0x4, R34 ;  /* 0x0000000411224825 */ /* 0x004fca00078e0222 */
[----:B------:R4:W-:Y:S01]  /*5250*/  @P4 STG.E desc[UR12][R34.64], R4 ;  /* 0x0000000422004986 */ /* 0x0009e2000c10190c */
[----:B0-----:R-:W-:-:S05]  /*5260*/  @P4 IMAD.WIDE R38, R17, 0x4, R38 ;  /* 0x0000000411264825 */ /* 0x001fca00078e0226 */
[----:B------:R4:W-:Y:S01]  /*5270*/  @P4 STG.E desc[UR12][R38.64], R5 ;  /* 0x0000000526004986 */ /* 0x0009e2000c10190c */
[----:B------:R-:W-:Y:S05]  /*5280*/  @!P5 EXIT ;  /* 0x000000000000d94d */ /* 0x000fea0003800000 */
[----:B----4-:R-:W0:Y:S08]  /*5290*/  LDC.64 R4, c[0x0][0x390] ;  /* 0x0000e400ff047b82 */ /* 0x010e300000000a00 */
[----:B------:R-:W1:Y:S01]  /*52a0*/  LDC.64 R6, c[0x0][0x398] ;  /* 0x0000e600ff067b82 */ /* 0x000e620000000a00 */
[----:B0-----:R-:W-:-:S05]  /*52b0*/  IMAD.WIDE R4, R36, 0x4, R4 ;  /* 0x0000000424047825 */ /* 0x001fca00078e0204 */
[----:B------:R-:W-:Y:S01]  /*52c0*/  STG.E desc[UR12][R4.64], R2 ;  /* 0x0000000204007986 */ /* 0x000fe2000c10190c */
[----:B-1----:R-:W-:-:S05]  /*52d0*/  IMAD.WIDE R36, R36, 0x4, R6 ;  /* 0x0000000424247825 */ /* 0x002fca00078e0206 */
[----:B------:R-:W-:Y:S01]  /*52e0*/  STG.E desc[UR12][R36.64], R3 ;  /* 0x0000000324007986 */ /* 0x000fe2000c10190c */
[----:B------:R-:W-:Y:S05]  /*52f0*/  EXIT ;  /* 0x000000000000794d */ /* 0x000fea0003800000 */
.L_x_586:
[----:B------:R-:W-:-:S13]  /*5300*/  ISETP.GE.AND P0, PT, R38, 0x1, PT ;  /* 0x000000012600780c */ /* 0x000fda0003f06270 */
[----:B------:R-:W-:Y:S05]  /*5310*/  @!P0 EXIT ;  /* 0x000000000000894d */ /* 0x000fea0003800000 */
[----:B------:R-:W-:-:S13]  /*5320*/  ISETP.NE.AND P0, PT, R39, RZ, PT ;  /* 0x000000ff2700720c */ /* 0x000fda0003f05270 */
[----:B------:R-:W-:Y:S05]  /*5330*/  @P0 BRA `(.L_x_619) ;  /* 0x0000002400b40947 */ /* 0x000fea0003800000 */
        /* <DEDUP_REMOVED lines=10> */
[C---:B------:R-:W-:Y:S01]  /*53e0*/  VIADD R15, R7.reuse, 0x60 ;  /* 0x00000060070f7836 */ /* 0x040fe20000000000 */
[CC--:B------:R-:W-:Y:S01]  /*53f0*/  ISETP.GE.U32.AND P1, PT, R7.reuse, R38.reuse, PT ;  /* 0x000000260700720c */ /* 0x0c0fe20003f26070 */
[C---:B------:R-:W-:Y:S02]  /*5400*/  VIADD R3, R7.reuse, 0x20 ;  /* 0x0000002007037836 */ /* 0x040fe40000000000 */
[----:B------:R-:W-:Y:S01]  /*5410*/  IMAD.SHL.U32 R17, R7, 0x4, RZ ;  /* 0x0000000407117824 */ /* 0x000fe200078e00ff */
[-C--:B------:R-:W-:Y:S01]  /*5420*/  ISETP.GE.U32.AND P4, PT, R15, R38.reuse, PT ;  /* 0x000000260f00720c */ /* 0x080fe20003f86070 */
[----:B------:R-:W-:Y:S01]  /*5430*/  VIADD R13, R7, 0x40 ;  /* 0x00000040070d7836 */ /* 0x000fe20000000000 */
[-C--:B------:R-:W-:Y:S01]  /*5440*/  ISETP.GE.U32.AND P5, PT, R3, R38.reuse, PT ;  /* 0x000000260300720c */ /* 0x080fe20003fa6070 */
[C---:B------:R-:W-:Y:S01]  /*5450*/  VIADD R15, R7.reuse, 0xa0 ;  /* 0x000000a0070f7836 */ /* 0x040fe20000000000 */
[----:B------:R-:W-:Y:S01]  /*5460*/  IADD3 R2, P6, PT, R10, R17, RZ ;  /* 0x000000110a027210 */ /* 0x000fe20007fde0ff */
[----:B------:R-:W-:Y:S01]  /*5470*/  VIADD R3, R7, 0x80 ;  /* 0x0000008007037836 */ /* 0x000fe20000000000 */
[----:B------:R-:W-:-:S02]  /*5480*/  ISETP.GE.U32.AND P0, PT, R13, R38, PT ;  /* 0x000000260d00720c */ /* 0x000fc40003f06070 */
[-C--:B------:R-:W-:Y:S01]  /*5490*/  ISETP.GE.U32.AND P2, PT, R15, R38.reuse, PT ;  /* 0x000000260f00720c */ /* 0x080fe20003f46070 */
[----:B------:R-:W-:Y:S01]  /*54a0*/  @!P1 IMAD.WIDE.U32 R12, R7, 0x4, R10 ;  /* 0x00000004070c9825 */ /* 0x000fe200078e000a */
[----:B------:R-:W-:-:S03]  /*54b0*/  ISETP.GE.U32.AND P3, PT, R3, R38, PT ;  /* 0x000000260300720c */ /* 0x000fc60003f66070 */
[----:B------:R-:W-:-:S04]  /*54c0*/  @!P1 IMAD.WIDE.U32 R14, R7, 0x4, R8 ;  /* 0x00000004070e9825 */ /* 0x000fc800078e0008 */
[----:B------:R-:W-:Y:S02]  /*54d0*/  VIADD R19, R7, 0xc0 ;  /* 0x000000c007137836 */ /* 0x000fe40000000000 */
[----:B------:R-:W-:Y:S01]  /*54e0*/  IMAD.X R3, RZ, RZ, R11, P6 ;  /* 0x000000ffff037224 */ /* 0x000fe200030e060b */
[----:B0-----:R-:W-:Y:S01]  /*54f0*/  IADD3 R8, P6, PT, R17, R8, RZ ;  /* 0x0000000811087210 */ /* 0x001fe20007fde0ff */
[C---:B------:R-:W-:Y:S02]  /*5500*/  VIADD R21, R7.reuse, 0xe0 ;  /* 0x000000e007157836 */ /* 0x040fe40000000000 */
[----:B------:R-:W-:Y:S02]  /*5510*/  VIADD R7, R7, 0x100 ;  /* 0x0000010007077836 */ /* 0x000fe40000000000 */
[----:B------:R-:W-:Y:S01]  /*5520*/  IMAD.X R9, RZ, RZ, R9, P6 ;  /* 0x000000ffff097224 */ /* 0x000fe200030e0609 */
[----:B------:R-:W-:Y:S01]  /*5530*/  ISETP.GE.U32.AND P6, PT, R21, R38, PT ;  /* 0x000000261500720c */ /* 0x000fe20003fc6070 */
[----:B--2---:R-:W-:-:S02]  /*5540*/  IMAD.MOV.U32 R11, RZ, RZ, R6 ;  /* 0x000000ffff0b7224 */ /* 0x004fc400078e0006 */
[----:B------:R0:W2:Y:S02]  /*5550*/  @!P1 LDG.E.CONSTANT R6, desc[UR12][R12.64] ;  /* 0x0000000c0c069981 */ /* 0x0000a4000c1e9900 */
[----:B------:R-:W-:Y:S02]  /*5560*/  IMAD.MOV.U32 R16, RZ, RZ, R11 ;  /* 0x000000ffff107224 */ /* 0x000fe400078e000b */
[----:B---3--:R-:W-:Y:S02]  /*5570*/  IMAD.MOV.U32 R10, RZ, RZ, R5 ;  /* 0x000000ffff0a7224 */ /* 0x008fe400078e0005 */
[----:B------:R1:W3:Y:S01]  /*5580*/  @!P1 LDG.E.CONSTANT R5, desc[UR12][R14.64] ;  /* 0x0000000c0e059981 */ /* 0x0002e2000c1e9900 */
[-C--:B------:R-:W-:Y:S01]  /*5590*/  ISETP.GE.U32.AND P1, PT, R19, R38.reuse, PT ;  /* 0x000000261300720c */ /* 0x080fe20003f26070 */
[----:B------:R-:W-:Y:S02]  /*55a0*/  IMAD.MOV.U32 R19, RZ, RZ, R10 ;  /* 0x000000ffff137224 */ /* 0x000fe400078e000a */
[----:B------:R-:W4:Y:S04]  /*55b0*/  @!P5 LDG.E.CONSTANT R16, desc[UR12][R2.64+0x80] ;  /* 0x0000800c0210d981 */ /* 0x000f28000c1e9900 */
[----:B------:R-:W5:Y:S01]  /*55c0*/  @!P5 LDG.E.CONSTANT R19, desc[UR12][R8.64+0x80] ;  /* 0x0000800c0813d981 */ /* 0x000f62000c1e9900 */
[----:B------:R-:W-:Y:S01]  /*55d0*/  ISETP.GE.U32.AND P5, PT, R7, R38, PT ;  /* 0x000000260700720c */ /* 0x000fe20003fa6070 */
[----:B0-----:R-:W-:-:S02]  /*55e0*/  IMAD.MOV.U32 R12, RZ, RZ, R11 ;  /* 0x000000ffff0c7224 */ /* 0x001fc400078e000b */
[--C-:B------:R-:W-:Y:S02]  /*55f0*/  IMAD.MOV.U32 R13, RZ, RZ, R11.reuse ;  /* 0x000000ffff0d7224 */ /* 0x100fe400078e000b */
[--C-:B-1----:R-:W-:Y:S02]  /*5600*/  IMAD.MOV.U32 R14, RZ, RZ, R11.reuse ;  /* 0x000000ffff0e7224 */ /* 0x102fe400078e000b */
        /* <DEDUP_REMOVED lines=23> */
[----:B------:R-:W0:Y:S01]  /*5780*/  S2R R7, SR_LANEID ;  /* 0x0000000000077919 */ /* 0x000e220000000000 */
[----:B------:R-:W1:Y:S01]  /*5790*/  S2UR UR5, SR_CgaCtaId ;  /* 0x00000000000579c3 */ /* 0x000e620000008800 */
[----:B------:R-:W-:Y:S01]  /*57a0*/  SHF.R.U32.HI R46, RZ, 0x5, R0 ;  /* 0x00000005ff2e7819 */ /* 0x000fe20000011600 */
[----:B------:R-:W-:-:S02]  /*57b0*/  UMOV UR4, 0x400 ;  /* 0x0000040000047882 */ /* 0x000fc40000000000 */
[----:B-1----:R-:W-:Y:S02]  /*57c0*/  ULEA UR4, UR5, UR4, 0x18 ;  /* 0x0000000405047291 */ /* 0x002fe4000f8ec0ff */
[----:B0-----:R-:W-:-:S05]  /*57d0*/  IMAD R2, R46, 0x120, R7 ;  /* 0x000001202e027824 */ /* 0x001fca00078e0207 */
[----:B------:R-:W-:-:S05]  /*57e0*/  LEA R2, R2, UR4, 0x2 ;  /* 0x0000000402027c11 */ /* 0x000fca000f8e10ff */
[----:B------:R-:W-:Y:S01]  /*57f0*/  IMAD R8, R7, 0x20, R2 ;  /* 0x0000002007087824 */ /* 0x000fe200078e0202 */
[C---:B------:R-:W-:Y:S01]  /*5800*/  ISETP.NE.AND P3, PT, R0.reuse, RZ, PT ;  /* 0x000000ff0000720c */ /* 0x040fe20003f65270 */
[----:B------:R-:W-:-:S05]  /*5810*/  IMAD R9, R0, 0x9, RZ ;  /* 0x0000000900097824 */ /* 0x000fca00078e02ff */
[----:B------:R-:W-:Y:S01]  /*5820*/  ISETP.NE.AND P2, PT, R9, R38, PT ;  /* 0x000000260900720c */ /* 0x000fe20003f45270 */
[----:B--2---:R-:W-:Y:S04]  /*5830*/  STS [R2], R6 ;  /* 0x0000000602007388 */ /* 0x004fe80000000800 */
[----:B----4-:R-:W-:Y:S04]  /*5840*/  STS [R2+0x80], R16 ;  /* 0x0000801002007388 */ /* 0x010fe80000000800 */
[----:B---3--:R0:W-:Y:S04]  /*5850*/  STS [R2+0x100], R12 ;  /* 0x0001000c02007388 */ /* 0x0081e80000000800 */
[----:B-----5:R-:W-:Y:S04]  /*5860*/  STS [R2+0x180], R13 ;  /* 0x0001800d02007388 */ /* 0x020fe80000000800 */
[----:B------:R-:W-:Y:S04]  /*5870*/  STS [R2+0x200], R14 ;  /* 0x0002000e02007388 */ /* 0x000fe80000000800 */
[----:B------:R-:W-:Y:S04]  /*5880*/  STS [R2+0x280], R15 ;  /* 0x0002800f02007388 */ /* 0x000fe80000000800 */
[----:B------:R-:W-:Y:S04]  /*5890*/  STS [R2+0x300], R17 ;  /* 0x0003001102007388 */ /* 0x000fe80000000800 */
[----:B------:R-:W-:Y:S04]  /*58a0*/  STS [R2+0x380], R18 ;  /* 0x0003801202007388 */ /* 0x000fe80000000800 */
[----:B------:R-:W-:Y:S01]  /*58b0*/  STS [R2+0x400], R11 ;  /* 0x0004000b02007388 */ /* 0x000fe20000000800 */
[----:B------:R-:W-:-:S03]  /*58c0*/  NOP ;  /* 0x0000000000007918 */ /* 0x000fc60000000000 */
[----:B------:R-:W1:Y:S04]  /*58d0*/  LDS R3, [R8+0x20] ;  /* 0x0000200008037984 */ /* 0x000e680000000800 */
[----:B------:R-:W-:Y:S04]  /*58e0*/  LDS R6, [R8] ;  /* 0x0000000008067984 */ /* 0x000fe80000000800 */
        /* <DEDUP_REMOVED lines=8> */
[----:B0-----:R-:W-:-:S05]  /*5970*/  LEA R12, R0, UR4, 0x2 ;  /* 0x00000004000c7c11 */ /* 0x001fca000f8e10ff */
[----:B------:R-:W-:Y:S04]  /*5980*/  STS [R2], R5 ;  /* 0x0000000502007388 */ /* 0x000fe80000000800 */
[----:B------:R-:W-:Y:S04]  /*5990*/  STS [R2+0x80], R19 ;  /* 0x0000801302007388 */ /* 0x000fe80000000800 */
        /* <DEDUP_REMOVED lines=8> */
[----:B------:R-:W4:Y:S04]  /*5a20*/  LDS R44, [R8] ;  /* 0x00000000082c7984 */ /* 0x000f280000000800 */
[----:B------:R-:W5:Y:S04]  /*5a30*/  LDS R25, [R8+0x4] ;  /* 0x0000040008197984 */ /* 0x000f680000000800 */
        /* <DEDUP_REMOVED lines=8> */
[----:B-1----:R-:W-:Y:S02]  /*5ac0*/  STS [R12+0x47c], R3 ;  /* 0x00047c030c007388 */ /* 0x002fe40000000800 */
[----:B------:R-:W-:Y:S06]  /*5ad0*/  BAR.SYNC.DEFER_BLOCKING 0x0 ;  /* 0x0000000000007b1d */ /* 0x000fec0000010000 */
[----:B------:R-:W1:Y:S01]  /*5ae0*/  @P3 LDS R4, [R12+0x478] ;  /* 0x000478000c043984 */ /* 0x000e620000000800 */
[----:B------:R-:W-:Y:S01]  /*5af0*/  VIADD R13, R9, 0x1 ;  /* 0x00000001090d7836 */ /* 0x000fe20000000000 */
[----:B--2---:R-:W-:Y:S01]  /*5b00*/  ISETP.NE.AND P0, PT, R6, R24, PT ;  /* 0x000000180600720c */ /* 0x004fe20003f05270 */
[----:B------:R-:W-:Y:S01]  /*5b10*/  IMAD.MOV.U32 R11, RZ, RZ, 0x1 ;  /* 0x00000001ff0b7424 */ /* 0x000fe200078e00ff */
[----:B0-----:R-:W-:-:S02]  /*5b20*/  SEL R2, RZ, 0x1, P2 ;  /* 0x00000001ff027807 */ /* 0x001fc40001000000 */
[----:B------:R-:W-:Y:S02]  /*5b30*/  ISETP.EQ.OR P4, PT, R13, R38, P0 ;  /* 0x000000260d00720c */ /* 0x000fe40000782670 */
[----:B---3--:R-:W-:Y:S02]  /*5b40*/  ISETP.NE.AND P0, PT, R24, R26, PT ;  /* 0x0000001a1800720c */ /* 0x008fe40003f05270 */
[----:B----4-:R-:W-:-:S05]  /*5b50*/  SEL R10, R44, RZ, !P4 ;  /* 0x000000ff2c0a7207 */ /* 0x010fca0006000000 */
[----:B-----5:R-:W-:Y:S01]  /*5b60*/  IMAD.IADD R10, R25, 0x1, R10 ;  /* 0x00000001190a7824 */ /* 0x020fe200078e020a */
[----:B-1----:R-:W-:-:S04]  /*5b70*/  @P3 ISETP.NE.AND P1, PT, R4, R6, PT ;  /* 0x000000060400320c */ /* 0x002fc80003f25270 */
[----:B------:R-:W-:-:S04]  /*5b80*/  @P3 SEL R11, RZ, 0x1, !P1 ;  /* 0x00000001ff0b3807 */ /* 0x000fc80004800000 */
[----:B------:R-:W-:Y:S01]  /*5b90*/  @P3 SEL R2, R2, R11, !P2 ;  /* 0x0000000b02023207 */ /* 0x000fe20005000000 */
[----:B------:R-:W-:-:S05]  /*5ba0*/  VIADD R11, R9, 0x2 ;  /* 0x00000002090b7836 */ /* 0x000fca0000000000 */
[----:B------:R-:W-:Y:S01]  /*5bb0*/  ISETP.EQ.OR P0, PT, R11, R38, P0 ;  /* 0x000000260b00720c */ /* 0x000fe20000702670 */
[----:B------:R-:W-:Y:S01]  /*5bc0*/  VIADD R11, R9, 0x3 ;  /* 0x00000003090b7836 */ /* 0x000fe20000000000 */
[----:B------:R-:W-:Y:S02]  /*5bd0*/  ISETP.NE.AND P1, PT, R26, R28, PT ;  /* 0x0000001c1a00720c */ /* 0x000fe40003f25270 */
[----:B------:R-:W-:Y:S02]  /*5be0*/  SEL R10, R10, RZ, !P0 ;  /* 0x000000ff0a0a7207 */ /* 0x000fe40004000000 */
[----:B------:R-:W-:-:S03]  /*5bf0*/  ISETP.EQ.OR P1, PT, R11, R38, P1 ;  /* 0x000000260b00720c */ /* 0x000fc60000f22670 */
[----:B------:R-:W-:Y:S01]  /*5c00*/  IMAD.IADD R10, R27, 0x1, R10 ;  /* 0x000000011b0a7824 */ /* 0x000fe200078e020a */
[----:B------:R-:W-:Y:S01]  /*5c10*/  ISETP.NE.AND P5, PT, R28, R30, PT ;  /* 0x0000001e1c00720c */ /* 0x000fe20003fa5270 */
[----:B------:R-:W-:-:S03]  /*5c20*/  VIADD R11, R9, 0x4 ;  /* 0x00000004090b7836 */ /* 0x000fc60000000000 */
[----:B------:R-:W-:Y:S02]  /*5c30*/  SEL R10, R10, RZ, !P1 ;  /* 0x000000ff0a0a7207 */ /* 0x000fe40004800000 */
[----:B------:R-:W-:-:S03]  /*5c40*/  ISETP.EQ.OR P5, PT, R11, R38, P5 ;  /* 0x000000260b00720c */ /* 0x000fc60002fa2670 */
[----:B------:R-:W-:Y:S01]  /*5c50*/  IMAD.IADD R10, R29, 0x1, R10 ;  /* 0x000000011d0a7824 */ /* 0x000fe200078e020a */
[----:B------:R-:W-:Y:S01]  /*5c60*/  ISETP.NE.AND P2, PT, R30, R32, PT ;  /* 0x000000201e00720c */ /* 0x000fe20003f45270 */
[----:B------:R-:W-:-:S03]  /*5c70*/  VIADD R11, R9, 0x5 ;  /* 0x00000005090b7836 */ /* 0x000fc60000000000 */
[----:B------:R-:W-:Y:S02]  /*5c80*/  SEL R10, R10, RZ, !P5 ;  /* 0x000000ff0a0a7207 */ /* 0x000fe40006800000 */
[----:B------:R-:W-:-:S03]  /*5c90*/  ISETP.EQ.OR P2, PT, R11, R38, P2 ;  /* 0x000000260b00720c */ /* 0x000fc60001742670 */
[----:B------:R-:W-:Y:S02]  /*5ca0*/  IMAD.IADD R10, R31, 0x1, R10 ;  /* 0x000000011f0a7824 */ /* 0x000fe400078e020a */
[----:B------:R-:W-:Y:S01]  /*5cb0*/  VIADD R42, R2, 0x1 ;  /* 0x00000001022a7836 */ /* 0x000fe20000000000 */
[----:B------:R-:W-:Y:S01]  /*5cc0*/  ISETP.NE.AND P3, PT, R32, R34, PT ;  /* 0x000000222000720c */ /* 0x000fe20003f65270 */
[----:B------:R-:W-:Y:S01]  /*5cd0*/  VIADD R11, R9, 0x6 ;  /* 0x00000006090b7836 */ /* 0x000fe20000000000 */
[----:B------:R-:W-:Y:S01]  /*5ce0*/  SEL R10, R10, RZ, !P2 ;  /* 0x000000ff0a0a7207 */ /* 0x000fe20005000000 */
[----:B------:R-:W-:Y:S02]  /*5cf0*/  IMAD.MOV.U32 R8, RZ, RZ, R42 ;  /* 0x000000ffff087224 */ /* 0x000fe400078e002a */
[----:B------:R-:W-:Y:S01]  /*5d00*/  @!P4 IMAD.MOV R8, RZ, RZ, R2 ;  /* 0x000000ffff08c224 */ /* 0x000fe200078e0202 */
[----:B------:R-:W-:Y:S01]  /*5d10*/  ISETP.EQ.OR P3, PT, R11, R38, P3 ;  /* 0x000000260b00720c */ /* 0x000fe20001f62670 */
[----:B------:R-:W-:-:S02]  /*5d20*/  IMAD.IADD R10, R33, 0x1, R10 ;  /* 0x00000001210a7824 */ /* 0x000fc400078e020a */
[----:B------:R-:W-:Y:S02]  /*5d30*/  VIADD R13, R8, 0x1 ;  /* 0x00000001080d7836 */ /* 0x000fe40000000000 */
[----:B------:R-:W-:Y:S01]  /*5d40*/  @!P0 IMAD.MOV R13, RZ, RZ, R8 ;  /* 0x000000ffff0d8224 */ /* 0x000fe200078e0208 */
[----:B------:R-:W-:Y:S01]  /*5d50*/  SEL R10, R10, RZ, !P3 ;  /* 0x000000ff0a0a7207 */ /* 0x000fe20005800000 */
[----:B------:R-:W-:Y:S01]  /*5d60*/  VIADD R11, R9, 0x7 ;  /* 0x00000007090b7836 */ /* 0x000fe20000000000 */
[----:B------:R-:W-:Y:S01]  /*5d70*/  P2R R12, PR, RZ, 0x10 ;  /* 0x00000010ff0c7803 */ /* 0x000fe20000000000 */
[----:B------:R-:W-:Y:S01]  /*5d80*/  VIADD R8, R13, 0x1 ;  /* 0x000000010d087836 */ /* 0x000fe20000000000 */
[----:B------:R-:W-:Y:S01]  /*5d90*/  ISETP.NE.AND P4, PT, R34, R36, PT ;  /* 0x000000242200720c */ /* 0x000fe20003f85270 */
[----:B------:R-:W-:Y:S01]  /*5da0*/  @!P1 IMAD.MOV R8, RZ, RZ, R13 ;  /* 0x000000ffff089224 */ /* 0x000fe200078e020d */
[----:B------:R-:W-:Y:S01]  /*5db0*/  P2R R43, PR, RZ, 0x1 ;  /* 0x00000001ff2b7803 */ /* 0x000fe20000000000 */
[----:B------:R-:W-:Y:S01]  /*5dc0*/  IMAD.IADD R10, R35, 0x1, R10 ;  /* 0x00000001230a7824 */ /* 0x000fe200078e020a */
[----:B------:R-:W-:-:S02]  /*5dd0*/  ISETP.EQ.OR P4, PT, R11, R38, P4 ;  /* 0x000000260b00720c */ /* 0x000fc40002782670 */
[----:B------:R-:W-:Y:S01]  /*5de0*/  ISETP.NE.AND P0, PT, R12, RZ, PT ;  /* 0x000000ff0c00720c */ /* 0x000fe20003f05270 */
[----:B------:R-:W-:Y:S01]  /*5df0*/  VIADD R12, R8, 0x1 ;  /* 0x00000001080c7836 */ /* 0x000fe20000000000 */
[----:B------:R-:W-:Y:S01]  /*5e00*/  SEL R10, R10, RZ, !P4 ;  /* 0x000000ff0a0a7207 */ /* 0x000fe20006000000 */
[----:B------:R-:W-:Y:S01]  /*5e10*/  @!P5 IMAD.MOV R12, RZ, RZ, R8 ;  /* 0x000000ffff0cd224 */ /* 0x000fe200078e0208 */
[----:B------:R-:W-:Y:S01]  /*5e20*/  ISETP.NE.AND P6, PT, R36, R3, PT ;  /* 0x000000032400720c */ /* 0x000fe20003fc5270 */
[----:B------:R-:W-:Y:S02]  /*5e30*/  VIADD R9, R9, 0x8 ;  /* 0x0000000809097836 */ /* 0x000fe40000000000 */
[----:B------:R-:W-:Y:S02]  /*5e40*/  VIADD R8, R12, 0x1 ;  /* 0x000000010c087836 */ /* 0x000fe40000000000 */
[----:B------:R-:W-:Y:S01]  /*5e50*/  @!P2 IMAD.MOV R8, RZ, RZ, R12 ;  /* 0x000000ffff08a224 */ /* 0x000fe200078e020c */
[----:B------:R-:W-:Y:S01]  /*5e60*/  ISETP.EQ.OR P6, PT, R9, R38, P6 ;  /* 0x000000260900720c */ /* 0x000fe200037c2670 */
[----:B------:R-:W-:-:S02]  /*5e70*/  IMAD.IADD R10, R37, 0x1, R10 ;  /* 0x00000001250a7824 */ /* 0x000fc400078e020a */
[----:B------:R-:W-:Y:S02]  /*5e80*/  VIADD R12, R8, 0x1 ;  /* 0x00000001080c7836 */ /* 0x000fe40000000000 */
[----:B------:R-:W-:Y:S01]  /*5e90*/  @!P3 IMAD.MOV R12, RZ, RZ, R8 ;  /* 0x000000ffff0cb224 */ /* 0x000fe200078e0208 */
[----:B------:R-:W-:-:S03]  /*5ea0*/  SEL R10, R10, RZ, !P6 ;  /* 0x000000ff0a0a7207 */ /* 0x000fc60007000000 */
[----:B------:R-:W-:Y:S02]  /*5eb0*/  VIADD R9, R12, 0x1 ;  /* 0x000000010c097836 */ /* 0x000fe40000000000 */
[----:B------:R-:W-:Y:S02]  /*5ec0*/  @!P4 IMAD.MOV R9, RZ, RZ, R12 ;  /* 0x000000ffff09c224 */ /* 0x000fe400078e020c */
[----:B------:R-:W-:Y:S02]  /*5ed0*/  IMAD.IADD R5, R5, 0x1, R10 ;  /* 0x0000000105057824 */ /* 0x000fe400078e020a */
[----:B------:R-:W-:Y:S02]  /*5ee0*/  VIADD R8, R9, 0x1 ;  /* 0x0000000109087836 */ /* 0x000fe40000000000 */
[----:B------:R-:W-:Y:S02]  /*5ef0*/  @!P6 IMAD.MOV R8, RZ, RZ, R9 ;  /* 0x000000ffff08e224 */ /* 0x000fe400078e0209 */
[----:B------:R-:W0:Y:S03]  /*5f00*/  SHFL.UP PT, R9, R5, 0x1, RZ ;  /* 0x0420000005097989 */ /* 0x000e2600000e00ff */
        /* <DEDUP_REMOVED lines=48> */
[----:B------:R-:W0:Y:S04]  /*6210*/  LDS.128 R8, [UR4] ;  /* 0x00000004ff087984 */ /* 0x000e280008000c00 */
[----:B------:R-:W1:Y:S01]  /*6220*/  LDS.128 R12, [UR4+0x10] ;  /* 0x00001004ff0c7984 */ /* 0x000e620008000c00 */
[----:B0-----:R-:W-:-:S04]  /*6230*/  ISETP.NE.AND P6, PT, R10, RZ, PT ;  /* 0x000000ff0a00720c */ /* 0x001fc80003fc5270 */
[----:B------:R-:W-:Y:S02]  /*6240*/  SEL R16, R9, RZ, !P6 ;  /* 0x000000ff09107207 */ /* 0x000fe40007000000 */
[----:B-1----:R-:W-:-:S03]  /*6250*/  ISETP.NE.AND P6, PT, R12, RZ, PT ;  /* 0x000000ff0c00720c */ /* 0x002fc60003fc5270 */
[----:B------:R-:W-:Y:S02]  /*6260*/  IMAD.IADD R16, R11, 0x1, R16 ;  /* 0x000000010b107824 */ /* 0x000fe400078e0210 */
[----:B------:R-:W-:-:S03]  /*6270*/  IMAD.IADD R5, R8, 0x1, R10 ;  /* 0x0000000108057824 */ /* 0x000fc600078e020a */
[----:B------:R-:W-:Y:S02]  /*6280*/  SEL R18, R16, RZ, !P6 ;  /* 0x000000ff10127207 */ /* 0x000fe40007000000 */
[----:B------:R-:W-:-:S03]  /*6290*/  ISETP.NE.AND P6, PT, R46, 0x2, PT ;  /* 0x000000022e00780c */ /* 0x000fc60003fc5270 */
[----:B------:R-:W-:Y:S01]  /*62a0*/  IMAD.IADD R18, R13, 0x1, R18 ;  /* 0x000000010d127824 */ /* 0x000fe200078e0212 */
[C---:B------:R-:W-:Y:S01]  /*62b0*/  SEL R11, R5.reuse, R8, !P6 ;  /* 0x00000008050b7207 */ /* 0x040fe20007000000 */
[----:B------:R-:W-:Y:S01]  /*62c0*/  IMAD.IADD R5, R5, 0x1, R12 ;  /* 0x0000000105057824 */ /* 0x000fe200078e020c */
[----:B------:R-:W-:Y:S02]  /*62d0*/  SEL R9, R16, R9, !P6 ;  /* 0x0000000910097207 */ /* 0x000fe40007000000 */
[----:B------:R-:W-:-:S04]  /*62e0*/  ISETP.NE.AND P6, PT, R46, 0x3, PT ;  /* 0x000000032e00780c */ /* 0x000fc80003fc5270 */
[----:B------:R-:W-:Y:S02]  /*62f0*/  SEL R11, R5, R11, !P6 ;  /* 0x0000000b050b7207 */ /* 0x000fe40007000000 */
[----:B------:R-:W-:Y:S02]  /*6300*/  SEL R9, R18, R9, !P6 ;  /* 0x0000000912097207 */ /* 0x000fe40007000000 */
[----:B------:R-:W-:-:S04]  /*6310*/  ISETP.NE.AND P6, PT, R14, RZ, PT ;  /* 0x000000ff0e00720c */ /* 0x000fc80003fc5270 */
[----:B------:R-:W-:Y:S02]  /*6320*/  SEL R20, R18, RZ, !P6 ;  /* 0x000000ff12147207 */ /* 0x000fe40007000000 */
[----:B------:R-:W0:Y:S03]  /*6330*/  LDS.128 R16, [UR4+0x20] ;  /* 0x00002004ff107984 */ /* 0x000e260008000c00 */
[----:B------:R-:W-:Y:S02]  /*6340*/  IMAD.IADD R20, R15, 0x1, R20 ;  /* 0x000000010f147824 */ /* 0x000fe400078e0214 */
[----:B------:R-:W-:Y:S01]  /*6350*/  IMAD.IADD R5, R14, 0x1, R5 ;  /* 0x000000010e057824 */ /* 0x000fe200078e0205 */
[----:B0-----:R-:W-:-:S04]  /*6360*/  ISETP.NE.AND P6, PT, R16, RZ, PT ;  /* 0x000000ff1000720c */ /* 0x001fc80003fc5270 */
[----:B------:R-:W-:Y:S02]  /*6370*/  SEL R48, R20, RZ, !P6 ;  /* 0x000000ff14307207 */ /* 0x000fe40007000000 */
[----:B------:R-:W-:-:S04]  /*6380*/  ISETP.NE.AND P6, PT, R46, 0x4, PT ;  /* 0x000000042e00780c */ /* 0x000fc80003fc5270 */
[C---:B------:R-:W-:Y:S02]  /*6390*/  SEL R22, R5.reuse, R11, !P6 ;  /* 0x0000000b05167207 */ /* 0x040fe40007000000 */
[----:B------:R-:W-:Y:S01]  /*63a0*/  SEL R11, R20, R9, !P6 ;  /* 0x00000009140b7207 */ /* 0x000fe20007000000 */
[----:B------:R-:W-:Y:S01]  /*63b0*/  IMAD.IADD R9, R5, 0x1, R16 ;  /* 0x0000000105097824 */ /* 0x000fe200078e0210 */
[----:B------:R-:W-:-:S04]  /*63c0*/  ISETP.NE.AND P6, PT, R46, 0x5, PT ;  /* 0x000000052e00780c */ /* 0x000fc80003fc5270 */
[----:B------:R-:W-:Y:S02]  /*63d0*/  SEL R5, R9, R22, !P6 ;  /* 0x0000001609057207 */ /* 0x000fe40007000000 */
[----:B------:R-:W0:Y:S01]  /*63e0*/  LDS.128 R20, [UR4+0x30] ;  /* 0x00003004ff147984 */ /* 0x000e220008000c00 */
[----:B------:R-:W-:-:S05]  /*63f0*/  IMAD.IADD R48, R17, 0x1, R48 ;  /* 0x0000000111307824 */ /* 0x000fca00078e0230 */
[----:B------:R-:W-:Y:S02]  /*6400*/  SEL R11, R48, R11, !P6 ;  /* 0x0000000b300b7207 */ /* 0x000fe40007000000 */
[----:B------:R-:W-:-:S04]  /*6410*/  ISETP.NE.AND P6, PT, R18, RZ, PT ;  /* 0x000000ff1200720c */ /* 0x000fc80003fc5270 */
[----:B------:R-:W-:Y:S01]  /*6420*/  SEL R48, R48, RZ, !P6 ;  /* 0x000000ff30307207 */ /* 0x000fe20007000000 */
[----:B------:R-:W1:Y:S04]  /*6430*/  SHFL.UP PT, R40, R40, 0x1, RZ ;  /* 0x0420000028287989 */ /* 0x000e6800000e00ff */
[----:B------:R-:W-:Y:S02]  /*6440*/  IMAD.IADD R48, R19, 0x1, R48 ;  /* 0x0000000113307824 */ /* 0x000fe400078e0230 */
[----:B------:R-:W-:Y:S01]  /*6450*/  IMAD.IADD R9, R18, 0x1, R9 ;  /* 0x0000000112097824 */ /* 0x000fe200078e0209 */
[----:B0-----:R-:W-:-:S04]  /*6460*/  ISETP.NE.AND P6, PT, R20, RZ, PT ;  /* 0x000000ff1400720c */ /* 0x001fc80003fc5270 */
[----:B------:R-:W-:Y:S02]  /*6470*/  SEL R52, R48, RZ, !P6 ;  /* 0x000000ff30347207 */ /* 0x000fe40007000000 */
[----:B------:R-:W-:-:S03]  /*6480*/  ISETP.NE.AND P6, PT, R46, 0x6, PT ;  /* 0x000000062e00780c */ /* 0x000fc60003fc5270 */
[----:B------:R-:W-:Y:S01]  /*6490*/  IMAD.IADD R39, R21, 0x1, R52 ;  /* 0x0000000115277824 */ /* 0x000fe200078e0234 */
[----:B------:R-:W-:Y:S01]  /*64a0*/  SEL R50, R48, R11, !P6 ;  /* 0x0000000b30327207 */ /* 0x000fe20007000000 */
[C---:B------:R-:W-:Y:S01]  /*64b0*/  IMAD.IADD R21, R9.reuse, 0x1, R20 ;  /* 0x0000000109157824 */ /* 0x040fe200078e0214 */
[----:B------:R-:W-:Y:S02]  /*64c0*/  SEL R48, R9, R5, !P6 ;  /* 0x0000000509307207 */ /* 0x000fe40007000000 */
[----:B------:R-:W-:-:S04]  /*64d0*/  ISETP.NE.AND P6, PT, R46, 0x7, PT ;  /* 0x000000072e00780c */ /* 0x000fc80003fc5270 */
[----:B------:R-:W-:Y:S02]  /*64e0*/  SEL R19, R21, R48, !P6 ;  /* 0x0000003015137207 */ /* 0x000fe40007000000 */
[----:B------:R-:W-:Y:S01]  /*64f0*/  SEL R50, R39, R50, !P6 ;  /* 0x0000003227327207 */ /* 0x000fe20007000000 */
[----:B------:R-:W0:Y:S01]  /*6500*/  SHFL.UP PT, R48, R41, 0x1, RZ ;  /* 0x0420000029307989 */ /* 0x000e2200000e00ff */
[----:B------:R-:W-:-:S04]  /*6510*/  ISETP.GE.U32.AND P6, PT, R0, 0x20, PT ;  /* 0x000000200000780c */ /* 0x000fc80003fc6070 */
[----:B------:R-:W-:Y:S02]  /*6520*/  SEL R19, R19, RZ, P6 ;  /* 0x000000ff13137207 */ /* 0x000fe40003000000 */
[----:B------:R-:W-:Y:S02]  /*6530*/  SEL R5, R50, RZ, P6 ;  /* 0x000000ff32057207 */ /* 0x000fe40003000000 */
[----:B-1----:R-:W-:-:S04]  /*6540*/  ISETP.NE.AND P6, PT, R40, RZ, PT ;  /* 0x000000ff2800720c */ /* 0x002fc80003fc5270 */
[----:B------:R-:W-:Y:S02]  /*6550*/  SEL R9, R5, RZ, !P6 ;  /* 0x000000ff05097207 */ /* 0x000fe40007000000 */
[----:B------:R-:W-:-:S04]  /*6560*/  ISETP.NE.AND P6, PT, R7, RZ, PT ;  /* 0x000000ff0700720c */ /* 0x000fc80003fc5270 */
[----:B------:R-:W-:-:S09]  /*6570*/  SEL R46, R40, RZ, P6 ;  /* 0x000000ff282e7207 */ /* 0x000fd20003000000 */
[----:B0-----:R-:W-:Y:S01]  /*6580*/  @P6 IMAD.IADD R5, R48, 0x1, R9 ;  /* 0x0000000130056824 */ /* 0x001fe200078e0209 */
[----:B------:R-:W-:-:S04]  /*6590*/  ISETP.NE.AND P6, PT, R2, RZ, PT ;  /* 0x000000ff0200720c */ /* 0x000fc80003fc5270 */
[----:B------:R-:W-:-:S05]  /*65a0*/  SEL R7, R5, RZ, !P6 ;  /* 0x000000ff05077207 */ /* 0x000fca0007000000 */
[----:B------:R-:W-:-:S05]  /*65b0*/  IMAD.IADD R7, R44, 0x1, R7 ;  /* 0x000000012c077824 */ /* 0x000fca00078e0207 */
[----:B------:R-:W-:Y:S01]  /*65c0*/  SEL R44, R7, RZ, !P0 ;  /* 0x000000ff072c7207 */ /* 0x000fe20004000000 */
[----:B------:R-:W-:Y:S01]  /*65d0*/  @!P0 IMAD.MOV R42, RZ, RZ, R2 ;  /* 0x000000ffff2a8224 */ /* 0x000fe200078e0202 */
[----:B------:R-:W-:-:S03]  /*65e0*/  ISETP.NE.AND P0, PT, R43, RZ, PT ;  /* 0x000000ff2b00720c */ /* 0x000fc60003f05270 */
[----:B------:R-:W-:-:S05]  /*65f0*/  IMAD.IADD R25, R25, 0x1, R44 ;  /* 0x0000000119197824 */ /* 0x000fca00078e022c */
[----:B------:R-:W-:-:S05]  /*6600*/  SEL R40, R25, RZ, !P0 ;  /* 0x000000ff19287207 */ /* 0x000fca0004000000 */
[----:B------:R-:W-:-:S05]  /*6610*/  IMAD.IADD R27, R27, 0x1, R40 ;  /* 0x000000011b1b7824 */ /* 0x000fca00078e0228 */
[----:B------:R-:W-:Y:S01]  /*6620*/  SEL R40, R27, RZ, !P1 ;  /* 0x000000ff1b287207 */ /* 0x000fe20004800000 */
[----:B------:R-:W-:-:S04]  /*6630*/  IMAD.IADD R19, R19, 0x1, R46 ;  /* 0x0000000113137824 */ /* 0x000fc800078e022e */
[----:B------:R-:W-:Y:S02]  /*6640*/  IMAD.IADD R29, R29, 0x1, R40 ;  /* 0x000000011d1d7824 */ /* 0x000fe400078e0228 */
[----:B------:R-:W-:-:S03]  /*6650*/  IMAD.IADD R17, R19, 0x1, R42 ;  /* 0x0000000113117824 */ /* 0x000fc600078e022a */
[----:B------:R-:W-:Y:S01]  /*6660*/  SEL R40, R29, RZ, !P5 ;  /* 0x000000ff1d287207 */ /* 0x000fe20006800000 */
[----:B------:R-:W-:Y:S02]  /*6670*/  VIADD R15, R17, 0x1 ;  /* 0x00000001110f7836 */ /* 0x000fe40000000000 */
[----:B------:R-:W-:Y:S02]  /*6680*/  @!P0 IMAD.MOV R15, RZ, RZ, R17 ;  /* 0x000000ffff0f8224 */ /* 0x000fe400078e0211 */
[----:B------:R-:W-:Y:S02]  /*6690*/  IMAD.IADD R31, R31, 0x1, R40 ;  /* 0x000000011f1f7824 */ /* 0x000fe400078e0228 */
[----:B------:R-:W-:Y:S02]  /*66a0*/  VIADD R11, R15, 0x1 ;  /* 0x000000010f0b7836 */ /* 0x000fe40000000000 */
[----:B------:R-:W-:Y:S01]  /*66b0*/  @!P1 IMAD.MOV R11, RZ, RZ, R15 ;  /* 0x000000ffff0b9224 */ /* 0x000fe200078e020f */
[----:B------:R-:W-:Y:S01]  /*66c0*/  SEL R40, R31, RZ, !P2 ;  /* 0x000000ff1f287207 */ /* 0x000fe20005000000 */
[----:B------:R-:W-:-:S02]  /*66d0*/  IMAD.IADD R21, R22, 0x1, R21 ;  /* 0x0000000116157824 */ /* 0x000fc400078e0215 */
[----:B------:R-:W-:Y:S02]  /*66e0*/  VIADD R9, R11, 0x1 ;  /* 0x000000010b097836 */ /* 0x000fe40000000000 */
[----:B------:R-:W-:Y:S01]  /*66f0*/  @!P5 IMAD.MOV R9, RZ, RZ, R11 ;  /* 0x000000ffff09d224 */ /* 0x000fe200078e020b */
[----:B------:R-:W-:Y:S01]  /*6700*/  ISETP.NE.AND P5, PT, R22, RZ, PT ;  /* 0x000000ff1600720c */ /* 0x000fe20003fa5270 */
[----:B------:R-:W-:-:S03]  /*6710*/  IMAD.IADD R33, R33, 0x1, R40 ;  /* 0x0000000121217824 */ /* 0x000fc600078e0228 */
[----:B------:R-:W-:Y:S02]  /*6720*/  SEL R40, R39, RZ, !P5 ;  /* 0x000000ff27287207 */ /* 0x000fe40006800000 */
[----:B------:R-:W-:Y:S02]  /*6730*/  SEL R42, R33, RZ, !P3 ;  /* 0x000000ff212a7207 */ /* 0x000fe40005800000 */
[----:B------:R-:W-:Y:S01]  /*6740*/  ISETP.GE.AND P5, PT, R21, 0x101, PT ;  /* 0x000001011500780c */ /* 0x000fe20003fa6270 */
[----:B------:R-:W-:Y:S02]  /*6750*/  VIADD R13, R9, 0x1 ;  /* 0x00000001090d7836 */ /* 0x000fe40000000000 */
[----:B------:R-:W-:Y:S02]  /*6760*/  @!P2 IMAD.MOV R13, RZ, RZ, R9 ;  /* 0x000000ffff0da224 */ /* 0x000fe400078e0209 */
[----:B------:R-:W-:Y:S02]  /*6770*/  IMAD.IADD R35, R35, 0x1, R42 ;  /* 0x0000000123237824 */ /* 0x000fe400078e022a */
[----:B------:R-:W-:-:S02]  /*6780*/  IMAD.IADD R23, R23, 0x1, R40 ;  /* 0x0000000117177824 */ /* 0x000fc400078e0228 */
[----:B------:R-:W-:Y:S01]  /*6790*/  VIADD R39, R13, 0x1 ;  /* 0x000000010d277836 */ /* 0x000fe20000000000 */
[----:B------:R-:W-:Y:S01]  /*67a0*/  SEL R40, R35, RZ, !P4 ;  /* 0x000000ff23287207 */ /* 0x000fe20006000000 */
[----:B------:R-:W-:Y:S01]  /*67b0*/  @!P3 IMAD.MOV R39, RZ, RZ, R13 ;  /* 0x000000ffff27b224 */ /* 0x000fe200078e020d */
[----:B------:R-:W-:Y:S01]  /*67c0*/  BSSY.RECONVERGENT B0, `(.L_x_620) ;  /* 0x0000117000007945 */ /* 0x000fe20003800200 */
[----:B------:R-:W-:Y:S02]  /*67d0*/  IMAD.IADD R43, R2, 0x1, R19 ;  /* 0x00000001022b7824 */ /* 0x000fe400078e0213 */
[----:B------:R-:W-:Y:S02]  /*67e0*/  VIADD R42, R39, 0x1 ;  /* 0x00000001272a7836 */ /* 0x000fe40000000000 */
[----:B------:R-:W-:Y:S02]  /*67f0*/  IMAD.IADD R37, R37, 0x1, R40 ;  /* 0x0000000125257824 */ /* 0x000fe400078e0228 */
[----:B------:R-:W-:Y:S01]  /*6800*/  @!P4 IMAD.MOV R42, RZ, RZ, R39 ;  /* 0x000000ffff2ac224 */ /* 0x000fe200078e0227 */
[----:B------:R-:W-:Y:S06]  /*6810*/  @!P5 BRA `(.L_x_621) ;  /* 0x0000000c0044d947 */ /* 0x000fec0003800000 */
[----:B------:R-:W-:Y:S01]  /*6820*/  BAR.SYNC.DEFER_BLOCKING 0x0 ;  /* 0x0000000000007b1d */ /* 0x000fe20000010000 */
[----:B------:R-:W-:Y:S01]  /*6830*/  IMAD.MOV.U32 R41, RZ, RZ, 0x1 ;  /* 0x00000001ff297424 */ /* 0x000fe200078e00ff */
[----:B------:R-:W-:Y:S01]  /*6840*/  ISETP.NE.AND P5, PT, R6, R24, PT ;  /* 0x000000180600720c */ /* 0x000fe20003fa5270 */
[----:B------:R-:W-:Y:S01]  /*6850*/  IMAD.MOV.U32 R45, RZ, RZ, 0x9 ;  /* 0x00000009ff2d7424 */ /* 0x000fe200078e00ff */
[----:B------:R-:W-:Y:S01]  /*6860*/  @P6 LEA R19, R19, UR4, 0x3 ;  /* 0x0000000413136c11 */ /* 0x000fe2000f8e18ff */
[C---:B------:R-:W-:Y:S01]  /*6870*/  IMAD R41, R0.reuse, 0x9, R41 ;  /* 0x0000000900297824 */ /* 0x040fe200078e0229 */
[----:B------:R-:W-:Y:S02]  /*6880*/  @P0 LEA R17, R17, UR4, 0x3 ;  /* 0x0000000411110c11 */ /* 0x000fe4000f8e18ff */
[----:B------:R-:W-:Y:S02]  /*6890*/  @P1 LEA R15, R15, UR4, 0x3 ;  /* 0x000000040f0f1c11 */ /* 0x000fe4000f8e18ff */
[----:B------:R-:W-:Y:S01]  /*68a0*/  ISETP.NE.AND P5, PT, R41, R38, !P5 ;  /* 0x000000262900720c */ /* 0x000fe20006fa5270 */
[----:B------:R-:W-:Y:S01]  /*68b0*/  IMAD R41, R0, R45, 0x4 ;  /* 0x0000000400297424 */ /* 0x000fe200078e022d */
[----:B------:R-:W-:-:S02]  /*68c0*/  @P2 LEA R9, R9, UR4, 0x3 ;  /* 0x0000000409092c11 */ /* 0x000fc4000f8e18ff */
[----:B------:R-:W-:Y:S02]  /*68d0*/  @P3 LEA R13, R13, UR4, 0x3 ;  /* 0x000000040d0d3c11 */ /* 0x000fe4000f8e18ff */
[----:B------:R-:W-:-:S07]  /*68e0*/  @P4 LEA R39, R39, UR4, 0x3 ;  /* 0x0000000427274c11 */ /* 0x000fce000f8e18ff */
[----:B------:R-:W-:Y:S01]  /*68f0*/  @!P5 LEA R43, R43, UR4, 0x3 ;  /* 0x000000042b2bdc11 */ /* 0x000fe2000f8e18ff */
[----:B------:R0:W-:Y:S01]  /*6900*/  @P6 STS.64 [R19], R4 ;  /* 0x0000000413006388 */ /* 0x0001e20000000a00 */
[----:B------:R-:W-:-:S03]  /*6910*/  ISETP.NE.AND P6, PT, R28, R30, PT ;  /* 0x0000001e1c00720c */ /* 0x000fc60003fc5270 */
[----:B------:R0:W-:Y:S01]  /*6920*/  @!P5 STS.64 [R43], R6 ;  /* 0x000000062b00d388 */ /* 0x0001e20000000a00 */
[-C--:B------:R-:W-:Y:S01]  /*6930*/  ISETP.NE.AND P6, PT, R41, R38.reuse, !P6 ;  /* 0x000000262900720c */ /* 0x080fe200077c5270 */
[----:B------:R-:W-:Y:S01]  /*6940*/  IMAD R41, R0, R45, 0x8 ;  /* 0x0000000800297424 */ /* 0x000fe200078e022d */
[----:B------:R-:W-:Y:S01]  /*6950*/  ISETP.NE.AND P5, PT, R36, R3, PT ;  /* 0x000000032400720c */ /* 0x000fe20003fa5270 */
[----:B------:R0:W-:Y:S01]  /*6960*/  @P0 STS.64 [R17], R24 ;  /* 0x0000001811000388 */ /* 0x0001e20000000a00 */
[----:B------:R-:W-:Y:S02]  /*6970*/  ISETP.GE.U32.AND P0, PT, R0, R21, PT ;  /* 0x000000150000720c */ /* 0x000fe40003f06070 */
[----:B------:R-:W-:Y:S01]  /*6980*/  ISETP.NE.AND P5, PT, R41, R38, !P5 ;  /* 0x000000262900720c */ /* 0x000fe20006fa5270 */
[----:B------:R0:W-:Y:S06]  /*6990*/  @P1 STS.64 [R15], R26 ;  /* 0x0000001a0f001388 */ /* 0x0001ec0000000a00 */
[----:B------:R-:W-:-:S05]  /*69a0*/  @!P6 LEA R11, R11, UR4, 0x3 ;  /* 0x000000040b0bec11 */ /* 0x000fca000f8e18ff */
[----:B------:R0:W-:Y:S01]  /*69b0*/  @!P6 STS.64 [R11], R28 ;  /* 0x0000001c0b00e388 */ /* 0x0001e20000000a00 */
[----:B------:R-:W-:-:S03]  /*69c0*/  @!P5 LEA R42, R42, UR4, 0x3 ;  /* 0x000000042a2adc11 */ /* 0x000fc6000f8e18ff */
[----:B------:R0:W-:Y:S04]  /*69d0*/  @P2 STS.64 [R9], R30 ;  /* 0x0000001e09002388 */ /* 0x0001e80000000a00 */
[----:B------:R0:W-:Y:S04]  /*69e0*/  @P3 STS.64 [R13], R32 ;  /* 0x000000200d003388 */ /* 0x0001e80000000a00 */
[----:B------:R0:W-:Y:S04]  /*69f0*/  @P4 STS.64 [R39], R34 ;  /* 0x0000002227004388 */ /* 0x0001e80000000a00 */
[----:B------:R0:W-:Y:S01]  /*6a00*/  @!P5 STS.64 [R42], R36 ;  /* 0x000000242a00d388 */ /* 0x0001e20000000a00 */
[----:B------:R-:W-:Y:S06]  /*6a10*/  BAR.SYNC.DEFER_BLOCKING 0x0 ;  /* 0x0000000000007b1d */ /* 0x000fec0000010000 */
[----:B------:R-:W-:Y:S05]  /*6a20*/  @P0 BRA `(.L_x_622) ;  /* 0x0000000c00c00947 */ /* 0x000fea0003800000 */
[----:B0-----:R-:W-:Y:S01]  /*6a30*/  IADD3 R5, PT, PT, R14, R10, R12 ;  /* 0x0000000a0e057210 */ /* 0x001fe20007ffe00c */
[----:B------:R-:W-:Y:S01]  /*6a40*/  BSSY.RECONVERGENT B1, `(.L_x_623) ;  /* 0x0000028000017945 */ /* 0x000fe20003800200 */
[----:B------:R-:W-:Y:S02]  /*6a50*/  LOP3.LUT R2, RZ, R0, RZ, 0x33, !PT ;  /* 0x00000000ff027212 */ /* 0x000fe400078e33ff */
[----:B------:R-:W-:-:S04]  /*6a60*/  IADD3 R5, PT, PT, R18, R5, R16 ;  /* 0x0000000512057210 */ /* 0x000fc80007ffe010 */
[----:B------:R-:W-:-:S04]  /*6a70*/  IADD3 R5, PT, PT, R22, R5, R20 ;  /* 0x0000000516057210 */ /* 0x000fc80007ffe014 */
[----:B------:R-:W-:-:S04]  /*6a80*/  IADD3 R8, PT, PT, R2, R5, R8 ;  /* 0x0000000502087210 */ /* 0x000fc80007ffe008 */
[C---:B------:R-:W-:Y:S02]  /*6a90*/  LOP3.LUT R2, R8.reuse, 0x300, RZ, 0xc0, !PT ;  /* 0x0000030008027812 */ /* 0x040fe400078ec0ff */
[----:B------:R-:W-:Y:S02]  /*6aa0*/  ISETP.GE.U32.AND P1, PT, R8, 0x300, PT ;  /* 0x000003000800780c */ /* 0x000fe40003f26070 */
[----:B------:R-:W-:Y:S01]  /*6ab0*/  ISETP.NE.AND P0, PT, R2, 0x300, PT ;  /* 0x000003000200780c */ /* 0x000fe20003f05270 */
[----:B------:R-:W-:-:S12]  /*6ac0*/  IMAD.MOV.U32 R2, RZ, RZ, R0 ;  /* 0x000000ffff027224 */ /* 0x000fd800078e0000 */
[----:B------:R-:W-:Y:S05]  /*6ad0*/  @!P0 BRA `(.L_x_624) ;  /* 0x0000000000788947 */ /* 0x000fea0003800000 */
[----:B------:R-:W0:Y:S01]  /*6ae0*/  LDC.64 R4, c[0x0][0x398] ;  /* 0x0000e600ff047b82 */ /* 0x000e220000000a00 */
[----:B------:R-:W-:Y:S02]  /*6af0*/  LEA.HI R8, R8, 0x1, RZ, 0x18 ;  /* 0x0000000108087811 */ /* 0x000fe400078fc0ff */
[----:B------:R-:W-:-:S03]  /*6b00*/  LEA R9, R0, UR4, 0x3 ;  /* 0x0000000400097c11 */ /* 0x000fc6000f8e18ff */
[C---:B------:R-:W-:Y:S01]  /*6b10*/  IMAD.SHL.U32 R2, R8.reuse, 0x100, RZ ;  /* 0x0000010008027824 */ /* 0x040fe200078e00ff */
[----:B------:R-:W-:Y:S01]  /*6b20*/  LOP3.LUT R8, R8, 0x3, RZ, 0xc0, !PT ;  /* 0x0000000308087812 */ /* 0x000fe200078ec0ff */
[----:B------:R-:W1:Y:S04]  /*6b30*/  LDC.64 R6, c[0x0][0x390] ;  /* 0x0000e400ff067b82 */ /* 0x000e680000000a00 */
[----:B------:R-:W-:Y:S02]  /*6b40*/  IMAD.MOV R8, RZ, RZ, -R8 ;  /* 0x000000ffff087224 */ /* 0x000fe400078e0a08 */
[----:B0-----:R-:W-:-:S04]  /*6b50*/  IMAD.WIDE.U32 R4, R0, 0x4, R4 ;  /* 0x0000000400047825 */ /* 0x001fc800078e0004 */
[----:B------:R-:W-:Y:S01]  /*6b60*/  IMAD.MOV.U32 R15, RZ, RZ, R5 ;  /* 0x000000ffff0f7224 */ /* 0x000fe200078e0005 */
[----:B------:R-:W-:Y:S01]  /*6b70*/  LOP3.LUT R5, R2, 0x300, RZ, 0xc0, !PT ;  /* 0x0000030002057812 */ /* 0x000fe200078ec0ff */
[----:B------:R-:W-:Y:S02]  /*6b80*/  IMAD.MOV.U32 R14, RZ, RZ, R4 ;  /* 0x000000ffff0e7224 */ /* 0x000fe400078e0004 */
[----:B-1----:R-:W-:-:S04]  /*6b90*/  IMAD.WIDE.U32 R6, R0, 0x4, R6 ;  /* 0x0000000400067825 */ /* 0x002fc800078e0006 */
[----:B------:R-:W-:Y:S02]  /*6ba0*/  IMAD.MOV.U32 R12, RZ, RZ, R6 ;  /* 0x000000ffff0c7224 */ /* 0x000fe400078e0006 */
[----:B------:R-:W-:Y:S02]  /*6bb0*/  IMAD.MOV.U32 R13, RZ, RZ, R7 ;  /* 0x000000ffff0d7224 */ /* 0x000fe400078e0007 */
[----:B------:R-:W-:-:S07]  /*6bc0*/  IMAD.IADD R2, R5, 0x1, R0 ;  /* 0x0000000105027824 */ /* 0x000fce00078e0200 */
.L_x_625:
[----:B0-----:R0:W1:Y:S01]  /*6bd0*/  LDS.64 R10, [R9] ;  /* 0x00000000090a7984 */ /* 0x0010620000000a00 */
[----:B------:R-:W-:Y:S01]  /*6be0*/  IMAD.MOV.U32 R4, RZ, RZ, R12 ;  /* 0x000000ffff047224 */ /* 0x000fe200078e000c */
[----:B------:R-:W-:Y:S01]  /*6bf0*/  IADD3 R12, P3, PT, R12, 0x400, RZ ;  /* 0x000004000c0c7810 */ /* 0x000fe20007f7e0ff */
[----:B------:R-:W-:Y:S02]  /*6c00*/  IMAD.MOV.U32 R5, RZ, RZ, R13 ;  /* 0x000000ffff057224 */ /* 0x000fe400078e000d */
[----:B------:R-:W-:Y:S01]  /*6c10*/  IMAD.MOV.U32 R6, RZ, RZ, R14 ;  /* 0x000000ffff067224 */ /* 0x000fe200078e000e */
[----:B------:R-:W-:Y:S01]  /*6c20*/  IADD3 R14, P2, PT, R14, 0x400, RZ ;  /* 0x000004000e0e7810 */ /* 0x000fe20007f5e0ff */
[----:B------:R-:W-:Y:S02]  /*6c30*/  IMAD.MOV.U32 R7, RZ, RZ, R15 ;  /* 0x000000ffff077224 */ /* 0x000fe400078e000f */
[----:B------:R-:W-:Y:S02]  /*6c40*/  VIADD R8, R8, 0x1 ;  /* 0x0000000108087836 */ /* 0x000fe40000000000 */
[----:B0-----:R-:W-:-:S02]  /*6c50*/  VIADD R9, R9, 0x800 ;  /* 0x0000080009097836 */ /* 0x001fc40000000000 */
[----:B------:R-:W-:Y:S01]  /*6c60*/  IMAD.X R15, RZ, RZ, R15, P2 ;  /* 0x000000ffff0f7224 */ /* 0x000fe200010e060f */
[----:B------:R-:W-:Y:S01]  /*6c70*/  ISETP.NE.AND P0, PT, R8, RZ, PT ;  /* 0x000000ff0800720c */ /* 0x000fe20003f05270 */
[----:B------:R-:W-:Y:S01]  /*6c80*/  IMAD.X R13, RZ, RZ, R13, P3 ;  /* 0x000000ffff0d7224 */ /* 0x000fe200018e060d */
[----:B-1----:R0:W-:Y:S04]  /*6c90*/  STG.E desc[UR12][R4.64], R10 ;  /* 0x0000000a04007986 */ /* 0x0021e8000c10190c */
[----:B------:R0:W-:Y:S07]  /*6ca0*/  STG.E desc[UR12][R6.64], R11 ;  /* 0x0000000b06007986 */ /* 0x0001ee000c10190c */
[----:B------:R-:W-:Y:S05]  /*6cb0*/  @P0 BRA `(.L_x_625) ;  /* 0xfffffffc00c40947 */ /* 0x000fea000383ffff */
.L_x_624:
[----:B------:R-:W-:Y:S05]  /*6cc0*/  BSYNC.RECONVERGENT B1 ;  /* 0x0000000000017941 */ /* 0x000fea0003800200 */
.L_x_623:
[----:B------:R-:W-:Y:S05]  /*6cd0*/  @!P1 BRA `(.L_x_622) ;  /* 0x0000000c00149947 */ /* 0x000fea0003800000 */
[----:B------:R-:W1:Y:S01]  /*6ce0*/  LDCU.128 UR8, c[0x0][0x390] ;  /* 0x00007200ff0877ac */ /* 0x000e620008000c00 */
[----:B0-----:R-:W-:Y:S01]  /*6cf0*/  IMAD.IADD R7, R21, 0x1, -R2 ;  /* 0x0000000115077824 */ /* 0x001fe200078e0a02 */
[----:B------:R-:W-:Y:S01]  /*6d00*/  LEA R20, R2, UR4, 0x3 ;  /* 0x0000000402147c11 */ /* 0x000fe2000f8e18ff */
[----:B------:R-:W-:Y:S01]  /*6d10*/  IMAD.MOV.U32 R4, RZ, RZ, 0x800 ;  /* 0x00000800ff047424 */ /* 0x000fe200078e00ff */
[----:B------:R-:W-:Y:S01]  /*6d20*/  BSSY.RECONVERGENT B1, `(.L_x_626) ;  /* 0x0000049000017945 */ /* 0x000fe20003800200 */
[----:B------:R-:W-:Y:S01]  /*6d30*/  IMAD.MOV.U32 R5, RZ, RZ, 0x0 ;  /* 0x00000000ff057424 */ /* 0x000fe200078e00ff */
[----:B------:R-:W-:Y:S01]  /*6d40*/  ISETP.GT.AND P1, PT, R7, 0xc00, PT ;  /* 0x00000c000700780c */ /* 0x000fe20003f24270 */
[----:B------:R-:W-:Y:S02]  /*6d50*/  VIADD R20, R20, 0x1000 ;  /* 0x0000100014147836 */ /* 0x000fe40000000000 */
[----:B------:R-:W-:-:S03]  /*6d60*/  IMAD.WIDE.U32 R4, R2, 0x4, R4 ;  /* 0x0000000402047825 */ /* 0x000fc600078e0004 */
[C---:B-1----:R-:W-:Y:S02]  /*6d70*/  IADD3 R6, P0, PT, R4.reuse, UR8, RZ ;  /* 0x0000000804067c10 */ /* 0x042fe4000ff1e0ff */
[----:B------:R-:W-:Y:S02]  /*6d80*/  IADD3 R8, P2, PT, R4, UR10, RZ ;  /* 0x0000000a04087c10 */ /* 0x000fe4000ff5e0ff */
[C---:B------:R-:W-:Y:S02]  /*6d90*/  IADD3.X R7, PT, PT, R5.reuse, UR9, RZ, P0, !PT ;  /* 0x0000000905077c10 */ /* 0x040fe400087fe4ff */
[----:B------:R-:W-:Y:S02]  /*6da0*/  IADD3.X R9, PT, PT, R5, UR11, RZ, P2, !PT ;  /* 0x0000000b05097c10 */ /* 0x000fe400097fe4ff */
[----:B------:R-:W-:Y:S01]  /*6db0*/  PLOP3.LUT P0, PT, PT, PT, PT, 0x80, 0x8 ;  /* 0x000000000008781c */ /* 0x000fe20003f0f070 */
[----:B------:R-:W-:-:S12]  /*6dc0*/  @!P1 BRA `(.L_x_627) ;  /* 0x0000000000f89947 */ /* 0x000fd80003800000 */
[----:B------:R-:W-:Y:S01]  /*6dd0*/  PLOP3.LUT P0, PT, PT, PT, PT, 0x8, 0x80 ;  /* 0x000000000080781c */ /* 0x000fe20003f0e170 */
[----:B------:R-:W-:-:S12]  /*6de0*/  VIADD R39, R21, 0xfffff400 ;  /* 0xfffff40015277836 */ /* 0x000fd80000000000 */
.L_x_628:
[----:B------:R-:W0:Y:S01]  /*6df0*/  LDS.64 R44, [R20+-0x1000] ;  /* 0xfff00000142c7984 */ /* 0x000e220000000a00 */
[----:B------:R-:W-:-:S03]  /*6e00*/  VIADD R2, R2, 0x1000 ;  /* 0x0000100002027836 */ /* 0x000fc60000000000 */
[----:B------:R-:W1:Y:S02]  /*6e10*/  LDS.64 R10, [R20+-0x800] ;  /* 0xfff80000140a7984 */ /* 0x000e640000000a00 */
[----:B------:R-:W-:Y:S02]  /*6e20*/  ISETP.GE.AND P1, PT, R2, R39, PT ;  /* 0x000000270200720c */ /* 0x000fe40003f26270 */
[----:B------:R-:W2:Y:S04]  /*6e30*/  LDS.64 R12, [R20] ;  /* 0x00000000140c7984 */ /* 0x000ea80000000a00 */
[----:B------:R-:W3:Y:S04]  /*6e40*/  LDS.64 R14, [R20+0x800] ;  /* 0x00080000140e7984 */ /* 0x000ee80000000a00 */
[----:B------:R-:W4:Y:S04]  /*6e50*/  LDS.64 R16, [R20+0x1000] ;  /* 0x0010000014107984 */ /* 0x000f280000000a00 */
        /* <DEDUP_REMOVED lines=12> */
[----:B------:R-:W-:Y:S01]  /*6f20*/  STG.E desc[UR12][R8.64+-0x800], R45 ;  /* 0xfff8002d08007986 */ /* 0x000fe2000c10190c */
[----:B-1----:R-:W-:-:S03]  /*6f30*/  VIADD R20, R20, 0x8000 ;  /* 0x0000800014147836 */ /* 0x002fc60000000000 */
[----:B------:R0:W-:Y:S04]  /*6f40*/  STG.E desc[UR12][R6.64+-0x400], R10 ;  /* 0xfffc000a06007986 */ /* 0x0001e8000c10190c */
[----:B------:R1:W-:Y:S04]  /*6f50*/  STG.E desc[UR12][R8.64+-0x400], R11 ;  /* 0xfffc000b08007986 */ /* 0x0003e8000c10190c */
[----:B--2---:R2:W-:Y:S04]  /*6f60*/  STG.E desc[UR12][R6.64], R12 ;  /* 0x0000000c06007986 */ /* 0x0045e8000c10190c */
[----:B------:R4:W-:Y:S01]  /*6f70*/  STG.E desc[UR12][R8.64], R13 ;  /* 0x0000000d08007986 */ /* 0x0009e2000c10190c */
[----:B0-----:R-:W-:-:S03]  /*6f80*/  IADD3 R10, P3, PT, R8, 0x4000, RZ ;  /* 0x00004000080a7810 */ /* 0x001fc60007f7e0ff */
[----:B---3--:R-:W-:Y:S02]  /*6f90*/  STG.E desc[UR12][R6.64+0x400], R14 ;  /* 0x0004000e06007986 */ /* 0x008fe4000c10190c */
[----:B-1----:R-:W-:Y:S02]  /*6fa0*/  IMAD.X R11, RZ, RZ, R9, P3 ;  /* 0x000000ffff0b7224 */ /* 0x002fe400018e0609 */
[----:B------:R-:W-:Y:S01]  /*6fb0*/  STG.E desc[UR12][R8.64+0x400], R15 ;  /* 0x0004000f08007986 */ /* 0x000fe2000c10190c */
[----:B--2---:R-:W-:-:S03]  /*6fc0*/  IADD3 R12, P2, PT, R6, 0x4000, RZ ;  /* 0x00004000060c7810 */ /* 0x004fc60007f5e0ff */
[----:B----4-:R-:W-:Y:S02]  /*6fd0*/  STG.E desc[UR12][R6.64+0x800], R16 ;  /* 0x0008001006007986 */ /* 0x010fe4000c10190c */
[----:B------:R-:W-:Y:S02]  /*6fe0*/  IMAD.X R13, RZ, RZ, R7, P2 ;  /* 0x000000ffff0d7224 */ /* 0x000fe400010e0607 */
[----:B------:R-:W-:Y:S04]  /*6ff0*/  STG.E desc[UR12][R8.64+0x800], R17 ;  /* 0x0008001108007986 */ /* 0x000fe8000c10190c */
        /* <DEDUP_REMOVED lines=27> */
.L_x_627:
[----:B------:R-:W-:Y:S05]  /*71b0*/  BSYNC.RECONVERGENT B1 ;  /* 0x0000000000017941 */ /* 0x000fea0003800200 */
.L_x_626:
[----:B------:R-:W-:Y:S01]  /*71c0*/  IMAD.IADD R4, R21, 0x1, -R2 ;  /* 0x0000000115047824 */ /* 0x000fe200078e0a02 */
[----:B------:R-:W-:Y:S04]  /*71d0*/  BSSY.RECONVERGENT B1, `(.L_x_629) ;  /* 0x0000026000017945 */ /* 0x000fe80003800200 */
[----:B------:R-:W-:-:S13]  /*71e0*/  ISETP.GT.AND P1, PT, R4, 0x400, PT ;  /* 0x000004000400780c */ /* 0x000fda0003f24270 */
[----:B------:R-:W-:Y:S05]  /*71f0*/  @!P1 BRA `(.L_x_630) ;  /* 0x00000000008c9947 */ /* 0x000fea0003800000 */
[----:B------:R-:W0:Y:S01]  /*7200*/  LDS.64 R4, [R20+-0x1000] ;  /* 0xfff0000014047984 */ /* 0x000e220000000a00 */
[----:B------:R-:W-:Y:S01]  /*7210*/  PLOP3.LUT P0, PT, PT, PT, PT, 0x8, 0x80 ;  /* 0x000000000080781c */ /* 0x000fe20003f0e170 */
[----:B------:R-:W-:Y:S02]  /*7220*/  VIADD R2, R2, 0x800 ;  /* 0x0000080002027836 */ /* 0x000fe40000000000 */
[----:B------:R-:W1:Y:S04]  /*7230*/  LDS.64 R10, [R20+-0x800] ;  /* 0xfff80000140a7984 */ /* 0x000e680000000a00 */
[----:B------:R-:W2:Y:S04]  /*7240*/  LDS.64 R12, [R20] ;  /* 0x00000000140c7984 */ /* 0x000ea80000000a00 */
[----:B------:R-:W3:Y:S04]  /*7250*/  LDS.64 R14, [R20+0x800] ;  /* 0x00080000140e7984 */ /* 0x000ee80000000a00 */
[----:B------:R-:W4:Y:S04]  /*7260*/  LDS.64 R16, [R20+0x1000] ;  /* 0x0010000014107984 */ /* 0x000f280000000a00 */
[----:B------:R-:W5:Y:S04]  /*7270*/  LDS.64 R18, [R20+0x1800] ;  /* 0x0018000014127984 */ /* 0x000f680000000a00 */
[----:B------:R-:W5:Y:S04]  /*7280*/  LDS.64 R24, [R20+0x2000] ;  /* 0x0020000014187984 */ /* 0x000f680000000a00 */
[----:B------:R0:W5:Y:S02]  /*7290*/  LDS.64 R26, [R20+0x2800] ;  /* 0x00280000141a7984 */ /* 0x0001640000000a00 */
[----:B0-----:R-:W-:-:S02]  /*72a0*/  VIADD R20, R20, 0x4000 ;  /* 0x0000400014147836 */ /* 0x001fc40000000000 */
[----:B------:R0:W-:Y:S04]  /*72b0*/  STG.E desc[UR12][R6.64+-0x800], R4 ;  /* 0xfff8000406007986 */ /* 0x0001e8000c10190c */
[----:B------:R3:W-:Y:S04]  /*72c0*/  STG.E desc[UR12][R8.64+-0x800], R5 ;  /* 0xfff8000508007986 */ /* 0x0007e8000c10190c */
[----:B-1----:R1:W-:Y:S04]  /*72d0*/  STG.E desc[UR12][R6.64+-0x400], R10 ;  /* 0xfffc000a06007986 */ /* 0x0023e8000c10190c */
[----:B------:R4:W-:Y:S01]  /*72e0*/  STG.E desc[UR12][R8.64+-0x400], R11 ;  /* 0xfffc000b08007986 */ /* 0x0009e2000c10190c */
[----:B0-----:R-:W-:-:S03]  /*72f0*/  IADD3 R4, P2, PT, R8, 0x2000, RZ ;  /* 0x0000200008047810 */ /* 0x001fc60007f5e0ff */
[----:B--2---:R-:W-:Y:S02]  /*7300*/  STG.E desc[UR12][R6.64], R12 ;  /* 0x0000000c06007986 */ /* 0x004fe4000c10190c */
[----:B---3--:R-:W-:Y:S02]  /*7310*/  IMAD.X R5, RZ, RZ, R9, P2 ;  /* 0x000000ffff057224 */ /* 0x008fe400010e0609 */
[----:B------:R-:W-:Y:S01]  /*7320*/  STG.E desc[UR12][R8.64], R13 ;  /* 0x0000000d08007986 */ /* 0x000fe2000c10190c */
[----:B-1----:R-:W-:-:S03]  /*7330*/  IADD3 R10, P1, PT, R6, 0x2000, RZ ;  /* 0x00002000060a7810 */ /* 0x002fc60007f3e0ff */
[----:B------:R-:W-:Y:S02]  /*7340*/  STG.E desc[UR12][R6.64+0x400], R14 ;  /* 0x0004000e06007986 */ /* 0x000fe4000c10190c */
[----:B----4-:R-:W-:Y:S02]  /*7350*/  IMAD.X R11, RZ, RZ, R7, P1 ;  /* 0x000000ffff0b7224 */ /* 0x010fe400008e0607 */
[----:B------:R-:W-:Y:S04]  /*7360*/  STG.E desc[UR12][R8.64+0x400], R15 ;  /* 0x0004000f08007986 */ /* 0x000fe8000c10190c */
[----:B------:R-:W-:Y:S04]  /*7370*/  STG.E desc[UR12][R6.64+0x800], R16 ;  /* 0x0008001006007986 */ /* 0x000fe8000c10190c */
[----:B------:R-:W-:Y:S04]  /*7380*/  STG.E desc[UR12][R8.64+0x800], R17 ;  /* 0x0008001108007986 */ /* 0x000fe8000c10190c */
[----:B-----5:R-:W-:Y:S04]  /*7390*/  STG.E desc[UR12][R6.64+0xc00], R18 ;  /* 0x000c001206007986 */ /* 0x020fe8000c10190c */
        /* <DEDUP_REMOVED lines=9> */
.L_x_630:
[----:B------:R-:W-:Y:S05]  /*7430*/  BSYNC.RECONVERGENT B1 ;  /* 0x0000000000017941 */ /* 0x000fea0003800200 */
.L_x_629:
[----:B------:R-:W-:-:S13]  /*7440*/  ISETP.LT.OR P0, PT, R2, R21, P0 ;  /* 0x000000150200720c */ /* 0x000fda0000701670 */
[----:B------:R-:W-:Y:S05]  /*7450*/  @!P0 BRA `(.L_x_622) ;  /* 0x0000000400348947 */ /* 0x000fea0003800000 */
[----:B------:R-:W0:Y:S04]  /*7460*/  LDS.64 R4, [R20+-0x1000] ;  /* 0xfff0000014047984 */ /* 0x000e280000000a00 */
[----:B------:R-:W1:Y:S04]  /*7470*/  LDS.64 R10, [R20+-0x800] ;  /* 0xfff80000140a7984 */ /* 0x000e680000000a00 */
[----:B------:R-:W2:Y:S04]  /*7480*/  LDS.64 R12, [R20] ;  /* 0x00000000140c7984 */ /* 0x000ea80000000a00 */
[----:B------:R-:W3:Y:S04]  /*7490*/  LDS.64 R14, [R20+0x800] ;  /* 0x00080000140e7984 */ /* 0x000ee80000000a00 */
        /* <DEDUP_REMOVED lines=8> */
[----:B------:R-:W-:Y:S05]  /*7520*/  BRA `(.L_x_622) ;  /* 0x0000000400007947 */ /* 0x000fea0003800000 */
.L_x_621:
[----:B------:R-:W0:Y:S01]  /*7530*/  LDC.64 R56, c[0x0][0x390] ;  /* 0x0000e400ff387b82 */ /* 0x000e220000000a00 */
[----:B------:R-:W-:Y:S01]  /*7540*/  IMAD.MOV.U32 R53, RZ, RZ, 0x9 ;  /* 0x00000009ff357424 */ /* 0x000fe200078e00ff */
[----:B------:R-:W-:-:S03]  /*7550*/  ISETP.NE.AND P5, PT, R6, R24, PT ;  /* 0x000000180600720c */ /* 0x000fc60003fa5270 */
[----:B------:R-:W-:-:S03]  /*7560*/  IMAD R47, R0, R53, 0x1 ;  /* 0x00000001002f7424 */ /* 0x000fc600078e0235 */
[----:B------:R-:W1:Y:S02]  /*7570*/  LDC.64 R54, c[0x0][0x398] ;  /* 0x0000e600ff367b82 */ /* 0x000e640000000a00 */
[----:B------:R-:W-:-:S06]  /*7580*/  ISETP.NE.AND P5, PT, R47, R38, !P5 ;  /* 0x000000262f00720c */ /* 0x000fcc0006fa5270 */
[----:B------:R-:W2:Y:S01]  /*7590*/  LDC.64 R40, c[0x0][0x390] ;  /* 0x0000e400ff287b82 */ /* 0x000ea20000000a00 */
[----:B0-----:R-:W-:-:S07]  /*75a0*/  @P6 IMAD.WIDE R56, R19, 0x4, R56 ;  /* 0x0000000413386825 */ /* 0x001fce00078e0238 */
[----:B------:R-:W0:Y:S01]  /*75b0*/  LDC.64 R44, c[0x0][0x398] ;  /* 0x0000e600ff2c7b82 */ /* 0x000e220000000a00 */
[----:B------:R-:W-:Y:S01]  /*75c0*/  @P6 STG.E desc[UR12][R56.64], R4 ;  /* 0x0000000438006986 */ /* 0x000fe2000c10190c */
[----:B-1----:R-:W-:-:S06]  /*75d0*/  @P6 IMAD.WIDE R54, R19, 0x4, R54 ;  /* 0x0000000413366825 */ /* 0x002fcc00078e0236 */
[----:B------:R-:W1:Y:S01]  /*75e0*/  LDC.64 R50, c[0x0][0x398] ;  /* 0x0000e600ff327b82 */ /* 0x000e620000000a00 */
[----:B------:R-:W-:Y:S01]  /*75f0*/  @P6 STG.E desc[UR12][R54.64], R5 ;  /* 0x0000000536006986 */ /* 0x000fe2000c10190c */
[----:B--2---:R-:W-:-:S06]  /*7600*/  @!P5 IMAD.WIDE R40, R43, 0x4, R40 ;  /* 0x000000042b28d825 */ /* 0x004fcc00078e0228 */
[----:B------:R-:W2:Y:S01]  /*7610*/  LDC.64 R18, c[0x0][0x390] ;  /* 0x0000e400ff127b82 */ /* 0x000ea20000000a00 */
[----:B------:R3:W-:Y:S07]  /*7620*/  @!P5 STG.E desc[UR12][R40.64], R6 ;  /* 0x000000062800d986 */ /* 0x0007ee000c10190c */
[----:B------:R-:W4:Y:S01]  /*7630*/  LDC.64 R48, c[0x0][0x390] ;  /* 0x0000e400ff307b82 */ /* 0x000f220000000a00 */
[----:B0-----:R-:W-:-:S05]  /*7640*/  @!P5 IMAD.WIDE R44, R43, 0x4, R44 ;  /* 0x000000042b2cd825 */ /* 0x001fca00078e022c */
[----:B------:R0:W-:Y:S02]  /*7650*/  @!P5 STG.E desc[UR12][R44.64], R7 ;  /* 0x000000072c00d986 */ /* 0x0001e4000c10190c */
[----:B------:R-:W5:Y:S01]  /*7660*/  LDC.64 R46, c[0x0][0x398] ;  /* 0x0000e600ff2e7b82 */ /* 0x000f620000000a00 */
[----:B-1----:R-:W-:-:S04]  /*7670*/  @P0 IMAD.WIDE R58, R17, 0x4, R50 ;  /* 0x00000004113a0825 */ /* 0x002fc800078e0232 */
[CC--:B---3--:R-:W-:Y:S02]  /*7680*/  IMAD R41, R0.reuse, R53.reuse, 0x4 ;  /* 0x0000000400297424 */ /* 0x0c8fe400078e0235 */
[----:B------:R-:W-:Y:S01]  /*7690*/  IMAD R53, R0, R53, 0x8 ;  /* 0x0000000800357424 */ /* 0x000fe200078e0235 */
[----:B------:R-:W1:Y:S01]  /*76a0*/  LDC.64 R4, c[0x0][0x398] ;  /* 0x0000e600ff047b82 */ /* 0x000e620000000a00 */
[----:B--2---:R-:W-:-:S05]  /*76b0*/  @P0 IMAD.WIDE R56, R17, 0x4, R18 ;  /* 0x0000000411380825 */ /* 0x004fca00078e0212 */
[----:B------:R-:W-:Y:S02]  /*76c0*/  @P0 STG.E desc[UR12][R56.64], R24 ;  /* 0x0000001838000986 */ /* 0x000fe4000c10190c */
[----:B------:R-:W2:Y:S01]  /*76d0*/  LDC.64 R18, c[0x0][0x390] ;  /* 0x0000e400ff127b82 */ /* 0x000ea20000000a00 */
[----:B----4-:R-:W-:Y:S01]  /*76e0*/  @P1 IMAD.WIDE R50, R15, 0x4, R48 ;  /* 0x000000040f321825 */ /* 0x010fe200078e0230 */
[----:B------:R3:W-:Y:S01]  /*76f0*/  @P0 STG.E desc[UR12][R58.64], R25 ;  /* 0x000000193a000986 */ /* 0x0007e2000c10190c */
[----:B------:R-:W-:-:S03]  /*7700*/  ISETP.NE.AND P0, PT, R28, R30, PT ;  /* 0x0000001e1c00720c */ /* 0x000fc60003f05270 */
[----:B------:R4:W-:Y:S01]  /*7710*/  @P1 STG.E desc[UR12][R50.64], R26 ;  /* 0x0000001a32001986 */ /* 0x0009e2000c10190c */
[----:B------:R-:W-:Y:S01]  /*7720*/  ISETP.NE.AND P0, PT, R41, R38, !P0 ;  /* 0x000000262900720c */ /* 0x000fe20004705270 */
[----:B-----5:R-:W-:Y:S01]  /*7730*/  @P1 IMAD.WIDE R54, R15, 0x4, R46 ;  /* 0x000000040f361825 */ /* 0x020fe200078e022e */
[----:B------:R-:W5:Y:S04]  /*7740*/  LDC.64 R16, c[0x0][0x390] ;  /* 0x0000e400ff107b82 */ /* 0x000f680000000a00 */
[----:B------:R4:W-:Y:S01]  /*7750*/  @P1 STG.E desc[UR12][R54.64], R27 ;  /* 0x0000001b36001986 */ /* 0x0009e2000c10190c */
[----:B------:R-:W-:-:S03]  /*7760*/  ISETP.NE.AND P1, PT, R36, R3, PT ;  /* 0x000000032400720c */ /* 0x000fc60003f25270 */
[----:B------:R-:W3:Y:S01]  /*7770*/  LDC.64 R14, c[0x0][0x398] ;  /* 0x0000e600ff0e7b82 */ /* 0x000ee20000000a00 */
[----:B------:R-:W-:Y:S02]  /*7780*/  ISETP.NE.AND P1, PT, R53, R38, !P1 ;  /* 0x000000263500720c */ /* 0x000fe40004f25270 */
[----:B-1----:R-:W-:-:S04]  /*7790*/  @!P0 IMAD.WIDE R4, R11, 0x4, R4 ;  /* 0x000000040b048825 */ /* 0x002fc800078e0204 */
[----:B--2---:R-:W-:Y:S01]  /*77a0*/  @!P0 IMAD.WIDE R18, R11, 0x4, R18 ;  /* 0x000000040b128825 */ /* 0x004fe200078e0212 */
[----:B0-----:R-:W0:Y:S04]  /*77b0*/  LDC.64 R6, c[0x0][0x390] ;  /* 0x0000e400ff067b82 */ /* 0x001e280000000a00 */
[----:B------:R4:W-:Y:S04]  /*77c0*/  @!P0 STG.E desc[UR12][R18.64], R28 ;  /* 0x0000001c12008986 */ /* 0x0009e8000c10190c */
[----:B------:R-:W1:Y:S01]  /*77d0*/  LDC.64 R48, c[0x0][0x398] ;  /* 0x0000e600ff307b82 */ /* 0x000e620000000a00 */
[C---:B-----5:R-:W-:Y:S01]  /*77e0*/  @P2 IMAD.WIDE R16, R9.reuse, 0x4, R16 ;  /* 0x0000000409102825 */ /* 0x060fe200078e0210 */
[----:B------:R4:W-:Y:S04]  /*77f0*/  @!P0 STG.E desc[UR12][R4.64], R29 ;  /* 0x0000001d04008986 */ /* 0x0009e8000c10190c */
[----:B------:R4:W-:Y:S02]  /*7800*/  @P2 STG.E desc[UR12][R16.64], R30 ;  /* 0x0000001e10002986 */ /* 0x0009e4000c10190c */
[----:B------:R-:W2:Y:S01]  /*7810*/  LDC.64 R46, c[0x0][0x390] ;  /* 0x0000e400ff2e7b82 */ /* 0x000ea20000000a00 */
[----:B---3--:R-:W-:-:S05]  /*7820*/  @P2 IMAD.WIDE R14, R9, 0x4, R14 ;  /* 0x00000004090e2825 */ /* 0x008fca00078e020e */
[----:B------:R4:W-:Y:S02]  /*7830*/  @P2 STG.E desc[UR12][R14.64], R31 ;  /* 0x0000001f0e002986 */ /* 0x0009e4000c10190c */
[----:B------:R-:W3:Y:S01]  /*7840*/  LDC.64 R44, c[0x0][0x398] ;  /* 0x0000e600ff2c7b82 */ /* 0x000ee20000000a00 */
[----:B0-----:R-:W-:-:S05]  /*7850*/  @P3 IMAD.WIDE R6, R13, 0x4, R6 ;  /* 0x000000040d063825 */ /* 0x001fca00078e0206 */
[----:B------:R4:W-:Y:S02]  /*7860*/  @P3 STG.E desc[UR12][R6.64], R32 ;  /* 0x0000002006003986 */ /* 0x0009e4000c10190c */
[----:B------:R-:W0:Y:S01]  /*7870*/  LDC.64 R40, c[0x0][0x390] ;  /* 0x0000e400ff287b82 */ /* 0x000e220000000a00 */
[----:B-1----:R-:W-:-:S05]  /*7880*/  @P3 IMAD.WIDE R48, R13, 0x4, R48 ;  /* 0x000000040d303825 */ /* 0x002fca00078e0230 */
[----:B------:R4:W-:Y:S02]  /*7890*/  @P3 STG.E desc[UR12][R48.64], R33 ;  /* 0x0000002130003986 */ /* 0x0009e4000c10190c */
[----:B------:R-:W1:Y:S01]  /*78a0*/  LDC.64 R24, c[0x0][0x398] ;  /* 0x0000e600ff187b82 */ /* 0x000e620000000a00 */
[----:B--2---:R-:W-:-:S05]  /*78b0*/  @P4 IMAD.WIDE R46, R39, 0x4, R46 ;  /* 0x00000004272e4825 */ /* 0x004fca00078e022e */
[----:B------:R4:W-:Y:S01]  /*78c0*/  @P4 STG.E desc[UR12][R46.64], R34 ;  /* 0x000000222e004986 */ /* 0x0009e2000c10190c */
[----:B---3--:R-:W-:-:S05]  /*78d0*/  @P4 IMAD.WIDE R44, R39, 0x4, R44 ;  /* 0x00000004272c4825 */ /* 0x008fca00078e022c */
[----:B------:R4:W-:Y:S01]  /*78e0*/  @P4 STG.E desc[UR12][R44.64], R35 ;  /* 0x000000232c004986 */ /* 0x0009e2000c10190c */
[----:B0-----:R-:W-:-:S05]  /*78f0*/  @!P1 IMAD.WIDE R40, R42, 0x4, R40 ;  /* 0x000000042a289825 */ /* 0x001fca00078e0228 */
[----:B------:R4:W-:Y:S01]  /*7900*/  @!P1 STG.E desc[UR12][R40.64], R36 ;  /* 0x0000002428009986 */ /* 0x0009e2000c10190c */
[----:B-1----:R-:W-:-:S05]  /*7910*/  @!P1 IMAD.WIDE R24, R42, 0x4, R24 ;  /* 0x000000042a189825 */ /* 0x002fca00078e0218 */
[----:B------:R4:W-:Y:S02]  /*7920*/  @!P1 STG.E desc[UR12][R24.64], R37 ;  /* 0x0000002518009986 */ /* 0x0009e4000c10190c */
.L_x_622:
[----:B------:R-:W-:Y:S05]  /*7930*/  BSYNC.RECONVERGENT B0 ;  /* 0x0000000000007941 */ /* 0x000fea0003800200 */
.L_x_620:
[----:B------:R-:W-:-:S13]  /*7940*/  ISETP.NE.AND P0, PT, R0, 0xff, PT ;  /* 0x000000ff0000780c */ /* 0x000fda0003f05270 */
[----:B------:R-:W-:Y:S05]  /*7950*/  @P0 EXIT ;  /* 0x000000000000094d */ /* 0x000fea0003800000 */
[----:B0---4-:R-:W0:Y:S01]  /*7960*/  LDC.64 R4, c[0x0][0x390] ;  /* 0x0000e400ff047b82 */ /* 0x011e220000000a00 */
[----:B------:R-:W-:-:S07]  /*7970*/  ISETP.NE.AND P0, PT, R38, 0x900, PT ;  /* 0x000009002600780c */ /* 0x000fce0003f05270 */
[----:B------:R-:W1:Y:S08]  /*7980*/  LDC.64 R6, c[0x0][0x398] ;  /* 0x0000e600ff067b82 */ /* 0x000e700000000a00 */
[----:B------:R-:W2:Y:S01]  /*7990*/  LDC.64 R8, c[0x0][0x3a0] ;  /* 0x0000e800ff087b82 */ /* 0x000ea20000000a00 */
[----:B0-----:R-:W-:-:S05]  /*79a0*/  @!P0 IMAD.WIDE R4, R21, 0x4, R4 ;  /* 0x0000000415048825 */ /* 0x001fca00078e0204 */
[----:B------:R-:W-:Y:S01]  /*79b0*/  @!P0 STG.E desc[UR12][R4.64], R3 ;  /* 0x0000000304008986 */ /* 0x000fe2000c10190c */
[----:B-1----:R-:W-:-:S04]  /*79c0*/  @!P0 IMAD.WIDE R6, R21, 0x4, R6 ;  /* 0x0000000415068825 */ /* 0x002fc800078e0206 */
[----:B------:R-:W-:Y:S01]  /*79d0*/  @!P0 VIADD R21, R21, 0x1 ;  /* 0x0000000115158836 */ /* 0x000fe20000000000 */
[----:B------:R-:W-:Y:S04]  /*79e0*/  @!P0 STG.E desc[UR12][R6.64], R23 ;  /* 0x0000001706008986 */ /* 0x000fe8000c10190c */
[----:B--2---:R-:W-:Y:S01]  /*79f0*/  STG.E desc[UR12][R8.64], R21 ;  /* 0x0000001508007986 */ /* 0x004fe2000c10190c */
[----:B------:R-:W-:Y:S05]  /*7a00*/  EXIT ;  /* 0x000000000000794d */ /* 0x000fea0003800000 */
.L_x_619:
        /* <DEDUP_REMOVED lines=13> */
[----:B------:R-:W-:Y:S01]  /*7ae0*/  VIADD R9, R17, 0x20 ;  /* 0x0000002011097836 */ /* 0x000fe20000000000 */
[-C--:B------:R-:W-:Y:S01]  /*7af0*/  ISETP.GE.U32.AND P2, PT, R19, R38.reuse, PT ;  /* 0x000000261300720c */ /* 0x080fe20003f46070 */
[----:B------:R-:W-:Y:S01]  /*7b00*/  IMAD.SHL.U32 R19, R17, 0x4, RZ ;  /* 0x0000000411137824 */ /* 0x000fe200078e00ff */
[-C--:B------:R-:W-:Y:S01]  /*7b10*/  ISETP.GE.U32.AND P1, PT, R11, R38.reuse, PT ;  /* 0x000000260b00720c */ /* 0x080fe20003f26070 */
[----:B------:R-:W-:Y:S01]  /*7b20*/  VIADD R11, R17, 0xa0 ;  /* 0x000000a0110b7836 */ /* 0x000fe20000000000 */
[----:B------:R-:W-:Y:S01]  /*7b30*/  ISETP.GE.U32.AND P0, PT, R9, R38, PT ;  /* 0x000000260900720c */ /* 0x000fe20003f06070 */
[----:B------:R-:W-:Y:S01]  /*7b40*/  VIADD R21, R17, 0x80 ;  /* 0x0000008011157836 */ /* 0x000fe20000000000 */
[----:B------:R-:W-:-:S02]  /*7b50*/  IADD3 R10, P5, PT, R2, R19, RZ ;  /* 0x00000013020a7210 */ /* 0x000fc40007fbe0ff */
[-C--:B------:R-:W-:Y:S01]  /*7b60*/  ISETP.GE.U32.AND P4, PT, R11, R38.reuse, PT ;  /* 0x000000260b00720c */ /* 0x080fe20003f86070 */
[----:B------:R-:W-:Y:S01]  /*7b70*/  @!P6 IMAD.IADD R9, R4, 0x1, R17 ;  /* 0x000000010409e824 */ /* 0x000fe200078e0211 */
[----:B------:R-:W-:Y:S01]  /*7b80*/  ISETP.GE.U32.AND P3, PT, R21, R38, PT ;  /* 0x000000261500720c */ /* 0x000fe20003f66070 */
[----:B------:R-:W-:Y:S01]  /*7b90*/  IMAD.X R11, RZ, RZ, R3, P5 ;  /* 0x000000ffff0b7224 */ /* 0x000fe200028e0603 */
[----:B0-----:R-:W-:Y:S01]  /*7ba0*/  IADD3 R6, P5, PT, R19, R6, RZ ;  /* 0x0000000613067210 */ /* 0x001fe20007fbe0ff */
[----:B------:R-:W-:-:S04]  /*7bb0*/  @!P6 IMAD.WIDE.U32 R14, R9, 0x4, R14 ;  /* 0x00000004090ee825 */ /* 0x000fc800078e000e */
[----:B------:R-:W-:Y:S02]  /*7bc0*/  @!P6 IMAD.IADD R21, R4, 0x1, R17 ;  /* 0x000000010415e824 */ /* 0x000fe400078e0211 */
[----:B------:R-:W-:Y:S02]  /*7bd0*/  VIADD R23, R17, 0xe0 ;  /* 0x000000e011177836 */ /* 0x000fe40000000000 */
[----:B------:R-:W-:-:S04]  /*7be0*/  @!P6 IMAD.WIDE.U32 R12, R21, 0x4, R12 ;  /* 0x00000004150ce825 */ /* 0x000fc800078e000c */
[C---:B------:R-:W-:Y:S02]  /*7bf0*/  VIADD R21, R17.reuse, 0xc0 ;  /* 0x000000c011157836 */ /* 0x040fe40000000000 */
[----:B------:R-:W-:Y:S02]  /*7c00*/  IMAD.X R7, RZ, RZ, R7, P5 ;  /* 0x000000ffff077224 */ /* 0x000fe400028e0607 */
[----:B------:R-:W-:Y:S01]  /*7c10*/  VIADD R17, R17, 0x100 ;  /* 0x0000010011117836 */ /* 0x000fe20000000000 */
[----:B------:R-:W-:Y:S01]  /*7c20*/  ISETP.GE.U32.AND P5, PT, R23, R38, PT ;  /* 0x000000261700720c */ /* 0x000fe20003fa6070 */
[----:B------:R-:W-:Y:S02]  /*7c30*/  IMAD.MOV.U32 R34, RZ, RZ, RZ ;  /* 0x000000ffff227224 */ /* 0x000fe400078e00ff */
[----:B--2---:R-:W-:Y:S02]  /*7c40*/  IMAD.MOV.U32 R9, RZ, RZ, R8 ;  /* 0x000000ffff097224 */ /* 0x004fe400078e0008 */
[----:B------:R0:W2:Y:S02]  /*7c50*/  @!P6 LDG.E.CONSTANT R8, desc[UR12][R14.64] ;  /* 0x0000000c0e08e981 */ /* 0x0000a4000c1e9900 */
[----:B------:R-:W-:-:S02]  /*7c60*/  IMAD.MOV.U32 R4, RZ, RZ, R9 ;  /* 0x000000ffff047224 */ /* 0x000fc400078e0009 */
        /* <DEDUP_REMOVED lines=8> */
[--C-:B-1----:R-:W-:Y:S02]  /*7cf0*/  IMAD.MOV.U32 R12, RZ, RZ, R9.reuse ;  /* 0x000000ffff0c7224 */ /* 0x102fe400078e0009 */
        /* <DEDUP_REMOVED lines=23> */
[----:B------:R-:W5:Y:S01]  /*7e70*/  @!P0 LDG.E.CONSTANT R16, desc[UR12][R6.64+0x400] ;  /* 0x0004000c06108981 */ /* 0x000f62000c1e9900 */
[----:B------:R-:W-:-:S13]  /*7e80*/  ISETP.NE.AND P4, PT, R0, RZ, PT ;  /* 0x000000ff0000720c */ /* 0x000fda0003f85270 */
[----:B------:R1:W5:Y:S01]  /*7e90*/  @!P4 LDG.E.CONSTANT R34, desc[UR12][R2.64+-0x4] ;  /* 0xfffffc0c0222c981 */ /* 0x000362000c1e9900 */
[----:B------:R-:W0:Y:S01]  /*7ea0*/  S2R R42, SR_LANEID ;  /* 0x00000000002a7919 */ /* 0x000e220000000000 */
[----:B------:R-:W1:Y:S01]  /*7eb0*/  S2UR UR5, SR_CgaCtaId ;  /* 0x00000000000579c3 */ /* 0x000e620000008800 */
[----:B------:R-:W-:Y:S01]  /*7ec0*/  SHF.R.U32.HI R43, RZ, 0x5, R0 ;  /* 0x00000005ff2b7819 */ /* 0x000fe20000011600 */
[----:B------:R-:W-:Y:S02]  /*7ed0*/  UMOV UR4, 0x400 ;  /* 0x0000040000047882 */ /* 0x000fe40000000000 */
[----:B-1----:R-:W-:Y:S02]  /*7ee0*/  ULEA UR4, UR5, UR4, 0x18 ;  /* 0x0000000405047291 */ /* 0x002fe4000f8ec0ff */
[----:B0-----:R-:W-:-:S05]  /*7ef0*/  IMAD R10, R43, 0x120, R42 ;  /* 0x000001202b0a7824 */ /* 0x001fca00078e022a */
[----:B------:R-:W-:-:S05]  /*7f00*/  LEA R27, R10, UR4, 0x2 ;  /* 0x000000040a1b7c11 */ /* 0x000fca000f8e10ff */
[----:B------:R-:W-:Y:S01]  /*7f10*/  IMAD R26, R42, 0x20, R27 ;  /* 0x000000202a1a7824 */ /* 0x000fe200078e021b */
[C---:B------:R-:W-:Y:S02]  /*7f20*/  LEA R28, R0.reuse, UR4, 0x2 ;  /* 0x00000004001c7c11 */ /* 0x040fe4000f8e10ff */
[----:B------:R-:W-:Y:S01]  /*7f30*/  ISETP.NE.AND P0, PT, R0, RZ, PT ;  /* 0x000000ff0000720c */ /* 0x000fe20003f05270 */
        /* <DEDUP_REMOVED lines=30> */
[----:B------:R-:W3:Y:S04]  /*8120*/  LDS R3, [R26] ;  /* 0x000000001a037984 */ /* 0x000ee80000000800 */
[----:B------:R-:W4:Y:S04]  /*8130*/  LDS R5, [R26+0x4] ;  /* 0x000004001a057984 */ /* 0x000f280000000800 */
[----:B------:R-:W5:Y:S04]  /*8140*/  LDS R7, [R26+0x8] ;  /* 0x000008001a077984 */ /* 0x000f680000000800 */
[----:B------:R-:W5:Y:S04]  /*8150*/  LDS R9, [R26+0xc] ;  /* 0x00000c001a097984 */ /* 0x000f680000000800 */
        /* <DEDUP_REMOVED lines=8> */
[----:B------:R-:W-:Y:S01]  /*81e0*/  IMAD R17, R0, 0x9, RZ ;  /* 0x0000000900117824 */ /* 0x000fe200078e02ff */
[----:B-1----:R-:W-:-:S03]  /*81f0*/  ISETP.NE.AND P2, PT, R2, R4, PT ;  /* 0x000000040200720c */ /* 0x002fc60003f45270 */
[----:B--2---:R-:W-:-:S05]  /*8200*/  VIADD R19, R17, 0x1 ;  /* 0x0000000111137836 */ /* 0x004fca0000000000 */
[----:B------:R-:W-:Y:S01]  /*8210*/  ISETP.EQ.OR P2, PT, R19, R38, P2 ;  /* 0x000000261300720c */ /* 0x000fe20001742670 */
[----:B------:R-:W0:Y:S03]  /*8220*/  @P0 LDS R34, [R28+0x478] ;  /* 0x000478001c220984 */ /* 0x000e260000000800 */
[----:B---3--:R-:W-:Y:S01]  /*8230*/  SEL R18, R3, RZ, !P2 ;  /* 0x000000ff03127207 */ /* 0x008fe20005000000 */
[----:B------:R-:W-:Y:S01]  /*8240*/  VIADD R19, R17, 0x2 ;  /* 0x0000000211137836 */ /* 0x000fe20000000000 */
[----:B------:R-:W-:-:S03]  /*8250*/  ISETP.NE.AND P1, PT, R4, R6, PT ;  /* 0x000000060400720c */ /* 0x000fc60003f25270 */
[----:B----4-:R-:W-:Y:S01]  /*8260*/  IMAD.IADD R18, R5, 0x1, R18 ;  /* 0x0000000105127824 */ /* 0x010fe200078e0212 */
[----:B------:R-:W-:Y:S01]  /*8270*/  ISETP.EQ.OR P1, PT, R19, R38, P1 ;  /* 0x000000261300720c */ /* 0x000fe20000f22670 */
[----:B------:R-:W-:Y:S01]  /*8280*/  VIADD R19, R17, 0x3 ;  /* 0x0000000311137836 */ /* 0x000fe20000000000 */
[----:B------:R-:W-:Y:S02]  /*8290*/  ISETP.NE.AND P6, PT, R6, R8, PT ;  /* 0x000000080600720c */ /* 0x000fe40003fc5270 */
[----:B------:R-:W-:Y:S02]  /*82a0*/  SEL R18, R18, RZ, !P1 ;  /* 0x000000ff12127207 */ /* 0x000fe40004800000 */
[----:B------:R-:W-:-:S03]  /*82b0*/  ISETP.EQ.OR P6, PT, R19, R38, P6 ;  /* 0x000000261300720c */ /* 0x000fc600037c2670 */
[----:B-----5:R-:W-:Y:S01]  /*82c0*/  IMAD.IADD R18, R7, 0x1, R18 ;  /* 0x0000000107127824 */ /* 0x020fe200078e0212 */
        /* <DEDUP_REMOVED lines=8> */
[----:B0-----:R-:W-:-:S04]  /*8350*/  ISETP.NE.AND P0, PT, R34, R2, PT ;  /* 0x000000022200720c */ /* 0x001fc80003f05270 */
[-C--:B------:R-:W-:Y:S01]  /*8360*/  ISETP.EQ.OR P0, PT, R17, R38.reuse, P0 ;  /* 0x000000261100720c */ /* 0x080fe20000702670 */
[----:B------:R-:W-:Y:S01]  /*8370*/  IMAD.IADD R18, R11, 0x1, R18 ;  /* 0x000000010b127824 */ /* 0x000fe200078e0212 */
[----:B------:R-:W-:Y:S02]  /*8380*/  ISETP.EQ.OR P3, PT, R19, R38, P3 ;  /* 0x000000261300720c */ /* 0x000fe40001f62670 */
[----:B------:R-:W-:Y:S01]  /*8390*/  SEL R20, RZ, 0x1, !P0 ;  /* 0x00000001ff147807 */ /* 0x000fe20004000000 */
[----:B------:R-:W-:Y:S01]  /*83a0*/  IMAD.MOV.U32 R21, RZ, RZ, 0x2 ;  /* 0x00000002ff157424 */ /* 0x000fe200078e00ff */
[----:B------:R-:W-:Y:S01]  /*83b0*/  SEL R18, R18, RZ, !P3 ;  /* 0x000000ff12127207 */ /* 0x000fe20005800000 */
[----:B------:R-:W-:-:S06]  /*83c0*/  VIADD R19, R17, 0x6 ;  /* 0x0000000611137836 */ /* 0x000fcc0000000000 */
[----:B------:R-:W-:Y:S01]  /*83d0*/  @!P0 IMAD.MOV R21, RZ, RZ, 0x1 ;  /* 0x00000001ff158424 */ /* 0x000fe200078e02ff */
[----:B------:R-:W-:Y:S01]  /*83e0*/  ISETP.NE.AND P0, PT, R12, R14, PT ;  /* 0x0000000e0c00720c */ /* 0x000fe20003f05270 */
[----:B------:R-:W-:Y:S02]  /*83f0*/  @!P2 IMAD.MOV R21, RZ, RZ, R20 ;  /* 0x000000ffff15a224 */ /* 0x000fe400078e0214 */
[----:B------:R-:W-:Y:S01]  /*8400*/  IMAD.IADD R18, R13, 0x1, R18 ;  /* 0x000000010d127824 */ /* 0x000fe200078e0212 */
[----:B------:R-:W-:Y:S01]  /*8410*/  ISETP.EQ.OR P0, PT, R19, R38, P0 ;  /* 0x000000261300720c */ /* 0x000fe20000702670 */
[----:B------:R-:W-:Y:S02]  /*8420*/  VIADD R20, R21, 0x1 ;  /* 0x0000000115147836 */ /* 0x000fe40000000000 */
[----:B------:R-:W-:Y:S01]  /*8430*/  @!P1 IMAD.MOV R20, RZ, RZ, R21 ;  /* 0x000000ffff149224 */ /* 0x000fe200078e0215 */
[----:B------:R-:W-:Y:S01]  /*8440*/  SEL R18, R18, RZ, !P0 ;  /* 0x000000ff12127207 */ /* 0x000fe20004000000 */
[----:B------:R-:W-:-:S02]  /*8450*/  VIADD R19, R17, 0x7 ;  /* 0x0000000711137836 */ /* 0x000fc40000000000 */
[----:B------:R-:W-:Y:S02]  /*8460*/  VIADD R21, R20, 0x1 ;  /* 0x0000000114157836 */ /* 0x000fe40000000000 */
[----:B------:R-:W-:Y:S01]  /*8470*/  @!P6 IMAD.MOV R21, RZ, RZ, R20 ;  /* 0x000000ffff15e224 */ /* 0x000fe200078e0214 */
[----:B------:R-:W-:Y:S01]  /*8480*/  ISETP.NE.AND P6, PT, R14, R32, PT ;  /* 0x000000200e00720c */ /* 0x000fe20003fc5270 */
[----:B------:R-:W-:-:S03]  /*8490*/  IMAD.IADD R18, R15, 0x1, R18 ;  /* 0x000000010f127824 */ /* 0x000fc600078e0212 */
[----:B------:R-:W-:Y:S01]  /*84a0*/  ISETP.EQ.OR P6, PT, R19, R38, P6 ;  /* 0x000000261300720c */ /* 0x000fe200037c2670 */
[----:B------:R-:W-:Y:S02]  /*84b0*/  VIADD R20, R21, 0x1 ;  /* 0x0000000115147836 */ /* 0x000fe40000000000 */
[----:B------:R-:W-:Y:S01]  /*84c0*/  @!P5 IMAD.MOV R20, RZ, RZ, R21 ;  /* 0x000000ffff14d224 */ /* 0x000fe200078e0215 */
[----:B------:R-:W-:Y:S01]  /*84d0*/  SEL R18, R18, RZ, !P6 ;  /* 0x000000ff12127207 */ /* 0x000fe20007000000 */
[----:B------:R-:W-:Y:S01]  /*84e0*/  VIADD R17, R17, 0x8 ;  /* 0x0000000811117836 */ /* 0x000fe20000000000 */
[----:B------:R-:W-:-:S03]  /*84f0*/  ISETP.NE.AND P5, PT, R32, R37, PT ;  /* 0x000000252000720c */ /* 0x000fc60003fa5270 */
[----:B------:R-:W-:Y:S01]  /*8500*/  IMAD.IADD R18, R33, 0x1, R18 ;  /* 0x0000000121127824 */ /* 0x000fe200078e0212 */
[----:B------:R-:W-:Y:S01]  /*8510*/  ISETP.EQ.OR P5, PT, R17, R38, P5 ;  /* 0x000000261100720c */ /* 0x000fe20002fa2670 */
[----:B------:R-:W-:-:S03]  /*8520*/  VIADD R19, R20, 0x1 ;  /* 0x0000000114137836 */ /* 0x000fc60000000000 */
[----:B------:R-:W-:Y:S01]  /*8530*/  SEL R17, R18, RZ, !P5 ;  /* 0x000000ff12117207 */ /* 0x000fe20006800000 */
[----:B------:R-:W-:-:S04]  /*8540*/  @!P3 IMAD.MOV R19, RZ, RZ, R20 ;  /* 0x000000ffff13b224 */ /* 0x000fc800078e0214 */
[----:B------:R-:W-:Y:S02]  /*8550*/  IMAD.IADD R17, R16, 0x1, R17 ;  /* 0x0000000110117824 */ /* 0x000fe400078e0211 */
[----:B------:R-:W-:Y:S02]  /*8560*/  VIADD R18, R19, 0x1 ;  /* 0x0000000113127836 */ /* 0x000fe40000000000 */
[----:B------:R-:W-:Y:S02]  /*8570*/  @!P0 IMAD.MOV R18, RZ, RZ, R19 ;  /* 0x000000ffff128224 */ /* 0x000fe400078e0213 */
[----:B------:R-:W0:Y:S02]  /*8580*/  SHFL.UP PT, R19, R17, 0x1, RZ ;  /* 0x0420000011137989 */ /* 0x000e2400000e00ff */
[----:B------:R-:W-:Y:S02]  /*8590*/  VIADD R36, R18, 0x1 ;  /* 0x0000000112247836 */ /* 0x000fe40000000000 */
[----:B------:R-:W-:-:S04]  /*85a0*/  @!P6 IMAD.MOV R36, RZ, RZ, R18 ;  /* 0x000000ffff24e224 */ /* 0x000fc800078e0212 */
[----:B------:R-:W-:Y:S02]  /*85b0*/  VIADD R16, R36, 0x1 ;  /* 0x0000000124107836 */ /* 0x000fe40000000000 */
[----:B------:R-:W-:-:S05]  /*85c0*/  @!P5 IMAD.MOV R16, RZ, RZ, R36 ;  /* 0x000000ffff10d224 */ /* 0x000fca00078e0224 */
[----:B------:R-:W1:Y:S01]  /*85d0*/  SHFL.UP PT, R18, R16, 0x1, RZ ;  /* 0x0420000010127989 */ /* 0x000e6200000e00ff */
[----:B------:R-:W-:Y:S02]  /*85e0*/  ISETP.NE.AND P3, PT, R16, RZ, PT ;  /* 0x000000ff1000720c */ /* 0x000fe40003f65270 */
[----:B------:R-:W-:Y:S02]  /*85f0*/  ISETP.GE.AND P5, PT, R42, 0x1, PT ;  /* 0x000000012a00780c */ /* 0x000fe40003fa6270 */
[----:B0-----:R-:W-:-:S04]  /*8600*/  SEL R19, R19, RZ, !P3 ;  /* 0x000000ff13137207 */ /* 0x001fc80005800000 */
[----:B------:R-:W-:-:S05]  /*8610*/  SEL R20, R19, RZ, P5 ;  /* 0x000000ff13147207 */ /* 0x000fca0002800000 */
[----:B------:R-:W-:-:S05]  /*8620*/  IMAD.IADD R20, R17, 0x1, R20 ;  /* 0x0000000111147824 */ /* 0x000fca00078e0214 */
[----:B------:R-:W0:Y:S01]  /*8630*/  SHFL.UP PT, R19, R20, 0x2, RZ ;  /* 0x0440000014137989 */ /* 0x000e2200000e00ff */
[----:B-1----:R-:W-:-:S05]  /*8640*/  SEL R17, R18, RZ, P5 ;  /* 0x000000ff12117207 */ /* 0x002fca0002800000 */
[----:B------:R-:W-:-:S05]  /*8650*/  IMAD.IADD R17, R17, 0x1, R16 ;  /* 0x0000000111117824 */ /* 0x000fca00078e0210 */
[----:B------:R-:W1:Y:S01]  /*8660*/  SHFL.UP PT, R18, R17, 0x2, RZ ;  /* 0x0440000011127989 */ /* 0x000e6200000e00ff */
[----:B------:R-:W-:Y:S02]  /*8670*/  ISETP.NE.AND P3, PT, R17, RZ, PT ;  /* 0x000000ff1100720c */ /* 0x000fe40003f65270 */
[----:B------:R-:W-:Y:S02]  /*8680*/  ISETP.GE.AND P5, PT, R42, 0x2, PT ;  /* 0x000000022a00780c */ /* 0x000fe40003fa6270 */
[----:B0-----:R-:W-:-:S04]  /*8690*/  SEL R19, R19, RZ, !P3 ;  /* 0x000000ff13137207 */ /* 0x001fc80005800000 */
[----:B------:R-:W-:-:S05]  /*86a0*/  SEL R19, R19, RZ, P5 ;  /* 0x000000ff13137207 */ /* 0x000fca0002800000 */
[----:B------:R-:W-:Y:S01]  /*86b0*/  IMAD.IADD R19, R20, 0x1, R19 ;  /* 0x0000000114137824 */ /* 0x000fe200078e0213 */
[----:B-1----:R-:W-:-:S04]  /*86c0*/  SEL R18, R18, RZ, P5 ;  /* 0x000000ff12127207 */ /* 0x002fc80002800000 */
[----:B------:R-:W0:Y:S01]  /*86d0*/  SHFL.UP PT, R21, R19, 0x4, RZ ;  /* 0x0480000013157989 */ /* 0x000e2200000e00ff */
[----:B------:R-:W-:-:S05]  /*86e0*/  IMAD.IADD R18, R17, 0x1, R18 ;  /* 0x0000000111127824 */ /* 0x000fca00078e0212 */
[----:B------:R-:W1:Y:S01]  /*86f0*/  SHFL.UP PT, R16, R18, 0x4, RZ ;  /* 0x0480000012107989 */ /* 0x000e6200000e00ff */
[----:B------:R-:W-:Y:S02]  /*8700*/  ISETP.NE.AND P3, PT, R18, RZ, PT ;  /* 0x000000ff1200720c */ /* 0x000fe40003f65270 */
[----:B------:R-:W-:Y:S02]  /*8710*/  ISETP.GE.AND P5, PT, R42, 0x4, PT ;  /* 0x000000042a00780c */ /* 0x000fe40003fa6270 */
[----:B0-----:R-:W-:-:S04]  /*8720*/  SEL R21, R21, RZ, !P3 ;  /* 0x000000ff15157207 */ /* 0x001fc80005800000 */
[----:B------:R-:W-:Y:S02]  /*8730*/  SEL R20, R21, RZ, P5 ;  /* 0x000000ff15147207 */ /* 0x000fe40002800000 */
[----:B-1----:R-:W-:-:S03]  /*8740*/  SEL R17, R16, RZ, P5 ;  /* 0x000000ff10117207 */ /* 0x002fc60002800000 */
[----:B------:R-:W-:Y:S02]  /*8750*/  IMAD.IADD R20, R19, 0x1, R20 ;  /* 0x0000000113147824 */ /* 0x000fe400078e0214 */
[----:B------:R-:W-:-:S03]  /*8760*/  IMAD.IADD R17, R18, 0x1, R17 ;  /* 0x0000000112117824 */ /* 0x000fc600078e0211 */
[----:B------:R-:W0:Y:S04]  /*8770*/  SHFL.UP PT, R21, R20, 0x8, RZ ;  /* 0x0500000014157989 */ /* 0x000e2800000e00ff */
        /* <DEDUP_REMOVED lines=10> */
[----:B------:R-:W-:Y:S02]  /*8820*/  ISETP.NE.AND P6, PT, R42, 0x1f, PT ;  /* 0x0000001f2a00780c */ /* 0x000fe40003fc5270 */
[----:B------:R-:W-:Y:S02]  /*8830*/  ISETP.NE.AND P3, PT, R16, RZ, PT ;  /* 0x000000ff1000720c */ /* 0x000fe40003f65270 */
[----:B------:R-:W-:Y:S02]  /*8840*/  ISETP.GE.AND P5, PT, R42, 0x10, PT ;  /* 0x000000102a00780c */ /* 0x000fe40003fa6270 */
[----:B0-----:R-:W-:-:S02]  /*8850*/  SEL R19, R19, RZ, !P3 ;  /* 0x000000ff13137207 */ /* 0x001fc40005800000 */
[----:B-1----:R-:W-:Y:S02]  /*8860*/  SEL R17, R18, RZ, P5 ;  /* 0x000000ff12117207 */ /* 0x002fe40002800000 */
[----:B------:R-:W-:-:S03]  /*8870*/  SEL R18, R19, RZ, P5 ;  /* 0x000000ff13127207 */ /* 0x000fc60002800000 */
[----:B------:R-:W-:Y:S01]  /*8880*/  @!P6 LEA R29, R43, UR4, 0x3 ;  /* 0x000000042b1dec11 */ /* 0x000fe2000f8e18ff */
[----:B------:R-:W-:Y:S02]  /*8890*/  IMAD.IADD R40, R16, 0x1, R17 ;  /* 0x0000000110287824 */ /* 0x000fe400078e0211 */
[----:B------:R-:W-:-:S05]  /*88a0*/  IMAD.IADD R41, R21, 0x1, R18 ;  /* 0x0000000115297824 */ /* 0x000fca00078e0212 */
[----:B------:R-:W-:Y:S01]  /*88b0*/  @!P6 STS.64 [R29], R40 ;  /* 0x000000281d00e388 */ /* 0x000fe20000000a00 */
[----:B------:R-:W-:Y:S06]  /*88c0*/  BAR.SYNC.DEFER_BLOCKING 0x0 ;  /* 0x0000000000007b1d */ /* 0x000fec0000010000 */
[----:B------:R-:W0:Y:S04]  /*88d0*/  LDS.128 R16, [UR4] ;  /* 0x00000004ff107984 */ /* 0x000e280008000c00 */
[----:B------:R-:W1:Y:S04]  /*88e0*/  LDS.128 R20, [UR4+0x10] ;  /* 0x00001004ff147984 */ /* 0x000e680008000c00 */
[----:B------:R-:W2:Y:S01]  /*88f0*/  LDS.128 R24, [UR4+0x20] ;  /* 0x00002004ff187984 */ /* 0x000ea20008000c00 */
[----:B------:R-:W-:-:S02]  /*8900*/  ISETP.NE.AND P5, PT, R43, 0x2, PT ;  /* 0x000000022b00780c */ /* 0x000fc40003fa5270 */
[----:B0-----:R-:W-:-:S04]  /*8910*/  ISETP.NE.AND P3, PT, R18, RZ, PT ;  /* 0x000000ff1200720c */ /* 0x001fc80003f65270 */
[----:B------:R-:W-:Y:S02]  /*8920*/  SEL R28, R17, RZ, !P3 ;  /* 0x000000ff111c7207 */ /* 0x000fe40005800000 */
[----:B-1----:R-:W-:-:S03]  /*8930*/  ISETP.NE.AND P3, PT, R20, RZ, PT ;  /* 0x000000ff1400720c */ /* 0x002fc60003f65270 */
[----:B------:R-:W-:Y:S02]  /*8940*/  IMAD.IADD R28, R19, 0x1, R28 ;  /* 0x00000001131c7824 */ /* 0x000fe400078e021c */
[----:B------:R-:W-:-:S03]  /*8950*/  IMAD.IADD R19, R16, 0x1, R18 ;  /* 0x0000000110137824 */ /* 0x000fc600078e0212 */
[C---:B------:R-:W-:Y:S02]  /*8960*/  SEL R17, R28.reuse, R17, !P5 ;  /* 0x000000111c117207 */ /* 0x040fe40006800000 */
[----:B------:R-:W-:Y:S02]  /*8970*/  SEL R18, R28, RZ, !P3 ;  /* 0x000000ff1c127207 */ /* 0x000fe40005800000 */
[----:B------:R-:W0:Y:S01]  /*8980*/  LDS.128 R28, [UR4+0x30] ;  /* 0x00003004ff1c7984 */ /* 0x000e220008000c00 */
[----:B------:R-:W-:Y:S02]  /*8990*/  SEL R16, R19, R16, !P5 ;  /* 0x0000001013107207 */ /* 0x000fe40006800000 */
[----:B------:R-:W-:Y:S01]  /*89a0*/  IMAD.IADD R18, R21, 0x1, R18 ;  /* 0x0000000115127824 */ /* 0x000fe200078e0212 */
[----:B------:R-:W-:Y:S01]  /*89b0*/  ISETP.NE.AND P5, PT, R22, RZ, PT ;  /* 0x000000ff1600720c */ /* 0x000fe20003fa5270 */
[----:B------:R-:W-:-:S03]  /*89c0*/  IMAD.IADD R19, R19, 0x1, R20 ;  /* 0x0000000113137824 */ /* 0x000fc600078e0214 */
[----:B------:R-:W-:Y:S02]  /*89d0*/  SEL R20, R18, RZ, !P5 ;  /* 0x000000ff12147207 */ /* 0x000fe40006800000 */
[----:B------:R-:W-:Y:S02]  /*89e0*/  ISETP.NE.AND P3, PT, R43, 0x3, PT ;  /* 0x000000032b00780c */ /* 0x000fe40003f65270 */
[----:B--2---:R-:W-:Y:S01]  /*89f0*/  ISETP.NE.AND P6, PT, R24, RZ, PT ;  /* 0x000000ff1800720c */ /* 0x004fe20003fc5270 */
[----:B------:R-:W-:Y:S01]  /*8a00*/  IMAD.IADD R20, R23, 0x1, R20 ;  /* 0x0000000117147824 */ /* 0x000fe200078e0214 */
[----:B------:R-:W-:-:S04]  /*8a10*/  SEL R17, R18, R17, !P3 ;  /* 0x0000001112117207 */ /* 0x000fc80005800000 */
[----:B------:R-:W-:Y:S02]  /*8a20*/  SEL R18, R20, RZ, !P6 ;  /* 0x000000ff14127207 */ /* 0x000fe40007000000 */
[----:B------:R-:W-:Y:S01]  /*8a30*/  SEL R16, R19, R16, !P3 ;  /* 0x0000001013107207 */ /* 0x000fe20005800000 */
[----:B------:R-:W-:Y:S01]  /*8a40*/  IMAD.IADD R19, R22, 0x1, R19 ;  /* 0x0000000116137824 */ /* 0x000fe200078e0213 */
[----:B------:R-:W-:Y:S01]  /*8a50*/  ISETP.NE.AND P5, PT, R43, 0x4, PT ;  /* 0x000000042b00780c */ /* 0x000fe20003fa5270 */
[----:B------:R-:W-:Y:S01]  /*8a60*/  IMAD.IADD R18, R25, 0x1, R18 ;  /* 0x0000000119127824 */ /* 0x000fe200078e0212 */
[----:B------:R-:W-:Y:S02]  /*8a70*/  ISETP.NE.AND P3, PT, R26, RZ, PT ;  /* 0x000000ff1a00720c */ /* 0x000fe40003f65270 */
[C---:B------:R-:W-:Y:S01]  /*8a80*/  SEL R16, R19.reuse, R16, !P5 ;  /* 0x0000001013107207 */ /* 0x040fe20006800000 */
[----:B------:R-:W-:Y:S01]  /*8a90*/  IMAD.IADD R19, R19, 0x1, R24 ;  /* 0x0000000113137824 */ /* 0x000fe200078e0218 */
[----:B------:R-:W-:Y:S01]  /*8aa0*/  SEL R17, R20, R17, !P5 ;  /* 0x0000001114117207 */ /* 0x000fe20006800000 */
[----:B------:R-:W1:Y:S01]  /*8ab0*/  SHFL.UP PT, R25, R40, 0x1, RZ ;  /* 0x0420000028197989 */ /* 0x000e6200000e00ff */
[----:B------:R-:W-:-:S02]  /*8ac0*/  SEL R20, R18, RZ, !P3 ;  /* 0x000000ff12147207 */ /* 0x000fc40005800000 */
[----:B------:R-:W-:-:S03]  /*8ad0*/  ISETP.NE.AND P6, PT, R43, 0x5, PT ;  /* 0x000000052b00780c */ /* 0x000fc60003fc5270 */
[----:B------:R-:W-:Y:S01]  /*8ae0*/  IMAD.IADD R20, R27, 0x1, R20 ;  /* 0x000000011b147824 */ /* 0x000fe200078e0214 */
[----:B------:R-:W-:Y:S02]  /*8af0*/  SEL R16, R19, R16, !P6 ;  /* 0x0000001013107207 */ /* 0x000fe40007000000 */
[----:B------:R-:W-:Y:S02]  /*8b00*/  SEL R17, R18, R17, !P6 ;  /* 0x0000001112117207 */ /* 0x000fe40007000000 */
[----:B------:R-:W-:Y:S02]  /*8b10*/  ISETP.NE.AND P6, PT, R43, 0x6, PT ;  /* 0x000000062b00780c */ /* 0x000fe40003fc5270 */
[----:B0-----:R-:W-:Y:S01]  /*8b20*/  ISETP.NE.AND P5, PT, R28, RZ, PT ;  /* 0x000000ff1c00720c */ /* 0x001fe20003fa5270 */
[----:B------:R-:W-:Y:S01]  /*8b30*/  IMAD.IADD R19, R26, 0x1, R19 ;  /* 0x000000011a137824 */ /* 0x000fe200078e0213 */
[C---:B------:R-:W-:Y:S01]  /*8b40*/  SEL R17, R20.reuse, R17, !P6 ;  /* 0x0000001114117207 */ /* 0x040fe20007000000 */
[----:B------:R-:W0:Y:S01]  /*8b50*/  SHFL.UP PT, R35, R41, 0x1, RZ ;  /* 0x0420000029237989 */ /* 0x000e2200000e00ff */
[----:B------:R-:W-:-:S02]  /*8b60*/  SEL R20, R20, RZ, !P5 ;  /* 0x000000ff14147207 */ /* 0x000fc40006800000 */
[----:B------:R-:W-:Y:S02]  /*8b70*/  ISETP.GE.U32.AND P3, PT, R0, 0x20, PT ;  /* 0x000000200000780c */ /* 0x000fe40003f66070 */
[C---:B------:R-:W-:Y:S01]  /*8b80*/  SEL R16, R19.reuse, R16, !P6 ;  /* 0x0000001013107207 */ /* 0x040fe20007000000 */
[----:B------:R-:W-:Y:S01]  /*8b90*/  IMAD.IADD R19, R19, 0x1, R28 ;  /* 0x0000000113137824 */ /* 0x000fe200078e021c */
[----:B------:R-:W-:Y:S01]  /*8ba0*/  ISETP.NE.AND P5, PT, R43, 0x7, PT ;  /* 0x000000072b00780c */ /* 0x000fe20003fa5270 */
[----:B------:R-:W-:Y:S01]  /*8bb0*/  IMAD.IADD R20, R29, 0x1, R20 ;  /* 0x000000011d147824 */ /* 0x000fe200078e0214 */
[----:B------:R-:W-:Y:S02]  /*8bc0*/  ISETP.NE.AND P6, PT, R30, RZ, PT ;  /* 0x000000ff1e00720c */ /* 0x000fe40003fc5270 */
[----:B------:R-:W-:Y:S02]  /*8bd0*/  SEL R16, R19, R16, !P5 ;  /* 0x0000001013107207 */ /* 0x000fe40006800000 */
[----:B------:R-:W-:-:S02]  /*8be0*/  SEL R17, R20, R17, !P5 ;  /* 0x0000001114117207 */ /* 0x000fc40006800000 */
[----:B------:R-:W-:Y:S02]  /*8bf0*/  ISETP.NE.AND P5, PT, R42, RZ, P3 ;  /* 0x000000ff2a00720c */ /* 0x000fe40001fa5270 */
[----:B------:R-:W-:Y:S02]  /*8c00*/  SEL R20, R20, RZ, !P6 ;  /* 0x000000ff14147207 */ /* 0x000fe40007000000 */
[----:B-1----:R-:W-:-:S04]  /*8c10*/  @P3 ISETP.NE.AND P6, PT, R25, RZ, PT ;  /* 0x000000ff1900320c */ /* 0x002fc80003fc5270 */
[----:B------:R-:W-:Y:S02]  /*8c20*/  @P3 SEL R18, R17, RZ, !P6 ;  /* 0x000000ff11123207 */ /* 0x000fe40007000000 */
[----:B------:R-:W-:-:S03]  /*8c30*/  @P3 ISETP.NE.AND P6, PT, R42, RZ, PT ;  /* 0x000000ff2a00320c */ /* 0x000fc60003fc5270 */
[----:B0-----:R-:W-:Y:S01]  /*8c40*/  @P5 IMAD.IADD R17, R35, 0x1, R18 ;  /* 0x0000000123115824 */ /* 0x001fe200078e0212 */
[----:B------:R-:W-:Y:S01]  /*8c50*/  @P3 SEL R21, R25, RZ, P6 ;  /* 0x000000ff19153207 */ /* 0x000fe20003000000 */
[----:B------:R-:W-:Y:S02]  /*8c60*/  IMAD.IADD R30, R30, 0x1, R19 ;  /* 0x000000011e1e7824 */ /* 0x000fe400078e0213 */
[----:B------:R-:W-:Y:S02]  /*8c70*/  IMAD.IADD R31, R31, 0x1, R20 ;  /* 0x000000011f1f7824 */ /* 0x000fe400078e0214 */
[----:B------:R-:W-:Y:S02]  /*8c80*/  @P3 IMAD.IADD R25, R16, 0x1, R21 ;  /* 0x0000000110193824 */ /* 0x000fe400078e0215 */
[----:B------:R-:W-:Y:S01]  /*8c90*/  @P3 IMAD.MOV.U32 R35, RZ, RZ, R17 ;  /* 0x000000ffff233224 */ /* 0x000fe200078e0011 */
[----:B------:R-:W-:Y:S06]  /*8ca0*/  @P3 BRA `(.L_x_631) ;  /* 0x0000000c00143947 */ /* 0x000fec0003800000 */
[----:B------:R-:W0:Y:S01]  /*8cb0*/  LDC.64 R28, c[0x0][0x3a8] ;  /* 0x0000ea00ff1c7b82 */ /* 0x000e220000000a00 */
[----:B------:R-:W1:Y:S01]  /*8cc0*/  LDCU UR5, c[0x0][0x370] ;  /* 0x00006e00ff0577ac */ /* 0x000e620008000800 */
        /* <DEDUP_REMOVED lines=12> */
.L_x_632:
[----:B------:R-:W-:Y:S05]  /*8d90*/  NANOSLEEP 0x1c2 ;  /* 0x000001c20000795d */ /* 0x000fea0003800000 */
[----:B------:R-:W-:Y:S01]  /*8da0*/  NOP ;  /* 0x0000000000007918 */ /* 0x000fe20000000000 */
.L_x_633:
[----:B--2---:R-:W-:-:S03]  /*8db0*/  IMAD.WIDE.U32 R16, R0, 0x10, RZ ;  /* 0x0000001000107825 */ /* 0x004fc600078e00ff */
[----:B------:R-:W-:Y:S02]  /*8dc0*/  LOP3.LUT R23, R16, 0xfffffff0, RZ, 0x3c, !PT ;  /* 0xfffffff010177812 */ /* 0x000fe400078e3cff */
[----:B------:R-:W-:Y:S02]  /*8dd0*/  LOP3.LUT R17, RZ, R17, RZ, 0x33, !PT ;  /* 0x00000011ff117212 */ /* 0x000fe400078e33ff */
[----:B------:R-:W-:-:S05]  /*8de0*/  IADD3 R22, P3, PT, R28, R23, RZ ;  /* 0x000000171c167210 */ /* 0x000fca0007f7e0ff */
[----:B------:R-:W-:-:S08]  /*8df0*/  IMAD.X R23, R29, 0x1, R17, P3 ;  /* 0x000000011d177824 */ /* 0x000fd000018e0611 */
.L_x_635:
[----:B------:R-:W2:Y:S01]  /*8e00*/  LD.E.128.STRONG.GPU R16, desc[UR12][R22.64+0x200] ;  /* 0x0002000c16107980 */ /* 0x000ea2000c10fd00 */
[----:B------:R-:W-:Y:S05]  /*8e10*/  YIELD ;  /* 0x0000000000007946 */ /* 0x000fea0003800000 */
[----:B------:R-:W-:Y:S01]  /*8e20*/  UMOV UR5, 0xffffffff ;  /* 0xffffffff00057882 */ /* 0x000fe20000000000 */
[----:B--2---:R-:W-:-:S04]  /*8e30*/  ISETP.NE.U32.AND P3, PT, R18, 0x63, PT ;  /* 0x000000631200780c */ /* 0x004fc80003f65070 */
[----:B------:R-:W-:Y:S01]  /*8e40*/  ISETP.NE.AND.EX P3, PT, R19, RZ, PT, P3 ;  /* 0x000000ff1300720c */ /* 0x000fe20003f65330 */
[----:B------:R-:W-:-:S12]  /*8e50*/  BRA.DIV UR5, `(.L_x_634) ;  /* 0x0000002e05f47947 */ /* 0x000fd8000b800000 */
[----:B------:R-:W-:-:S13]  /*8e60*/  VOTE.ANY P3, !P3 ;  /* 0x0000000000ff7806 */ /* 0x000fda0005860100 */
.L_x_691:
[----:B------:R-:W-:Y:S05]  /*8e70*/  @P3 BRA `(.L_x_635) ;  /* 0xfffffffc00e03947 */ /* 0x000fea000383ffff */
[----:B------:R-:W-:Y:S01]  /*8e80*/  UMOV UR5, 0xffffffff ;  /* 0xffffffff00057882 */ /* 0x000fe20000000000 */
[----:B------:R-:W-:-:S04]  /*8e90*/  ISETP.NE.U32.AND P5, PT, R18, 0x65, PT ;  /* 0x000000651200780c */ /* 0x000fc80003fa5070 */
[----:B------:R-:W-:Y:S01]  /*8ea0*/  ISETP.NE.AND.EX P5, PT, R19, RZ, PT, P5 ;  /* 0x000000ff1300720c */ /* 0x000fe20003fa5350 */
[----:B------:R-:W-:-:S12]  /*8eb0*/  BRA.DIV UR5, `(.L_x_636) ;  /* 0x0000002e05fc7947 */ /* 0x000fd8000b800000 */
[----:B------:R-:W0:Y:S01]  /*8ec0*/  S2R R27, SR_GEMASK ;  /* 0x00000000001b7919 */ /* 0x000e220000003c00 */
[----:B------:R-:W-:Y:S02]  /*8ed0*/  VOTE.ANY R21, PT, !P5 ;  /* 0x0000000000157806 */ /* 0x000fe400068e0100 */
[----:B------:R-:W-:Y:S02]  /*8ee0*/  ISETP.NE.AND P5, PT, R16, RZ, PT ;  /* 0x000000ff1000720c */ /* 0x000fe40003fa5270 */
[----:B0-----:R-:W-:-:S05]  /*8ef0*/  LOP3.LUT R21, R21, 0x80000000, R27, 0xec, !PT ;  /* 0x8000000015157812 */ /* 0x001fca00078eec1b */
[----:B------:R-:W-:-:S05]  /*8f00*/  VIADD R20, R21, 0xffffffff ;  /* 0xffffffff15147836 */ /* 0x000fca0000000000 */
[----:B------:R-:W-:-:S04]  /*8f10*/  LOP3.LUT R21, R21, R20, RZ, 0xc, !PT ;  /* 0x0000001415157212 */ /* 0x000fc800078e0cff */
[----:B------:R0:W1:Y:S02]  /*8f20*/  POPC R24, R21 ;  /* 0x0000001500187309 */ /* 0x0000640000000000 */
[C---:B0-----:R-:W-:Y:S01]  /*8f30*/  VIADD R21, R42.reuse, 0x4 ;  /* 0x000000042a157836 */ /* 0x041fe20000000000 */
[----:B-1----:R-:W0:Y:S01]  /*8f40*/  SHFL.DOWN PT, R23, R17, 0x1, R24 ;  /* 0x0820000011177989 */ /* 0x002e2200000e0018 */
        /* <DEDUP_REMOVED lines=34> */
[----:B------:R-:W-:Y:S01]  /*9170*/  ISETP.NE.U32.AND P3, PT, R18, 0x65, PT ;  /* 0x000000651200780c */ /* 0x000fe20003f65070 */
[----:B------:R-:W-:Y:S01]  /*9180*/  IMAD.IADD R43, R41, 0x1, R20 ;  /* 0x00000001292b7824 */ /* 0x000fe200078e0214 */
[----:B------:R-:W-:Y:S01]  /*9190*/  LOP3.LUT R18, RZ, R0, RZ, 0x33, !PT ;  /* 0x00000000ff127212 */ /* 0x000fe200078e33ff */
[----:B------:R-:W-:Y:S01]  /*91a0*/  IMAD.IADD R45, R47, 0x1, R16 ;  /* 0x000000012f2d7824 */ /* 0x000fe200078e0210 */
[----:B------:R-:W-:Y:S01]  /*91b0*/  ISETP.NE.AND.EX P3, PT, R19, RZ, PT, P3 ;  /* 0x000000ff1300720c */ /* 0x000fe20003f65330 */
[----:B------:R-:W0:Y:S01]  /*91c0*/  LDC.64 R16, c[0x0][0x3a8] ;  /* 0x0000ea00ff107b82 */ /* 0x000e220000000a00 */
[----:B------:R-:W1:Y:S01]  /*91d0*/  SHFL.DOWN PT, R23, R43, 0x10, R24 ;  /* 0x0a0000002b177989 */ /* 0x000e6200000e0018 */
[----:B------:R-:W-:Y:S01]  /*91e0*/  VIADD R19, R42, 0x10 ;  /* 0x000000102a137836 */ /* 0x000fe20000000000 */
[----:B------:R-:W-:Y:S01]  /*91f0*/  ISETP.NE.AND P6, PT, R45, RZ, PT ;  /* 0x000000ff2d00720c */ /* 0x000fe20003fc5270 */
[----:B------:R-:W-:Y:S01]  /*9200*/  IMAD.IADD R39, R18, 0x1, R39 ;  /* 0x0000000112277824 */ /* 0x000fe200078e0227 */
[----:B------:R-:W2:Y:S02]  /*9210*/  SHFL.DOWN PT, R20, R45, 0x10, R24 ;  /* 0x0a0000002d147989 */ /* 0x000ea400000e0018 */
[----:B------:R-:W-:-:S05]  /*9220*/  ISETP.GT.AND P5, PT, R19, R24, PT ;  /* 0x000000181300720c */ /* 0x000fca0003fa4270 */
[----:B------:R-:W-:Y:S02]  /*9230*/  VOTE.ALL P3, P3 ;  /* 0x0000000000ff7806 */ /* 0x000fe40001860000 */
[----:B-1----:R-:W-:Y:S02]  /*9240*/  SEL R23, R23, RZ, !P6 ;  /* 0x000000ff17177207 */ /* 0x002fe40007000000 */
[----:B0-----:R-:W-:Y:S02]  /*9250*/  IADD3 R40, P6, PT, R16, 0x200, RZ ;  /* 0x0000020010287810 */ /* 0x001fe40007fde0ff */
[----:B--2---:R-:W-:Y:S02]  /*9260*/  SEL R20, R20, RZ, !P5 ;  /* 0x000000ff14147207 */ /* 0x004fe40006800000 */
[----:B------:R-:W-:Y:S01]  /*9270*/  SEL R22, R23, RZ, !P5 ;  /* 0x000000ff17167207 */ /* 0x000fe20006800000 */
[----:B------:R-:W-:Y:S02]  /*9280*/  IMAD.X R41, RZ, RZ, R17, P6 ;  /* 0x000000ffff297224 */ /* 0x000fe400030e0611 */
[----:B------:R-:W-:-:S02]  /*9290*/  IMAD.IADD R20, R45, 0x1, R20 ;  /* 0x000000012d147824 */ /* 0x000fc400078e0214 */
[----:B------:R-:W-:-:S07]  /*92a0*/  IMAD.IADD R22, R43, 0x1, R22 ;  /* 0x000000012b167824 */ /* 0x000fce00078e0216 */
.L_x_705:
[----:B------:R-:W-:Y:S05]  /*92b0*/  @!P3 BRA `(.L_x_637) ;  /* 0x00000004002cb947 */ /* 0x000fea0003800000 */
.L_x_641:
[----:B------:R-:W-:-:S07]  /*92c0*/  IMAD.WIDE R44, R39, 0x10, R40 ;  /* 0x00000010272c7825 */ /* 0x000fce00078e0228 */
.L_x_639:
[----:B------:R-:W2:Y:S01]  /*92d0*/  LD.E.128.STRONG.GPU R16, desc[UR12][R44.64+-0x200] ;  /* 0xfffe000c2c107980 */ /* 0x000ea2000c10fd00 */
[----:B------:R-:W-:Y:S05]  /*92e0*/  YIELD ;  /* 0x0000000000007946 */ /* 0x000fea0003800000 */
[----:B------:R-:W-:Y:S01]  /*92f0*/  UMOV UR5, 0xffffffff ;  /* 0xffffffff00057882 */ /* 0x000fe20000000000 */
[----:B--2---:R-:W-:-:S04]  /*9300*/  ISETP.NE.U32.AND P3, PT, R18, 0x63, PT ;  /* 0x000000631200780c */ /* 0x004fc80003f65070 */
[----:B------:R-:W-:Y:S01]  /*9310*/  ISETP.NE.AND.EX P3, PT, R19, RZ, PT, P3 ;  /* 0x000000ff1300720c */ /* 0x000fe20003f65330 */
[----:B------:R-:W-:-:S12]  /*9320*/  BRA.DIV UR5, `(.L_x_638) ;  /* 0x0000003205a47947 */ /* 0x000fd8000b800000 */
[----:B------:R-:W-:-:S13]  /*9330*/  VOTE.ANY P3, !P3 ;  /* 0x0000000000ff7806 */ /* 0x000fda0005860100 */
.L_x_708:
        /* <DEDUP_REMOVED lines=8> */
[----:B------:R-:W-:-:S05]  /*93c0*/  LOP3.LUT R21, R21, 0x80000000, R27, 0xec, !PT ;  /* 0x8000000015157812 */ /* 0x000fca00078eec1b */
[----:B------:R-:W-:-:S05]  /*93d0*/  VIADD R24, R21, 0xffffffff ;  /* 0xffffffff15187836 */ /* 0x000fca0000000000 */
[----:B------:R-:W-:-:S06]  /*93e0*/  LOP3.LUT R24, R21, R24, RZ, 0xc, !PT ;  /* 0x0000001815187212 */ /* 0x000fcc00078e0cff */
        /* <DEDUP_REMOVED lines=37> */
[----:B------:R-:W-:Y:S01]  /*9640*/  ISETP.NE.U32.AND P3, PT, R18, 0x65, PT ;  /* 0x000000651200780c */ /* 0x000fe20003f65070 */
[----:B------:R-:W-:Y:S02]  /*9650*/  IMAD.IADD R17, R43, 0x1, R26 ;  /* 0x000000012b117824 */ /* 0x000fe400078e021a */
[----:B------:R-:W-:Y:S01]  /*9660*/  IMAD.IADD R45, R47, 0x1, R16 ;  /* 0x000000012f2d7824 */ /* 0x000fe200078e0210 */
[----:B------:R-:W-:Y:S01]  /*9670*/  ISETP.NE.AND.EX P3, PT, R19, RZ, PT, P3 ;  /* 0x000000ff1300720c */ /* 0x000fe20003f65330 */
[----:B------:R-:W-:Y:S01]  /*9680*/  VIADD R19, R42, 0x10 ;  /* 0x000000102a137836 */ /* 0x000fe20000000000 */
[----:B------:R-:W0:Y:S02]  /*9690*/  SHFL.DOWN PT, R23, R17, 0x10, R24 ;  /* 0x0a00000011177989 */ /* 0x000e2400000e0018 */
[----:B------:R-:W-:-:S02]  /*96a0*/  ISETP.NE.AND P5, PT, R45, RZ, PT ;  /* 0x000000ff2d00720c */ /* 0x000fc40003fa5270 */
[----:B------:R-:W1:Y:S01]  /*96b0*/  SHFL.DOWN PT, R16, R45, 0x10, R24 ;  /* 0x0a0000002d107989 */ /* 0x000e6200000e0018 */
[----:B------:R-:W-:-:S06]  /*96c0*/  ISETP.GT.AND P6, PT, R19, R24, PT ;  /* 0x000000181300720c */ /* 0x000fcc0003fc4270 */
[----:B------:R-:W-:Y:S02]  /*96d0*/  VOTE.ALL P3, P3 ;  /* 0x0000000000ff7806 */ /* 0x000fe40001860000 */
[----:B0-----:R-:W-:Y:S02]  /*96e0*/  SEL R23, R23, RZ, !P5 ;  /* 0x000000ff17177207 */ /* 0x001fe40006800000 */
[----:B------:R-:W-:Y:S02]  /*96f0*/  ISETP.NE.AND P5, PT, R20, RZ, PT ;  /* 0x000000ff1400720c */ /* 0x000fe40003fa5270 */
[----:B------:R-:W-:Y:S02]  /*9700*/  SEL R18, R23, RZ, !P6 ;  /* 0x000000ff17127207 */ /* 0x000fe40007000000 */
[----:B-1----:R-:W-:-:S03]  /*9710*/  SEL R16, R16, RZ, !P6 ;  /* 0x000000ff10107207 */ /* 0x002fc60007000000 */
[----:B------:R-:W-:Y:S01]  /*9720*/  IMAD.IADD R18, R17, 0x1, R18 ;  /* 0x0000000111127824 */ /* 0x000fe200078e0212 */
[----:B------:R-:W-:-:S04]  /*9730*/  IADD3 R20, PT, PT, R45, R16, R20 ;  /* 0x000000102d147210 */ /* 0x000fc80007ffe014 */
[----:B------:R-:W-:-:S05]  /*9740*/  SEL R17, R18, RZ, !P5 ;  /* 0x000000ff12117207 */ /* 0x000fca0006800000 */
[----:B------:R-:W-:-:S07]  /*9750*/  IMAD.IADD R22, R17, 0x1, R22 ;  /* 0x0000000111167824 */ /* 0x000fce00078e0216 */
.L_x_722:
[----:B------:R-:W-:Y:S05]  /*9760*/  @P3 BRA `(.L_x_641) ;  /* 0xfffffff800d43947 */ /* 0x000fea000383ffff */
.L_x_637:
        /* <DEDUP_REMOVED lines=21> */
.L_x_643:
[----:B------:R-:W-:Y:S05]  /*98c0*/  BSYNC.RECONVERGENT B0 ;  /* 0x0000000000007941 */ /* 0x000fea0003800200 */
.L_x_642:
[----:B------:R0:W-:Y:S01]  /*98d0*/  @!P5 STS.64 [R24+0x48], R20 ;  /* 0x000048141800d388 */ /* 0x0001e20000000a00 */
[----:B------:R-:W-:Y:S02]  /*98e0*/  @!P5 IMAD.MOV.U32 R25, RZ, RZ, R20 ;  /* 0x000000ffff19d224 */ /* 0x000fe400078e0014 */
[----:B------:R-:W-:-:S07]  /*98f0*/  @!P5 IMAD.MOV.U32 R35, RZ, RZ, R22 ;  /* 0x000000ffff23d224 */ /* 0x000fce00078e0016 */
.L_x_631:
[----:B------:R-:W-:Y:S05]  /*9900*/  WARPSYNC.ALL ;  /* 0x0000000000007948 */ /* 0x000fea0003800000 */
[C---:B------:R-:W-:Y:S01]  /*9910*/  ISETP.NE.AND P4, PT, R0.reuse, RZ, PT ;  /* 0x000000ff0000720c */ /* 0x040fe20003f85270 */
[----:B------:R-:W2:Y:S08]  /*9920*/  S2UR UR5, SR_CgaCtaId ;  /* 0x00000000000579c3 */ /* 0x000eb00000008800 */
[----:B------:R-:W-:Y:S04]  /*9930*/  BAR.SYNC.DEFER_BLOCKING 0x0 ;  /* 0x0000000000007b1d */ /* 0x000fe80000010000 */
[----:B------:R-:W-:Y:S01]  /*9940*/  @P4 ISETP.NE.AND P5, PT, R25, RZ, PT ;  /* 0x000000ff1900420c */ /* 0x000fe20003fa5270 */
[----:B-1----:R-:W-:Y:S01]  /*9950*/  IMAD R19, R0, 0x9, RZ ;  /* 0x0000000900137824 */ /* 0x002fe200078e02ff */
[----:B------:R-:W-:Y:S01]  /*9960*/  ISETP.NE.AND P3, PT, R34, R2, PT ;  /* 0x000000022200720c */ /* 0x000fe20003f65270 */
[----:B------:R-:W-:-:S03]  /*9970*/  UMOV UR4, 0x400 ;  /* 0x0000040000047882 */ /* 0x000fc60000000000 */
[C---:B------:R-:W-:Y:S01]  /*9980*/  ISETP.EQ.OR P3, PT, R19.reuse, R38, P3 ;  /* 0x000000261300720c */ /* 0x040fe20001f62670 */
[C---:B0-----:R-:W-:Y:S01]  /*9990*/  VIADD R21, R19.reuse, 0x4 ;  /* 0x0000000413157836 */ /* 0x041fe20000000000 */
[----:B------:R-:W-:Y:S01]  /*99a0*/  BSSY.RECONVERGENT B0, `(.L_x_644) ;  /* 0x0000147000007945 */ /* 0x000fe20003800200 */
[----:B------:R-:W-:Y:S01]  /*99b0*/  VIADD R27, R19, 0x7 ;  /* 0x00000007131b7836 */ /* 0x000fe20000000000 */
[----:B------:R-:W-:Y:S01]  /*99c0*/  SEL R26, RZ, 0x1, !P3 ;  /* 0x00000001ff1a7807 */ /* 0x000fe20005800000 */
[----:B--2---:R-:W-:-:S09]  /*99d0*/  ULEA UR4, UR5, UR4, 0x18 ;  /* 0x0000000405047291 */ /* 0x004fd2000f8ec0ff */
[----:B------:R-:W0:Y:S02]  /*99e0*/  @P4 LDS.64 R16, [UR4+0x48] ;  /* 0x00004804ff104984 */ /* 0x000e240008000a00 */
[----:B0-----:R-:W-:Y:S01]  /*99f0*/  @P4 SEL R18, R17, RZ, !P5 ;  /* 0x000000ff11124207 */ /* 0x001fe20006800000 */
[----:B------:R-:W-:Y:S01]  /*9a00*/  VIADD R17, R19, 0x3 ;  /* 0x0000000313117836 */ /* 0x000fe20000000000 */
[----:B------:R-:W-:Y:S01]  /*9a10*/  ISETP.NE.AND P5, PT, R6, R8, PT ;  /* 0x000000080600720c */ /* 0x000fe20003fa5270 */
[----:B------:R-:W-:Y:S02]  /*9a20*/  @P4 IMAD.IADD R16, R25, 0x1, R16 ;  /* 0x0000000119104824 */ /* 0x000fe400078e0210 */
[----:B------:R-:W-:Y:S01]  /*9a30*/  @P4 IMAD.IADD R35, R35, 0x1, R18 ;  /* 0x0000000123234824 */ /* 0x000fe200078e0212 */
[----:B------:R-:W-:Y:S01]  /*9a40*/  ISETP.EQ.OR P5, PT, R17, R38, P5 ;  /* 0x000000261100720c */ /* 0x000fe20002fa2670 */
[----:B------:R-:W-:Y:S01]  /*9a50*/  @P4 IMAD.MOV.U32 R25, RZ, RZ, R16 ;  /* 0x000000ffff194224 */ /* 0x000fe200078e0010 */
[----:B------:R-:W-:Y:S01]  /*9a60*/  ISETP.NE.AND P4, PT, R8, R10, PT ;  /* 0x0000000a0800720c */ /* 0x000fe20003f85270 */
[----:B------:R-:W0:Y:S01]  /*9a70*/  LDS.64 R16, [UR4+0x70] ;  /* 0x00007004ff107984 */ /* 0x000e220008000a00 */
[----:B------:R-:W-:Y:S01]  /*9a80*/  SEL R18, R35, RZ, !P3 ;  /* 0x000000ff23127207 */ /* 0x000fe20005800000 */
[----:B------:R-:W-:Y:S01]  /*9a90*/  IMAD.IADD R36, R36, 0x1, R25 ;  /* 0x0000000124247824 */ /* 0x000fe200078e0219 */
[----:B------:R-:W-:Y:S01]  /*9aa0*/  ISETP.EQ.OR P4, PT, R21, R38, P4 ;  /* 0x000000261500720c */ /* 0x000fe20002782670 */
[----:B------:R-:W-:Y:S01]  /*9ab0*/  VIADD R21, R19, 0x5 ;  /* 0x0000000513157836 */ /* 0x000fe20000000000 */
[----:B------:R-:W-:Y:S01]  /*9ac0*/  ISETP.NE.AND P3, PT, R10, R12, PT ;  /* 0x0000000c0a00720c */ /* 0x000fe20003f65270 */
[----:B------:R-:W-:-:S02]  /*9ad0*/  IMAD.IADD R3, R3, 0x1, R18 ;  /* 0x0000000103037824 */ /* 0x000fc400078e0212 */
[----:B------:R-:W-:Y:S01]  /*9ae0*/  IMAD.IADD R41, R26, 0x1, R25 ;  /* 0x000000011a297824 */ /* 0x000fe200078e0219 */
[----:B------:R-:W-:Y:S02]  /*9af0*/  ISETP.EQ.OR P3, PT, R21, R38, P3 ;  /* 0x000000261500720c */ /* 0x000fe40001f62670 */
[----:B------:R-:W-:-:S05]  /*9b00*/  SEL R18, R3, RZ, !P2 ;  /* 0x000000ff03127207 */ /* 0x000fca0005000000 */
[----:B------:R-:W-:Y:S02]  /*9b10*/  IMAD.IADD R5, R5, 0x1, R18 ;  /* 0x0000000105057824 */ /* 0x000fe400078e0212 */
[----:B------:R-:W-:Y:S02]  /*9b20*/  VIADD R18, R26, 0x1 ;  /* 0x000000011a127836 */ /* 0x000fe40000000000 */
[----:B------:R-:W-:Y:S01]  /*9b30*/  @!P2 IMAD.MOV R18, RZ, RZ, R26 ;  /* 0x000000ffff12a224 */ /* 0x000fe200078e021a */
[----:B------:R-:W-:-:S03]  /*9b40*/  SEL R20, R5, RZ, !P1 ;  /* 0x000000ff05147207 */ /* 0x000fc60004800000 */
[----:B------:R-:W-:Y:S02]  /*9b50*/  IMAD.IADD R18, R25, 0x1, R18 ;  /* 0x0000000119127824 */ /* 0x000fe400078e0212 */
[----:B------:R-:W-:Y:S02]  /*9b60*/  IMAD.IADD R7, R7, 0x1, R20 ;  /* 0x0000000107077824 */ /* 0x000fe400078e0214 */
[----:B------:R-:W-:Y:S02]  /*9b70*/  VIADD R22, R18, 0x1 ;  /* 0x0000000112167836 */ /* 0x000fe40000000000 */
[----:B------:R-:W-:Y:S01]  /*9b80*/  @!P1 IMAD.MOV R22, RZ, RZ, R18 ;  /* 0x000000ffff169224 */ /* 0x000fe200078e0212 */
[----:B------:R-:W-:-:S03]  /*9b90*/  SEL R20, R7, RZ, !P5 ;  /* 0x000000ff07147207 */ /* 0x000fc60006800000 */
[----:B------:R-:W-:Y:S02]  /*9ba0*/  VIADD R21, R22, 0x1 ;  /* 0x0000000116157836 */ /* 0x000fe40000000000 */
[----:B------:R-:W-:Y:S02]  /*9bb0*/  IMAD.IADD R9, R9, 0x1, R20 ;  /* 0x0000000109097824 */ /* 0x000fe400078e0214 */
[----:B------:R-:W1:Y:S01]  /*9bc0*/  LDS R20, [UR4+0x6c] ;  /* 0x00006c04ff147984 */ /* 0x000e620008000800 */
[----:B------:R-:W-:Y:S01]  /*9bd0*/  @!P5 IMAD.MOV R21, RZ, RZ, R22 ;  /* 0x000000ffff15d224 */ /* 0x000fe200078e0216 */
[----:B0-----:R-:W-:Y:S02]  /*9be0*/  ISETP.GE.AND P6, PT, R17, 0x101, PT ;  /* 0x000001011100780c */ /* 0x001fe40003fc6270 */
[----:B------:R-:W-:Y:S01]  /*9bf0*/  SEL R24, R9, RZ, !P4 ;  /* 0x000000ff09187207 */ /* 0x000fe20006000000 */
[----:B------:R-:W-:Y:S01]  /*9c00*/  VIADD R23, R21, 0x1 ;  /* 0x0000000115177836 */ /* 0x000fe20000000000 */
[----:B------:R-:W-:Y:S01]  /*9c10*/  ISETP.NE.AND P5, PT, R14, R32, PT ;  /* 0x000000200e00720c */ /* 0x000fe20003fa5270 */
[----:B------:R-:W-:-:S02]  /*9c20*/  @!P4 IMAD.MOV R23, RZ, RZ, R21 ;  /* 0x000000ffff17c224 */ /* 0x000fc400078e0215 */
[----:B------:R-:W-:Y:S01]  /*9c30*/  IMAD.IADD R11, R11, 0x1, R24 ;  /* 0x000000010b0b7824 */ /* 0x000fe200078e0218 */
[----:B------:R-:W-:-:S04]  /*9c40*/  ISETP.EQ.OR P5, PT, R27, R38, P5 ;  /* 0x000000261b00720c */ /* 0x000fc80002fa2670 */
[----:B------:R-:W-:-:S05]  /*9c50*/  SEL R24, R11, RZ, !P3 ;  /* 0x000000ff0b187207 */ /* 0x000fca0005800000 */
[----:B------:R-:W-:Y:S02]  /*9c60*/  IMAD.IADD R13, R13, 0x1, R24 ;  /* 0x000000010d0d7824 */ /* 0x000fe400078e0218 */
[----:B------:R-:W-:Y:S02]  /*9c70*/  VIADD R24, R23, 0x1 ;  /* 0x0000000117187836 */ /* 0x000fe40000000000 */
[----:B------:R-:W-:Y:S01]  /*9c80*/  @!P3 IMAD.MOV R24, RZ, RZ, R23 ;  /* 0x000000ffff18b224 */ /* 0x000fe200078e0217 */
[----:B------:R-:W-:-:S03]  /*9c90*/  SEL R28, R13, RZ, !P0 ;  /* 0x000000ff0d1c7207 */ /* 0x000fc60004000000 */
[----:B------:R-:W-:Y:S02]  /*9ca0*/  VIADD R39, R24, 0x1 ;  /* 0x0000000118277836 */ /* 0x000fe40000000000 */
[----:B------:R-:W-:Y:S02]  /*9cb0*/  IMAD.IADD R15, R15, 0x1, R28 ;  /* 0x000000010f0f7824 */ /* 0x000fe400078e021c */
[----:B------:R-:W-:-:S03]  /*9cc0*/  @!P0 IMAD.MOV R39, RZ, RZ, R24 ;  /* 0x000000ffff278224 */ /* 0x000fc600078e0218 */
[----:B------:R-:W-:-:S05]  /*9cd0*/  SEL R28, R15, RZ, !P5 ;  /* 0x000000ff0f1c7207 */ /* 0x000fca0006800000 */
[----:B------:R-:W-:Y:S01]  /*9ce0*/  IMAD.IADD R33, R33, 0x1, R28 ;  /* 0x0000000121217824 */ /* 0x000fe200078e021c */
[----:B-1----:R-:W-:Y:S06]  /*9cf0*/  @!P6 BRA `(.L_x_645) ;  /* 0x0000000c0048e947 */ /* 0x002fec0003800000 */
[----:B------:R-:W0:Y:S01]  /*9d00*/  LDS R27, [UR4+0x64] ;  /* 0x00006404ff1b7984 */ /* 0x000e220008000800 */
[----:B------:R-:W-:Y:S01]  /*9d10*/  ISETP.NE.AND P6, PT, R34, R2, PT ;  /* 0x000000022200720c */ /* 0x000fe20003fc5270 */
[----:B------:R-:W-:Y:S01]  /*9d20*/  IMAD.MOV.U32 R29, RZ, RZ, 0x9 ;  /* 0x00000009ff1d7424 */ /* 0x000fe200078e00ff */
[----:B------:R-:W-:Y:S02]  /*9d30*/  BAR.SYNC.DEFER_BLOCKING 0x0 ;  /* 0x0000000000007b1d */ /* 0x000fe40000010000 */
[----:B------:R-:W-:Y:S01]  /*9d40*/  ISETP.NE.AND P6, PT, R19, R38, !P6 ;  /* 0x000000261300720c */ /* 0x000fe200077c5270 */
[CC--:B------:R-:W-:Y:S02]  /*9d50*/  IMAD R19, R0.reuse, R29.reuse, 0x3 ;  /* 0x0000000300137424 */ /* 0x0c0fe400078e021d */
        /* <DEDUP_REMOVED lines=10> */
[----:B------:R-:W-:Y:S01]  /*9e00*/  ISETP.NE.AND P6, PT, R6, R8, PT ;  /* 0x000000080600720c */ /* 0x000fe20003fc5270 */
[--C-:B------:R-:W-:Y:S01]  /*9e10*/  @P0 IMAD.IADD R24, R24, 0x1, -R27.reuse ;  /* 0x0000000118180824 */ /* 0x100fe200078e0a1b */
[----:B------:R-:W-:Y:S01]  /*9e20*/  @P4 LEA R21, R21, UR4, 0x3 ;  /* 0x0000000415154c11 */ /* 0x000fe2000f8e18ff */
[----:B------:R0:W-:Y:S01]  /*9e30*/  @P2 STS.64 [R41], R2 ;  /* 0x0000000229002388 */ /* 0x0001e20000000a00 */
[----:B------:R-:W-:Y:S01]  /*9e40*/  ISETP.NE.AND P6, PT, R19, R38, !P6 ;  /* 0x000000261300720c */ /* 0x000fe200077c5270 */
[----:B------:R-:W-:Y:S01]  /*9e50*/  @P5 IMAD.IADD R39, R39, 0x1, -R27 ;  /* 0x0000000127275824 */ /* 0x000fe200078e0a1b */
[----:B------:R-:W-:Y:S01]  /*9e60*/  ISETP.NE.AND P2, PT, R32, R37, PT ;  /* 0x000000252000720c */ /* 0x000fe20003f45270 */
[----:B------:R0:W-:Y:S01]  /*9e70*/  @P1 STS.64 [R18], R4 ;  /* 0x0000000412001388 */ /* 0x0001e20000000a00 */
[----:B------:R-:W-:-:S02]  /*9e80*/  @P3 LEA R23, R23, UR4, 0x3 ;  /* 0x0000000417173c11 */ /* 0x000fc4000f8e18ff */
[----:B------:R-:W-:Y:S02]  /*9e90*/  ISETP.NE.AND P2, PT, R29, R38, !P2 ;  /* 0x000000261d00720c */ /* 0x000fe40005745270 */
[----:B------:R-:W-:Y:S02]  /*9ea0*/  @P0 LEA R24, R24, UR4, 0x3 ;  /* 0x0000000418180c11 */ /* 0x000fe4000f8e18ff */
[----:B------:R-:W-:-:S03]  /*9eb0*/  @P5 LEA R39, R39, UR4, 0x3 ;  /* 0x0000000427275c11 */ /* 0x000fc6000f8e18ff */
[----:B------:R-:W-:-:S05]  /*9ec0*/  @!P6 IMAD.IADD R22, R22, 0x1, -R27 ;  /* 0x000000011616e824 */ /* 0x000fca00078e0a1b */
[----:B------:R-:W-:Y:S01]  /*9ed0*/  @!P6 LEA R22, R22, UR4, 0x3 ;  /* 0x000000041616ec11 */ /* 0x000fe2000f8e18ff */
[----:B------:R-:W-:-:S04]  /*9ee0*/  @!P2 IMAD.IADD R36, R36, 0x1, -R27 ;  /* 0x000000012424a824 */ /* 0x000fc800078e0a1b */
[----:B------:R0:W-:Y:S01]  /*9ef0*/  @!P6 STS.64 [R22], R6 ;  /* 0x000000061600e388 */ /* 0x0001e20000000a00 */
[----:B------:R-:W-:-:S03]  /*9f00*/  @!P2 LEA R36, R36, UR4, 0x3 ;  /* 0x000000042424ac11 */ /* 0x000fc6000f8e18ff */
[----:B------:R0:W-:Y:S04]  /*9f10*/  @P4 STS.64 [R21], R8 ;  /* 0x0000000815004388 */ /* 0x0001e80000000a00 */
[----:B------:R0:W-:Y:S04]  /*9f20*/  @P3 STS.64 [R23], R10 ;  /* 0x0000000a17003388 */ /* 0x0001e80000000a00 */
[----:B------:R0:W-:Y:S01]  /*9f30*/  @P0 STS.64 [R24], R12 ;  /* 0x0000000c18000388 */ /* 0x0001e20000000a00 */
[----:B------:R-:W-:-:S03]  /*9f40*/  ISETP.GE.AND P0, PT, R0, R17, PT ;  /* 0x000000110000720c */ /* 0x000fc60003f06270 */
[----:B------:R0:W-:Y:S04]  /*9f50*/  @P5 STS.64 [R39], R14 ;  /* 0x0000000e27005388 */ /* 0x0001e80000000a00 */
[----:B------:R0:W-:Y:S01]  /*9f60*/  @!P2 STS.64 [R36], R32 ;  /* 0x000000202400a388 */ /* 0x0001e20000000a00 */
[----:B------:R-:W-:Y:S06]  /*9f70*/  BAR.SYNC.DEFER_BLOCKING 0x0 ;  /* 0x0000000000007b1d */ /* 0x000fec0000010000 */
[----:B------:R-:W-:Y:S05]  /*9f80*/  @P0 BRA `(.L_x_646) ;  /* 0x0000000c00a00947 */ /* 0x000fea0003800000 */
[----:B0-----:R-:W-:Y:S01]  /*9f90*/  LOP3.LUT R2, RZ, R0, RZ, 0x33, !PT ;  /* 0x00000000ff027212 */ /* 0x001fe200078e33ff */
[----:B------:R-:W-:Y:S01]  /*9fa0*/  BSSY.RECONVERGENT B1, `(.L_x_647) ;  /* 0x000001b000017945 */ /* 0x000fe20003800200 */
[----:B------:R-:W-:-:S03]  /*9fb0*/  IMAD.MOV.U32 R36, RZ, RZ, R0 ;  /* 0x000000ffff247224 */ /* 0x000fc600078e0000 */
        /* <DEDUP_REMOVED lines=15> */
.L_x_649:
        /* <DEDUP_REMOVED lines=10> */
.L_x_648:
[----:B------:R-:W-:Y:S05]  /*a150*/  BSYNC.RECONVERGENT B1 ;  /* 0x0000000000017941 */ /* 0x000fea0003800200 */
.L_x_647:
[----:B------:R-:W-:Y:S05]  /*a160*/  @!P1 BRA `(.L_x_646) ;  /* 0x0000000c00289947 */ /* 0x000fea0003800000 */
[----:B------:R-:W0:Y:S01]  /*a170*/  LDCU.128 UR8, c[0x0][0x390] ;  /* 0x00007200ff0877ac */ /* 0x000e220008000c00 */
[----:B--2---:R-:W-:Y:S01]  /*a180*/  IMAD.IADD R2, R17, 0x1, -R36 ;  /* 0x0000000111027824 */ /* 0x004fe200078e0a24 */
[----:B------:R-:W-:Y:S01]  /*a190*/  LEA R3, R36, UR4, 0x3 ;  /* 0x0000000424037c11 */ /* 0x000fe2000f8e18ff */
[----:B------:R-:W-:Y:S01]  /*a1a0*/  BSSY.RECONVERGENT B1, `(.L_x_650) ;  /* 0x0000050000017945 */ /* 0x000fe20003800200 */
[----:B------:R-:W-:Y:S02]  /*a1b0*/  PLOP3.LUT P0, PT, PT, PT, PT, 0x80, 0x8 ;  /* 0x000000000008781c */ /* 0x000fe40003f0f070 */
[----:B------:R-:W-:Y:S01]  /*a1c0*/  ISETP.GT.AND P1, PT, R2, 0xc00, PT ;  /* 0x00000c000200780c */ /* 0x000fe20003f24270 */
[----:B------:R-:W-:Y:S02]  /*a1d0*/  IMAD.IADD R2, R36, 0x1, R27 ;  /* 0x0000000124027824 */ /* 0x000fe400078e021b */
[----:B------:R-:W-:Y:S01]  /*a1e0*/  VIADD R3, R3, 0x1000 ;  /* 0x0000100003037836 */ /* 0x000fe20000000000 */
[----:B0-----:R-:W-:-:S02]  /*a1f0*/  UIADD3 UR8, UP0, UPT, UR8, 0x800, URZ ;  /* 0x0000080008087890 */ /* 0x001fc4000ff1e0ff */
[----:B------:R-:W-:Y:S02]  /*a200*/  UIADD3 UR10, UP1, UPT, UR10, 0x800, URZ ;  /* 0x000008000a0a7890 */ /* 0x000fe4000ff3e0ff */
        /* <DEDUP_REMOVED lines=9> */
.L_x_652:
[----:B---3--:R-:W0:Y:S01]  /*a2a0*/  LDS.64 R42, [R3+-0x1000] ;  /* 0xfff00000032a7984 */ /* 0x008e220000000a00 */
[----:B------:R-:W-:-:S03]  /*a2b0*/  IMAD.WIDE R50, R2, 0x4, R6 ;  /* 0x0000000402327825 */ /* 0x000fc600078e0206 */
        /* <DEDUP_REMOVED lines=17> */
[----:B0-----:R-:W-:Y:S04]  /*a3d0*/  STG.E desc[UR12][R50.64+-0x800], R42 ;  /* 0xfff8002a32007986 */ /* 0x001fe8000c10190c */
[----:B------:R-:W0:Y:S04]  /*a3e0*/  LDS.64 R12, [R3+0x5800] ;  /* 0x00580000030c7984 */ /* 0x000e280000000a00 */
[----:B------:R-:W-:Y:S04]  /*a3f0*/  STG.E desc[UR12][R40.64+-0x800], R43 ;  /* 0xfff8002b28007986 */ /* 0x000fe8000c10190c */
[----:B------:R-:W0:Y:S04]  /*a400*/  LDS.64 R42, [R3+0x6000] ;  /* 0x00600000032a7984 */ /* 0x000e280000000a00 */
[----:B------:R2:W0:Y:S04]  /*a410*/  LDS.64 R44, [R3+0x6800] ;  /* 0x00680000032c7984 */ /* 0x0004280000000a00 */
[----:B-1----:R-:W-:Y:S04]  /*a420*/  STG.E desc[UR12][R50.64+-0x400], R48 ;  /* 0xfffc003032007986 */ /* 0x002fe8000c10190c */
[----:B------:R1:W-:Y:S01]  /*a430*/  STG.E desc[UR12][R40.64+-0x400], R49 ;  /* 0xfffc003128007986 */ /* 0x0003e2000c10190c */
[----:B--2---:R-:W-:-:S03]  /*a440*/  VIADD R3, R3, 0x8000 ;  /* 0x0000800003037836 */ /* 0x004fc60000000000 */
[----:B------:R-:W-:Y:S04]  /*a450*/  STG.E desc[UR12][R50.64], R46 ;  /* 0x0000002e32007986 */ /* 0x000fe8000c10190c */
[----:B------:R-:W-:Y:S01]  /*a460*/  STG.E desc[UR12][R40.64], R47 ;  /* 0x0000002f28007986 */ /* 0x000fe2000c10190c */
[----:B-1----:R-:W-:-:S03]  /*a470*/  IMAD.WIDE R48, R5, 0x4, R8 ;  /* 0x0000000405307825 */ /* 0x002fc600078e0208 */
[----:B---3--:R-:W-:Y:S01]  /*a480*/  STG.E desc[UR12][R50.64+0x400], R34 ;  /* 0x0004002232007986 */ /* 0x008fe2000c10190c */
[----:B------:R-:W-:-:S03]  /*a490*/  VIADD R5, R2, 0x800 ;  /* 0x0000080002057836 */ /* 0x000fc60000000000 */
[----:B------:R1:W-:Y:S04]  /*a4a0*/  STG.E desc[UR12][R40.64+0x400], R35 ;  /* 0x0004002328007986 */ /* 0x0003e8000c10190c */
[----:B----4-:R-:W-:Y:S04]  /*a4b0*/  STG.E desc[UR12][R52.64+-0x800], R18 ;  /* 0xfff8001234007986 */ /* 0x010fe8000c10190c */
[----:B------:R2:W-:Y:S04]  /*a4c0*/  STG.E desc[UR12][R48.64+-0x800], R19 ;  /* 0xfff8001330007986 */ /* 0x0005e8000c10190c */
[----:B-----5:R-:W-:Y:S01]  /*a4d0*/  STG.E desc[UR12][R52.64+-0x400], R10 ;  /* 0xfffc000a34007986 */ /* 0x020fe2000c10190c */
[----:B-1----:R-:W-:-:S03]  /*a4e0*/  IMAD.WIDE R34, R5, 0x4, R6 ;  /* 0x0000000405227825 */ /* 0x002fc600078e0206 */
[----:B------:R1:W-:Y:S01]  /*a4f0*/  STG.E desc[UR12][R48.64+-0x400], R11 ;  /* 0xfffc000b30007986 */ /* 0x0003e2000c10190c */
[----:B------:R-:W-:-:S03]  /*a500*/  IMAD.WIDE R40, R5, 0x4, R8 ;  /* 0x0000000405287825 */ /* 0x000fc600078e0208 */
[----:B------:R3:W-:Y:S01]  /*a510*/  STG.E desc[UR12][R52.64], R24 ;  /* 0x0000001834007986 */ /* 0x0007e2000c10190c */
[C---:B--2---:R-:W-:Y:S02]  /*a520*/  VIADD R19, R2.reuse, 0xc00 ;  /* 0x00000c0002137836 */ /* 0x044fe40000000000 */
[----:B------:R-:W-:Y:S01]  /*a530*/  VIADD R2, R2, 0x1000 ;  /* 0x0000100002027836 */ /* 0x000fe20000000000 */
[----:B------:R3:W-:Y:S04]  /*a540*/  STG.E desc[UR12][R48.64], R25 ;  /* 0x0000001930007986 */ /* 0x0007e8000c10190c */
[----:B------:R3:W-:Y:S01]  /*a550*/  STG.E desc[UR12][R52.64+0x400], R32 ;  /* 0x0004002034007986 */ /* 0x0007e2000c10190c */
[----:B-1----:R-:W-:-:S03]  /*a560*/  IMAD.WIDE R10, R19, 0x4, R6 ;  /* 0x00000004130a7825 */ /* 0x002fc600078e0206 */
[----:B------:R3:W-:Y:S01]  /*a570*/  STG.E desc[UR12][R48.64+0x400], R33 ;  /* 0x0004002130007986 */ /* 0x0007e2000c10190c */
[----:B------:R-:W-:-:S03]  /*a580*/  IMAD.WIDE R18, R19, 0x4, R8 ;  /* 0x0000000413127825 */ /* 0x000fc600078e0208 */
        /* <DEDUP_REMOVED lines=10> */
[----:B0-----:R3:W-:Y:S04]  /*a630*/  STG.E desc[UR12][R10.64+-0x400], R12 ;  /* 0xfffc000c0a007986 */ /* 0x0017e8000c10190c */
[----:B------:R3:W-:Y:S04]  /*a640*/  STG.E desc[UR12][R18.64+-0x400], R13 ;  /* 0xfffc000d12007986 */ /* 0x0007e8000c10190c */
[----:B------:R3:W-:Y:S04]  /*a650*/  STG.E desc[UR12][R10.64], R42 ;  /* 0x0000002a0a007986 */ /* 0x0007e8000c10190c */
[----:B------:R3:W-:Y:S04]  /*a660*/  STG.E desc[UR12][R18.64], R43 ;  /* 0x0000002b12007986 */ /* 0x0007e8000c10190c */
[----:B------:R3:W-:Y:S04]  /*a670*/  STG.E desc[UR12][R10.64+0x400], R44 ;  /* 0x0004002c0a007986 */ /* 0x0007e8000c10190c */
[----:B------:R3:W-:Y:S01]  /*a680*/  STG.E desc[UR12][R18.64+0x400], R45 ;  /* 0x0004002d12007986 */ /* 0x0007e2000c10190c */
[----:B------:R-:W-:Y:S05]  /*a690*/  @!P1 BRA `(.L_x_652) ;  /* 0xfffffffc00009947 */ /* 0x000fea000383ffff */
.L_x_651:
[----:B------:R-:W-:Y:S05]  /*a6a0*/  BSYNC.RECONVERGENT B1 ;  /* 0x0000000000017941 */ /* 0x000fea0003800200 */
.L_x_650:
[----:B------:R-:W-:Y:S01]  /*a6b0*/  IMAD.IADD R4, R17, 0x1, -R36 ;  /* 0x0000000111047824 */ /* 0x000fe200078e0a24 */
[----:B------:R-:W-:Y:S04]  /*a6c0*/  BSSY.RECONVERGENT B1, `(.L_x_653) ;  /* 0x0000024000017945 */ /* 0x000fe80003800200 */
[----:B------:R-:W-:-:S13]  /*a6d0*/  ISETP.GT.AND P1, PT, R4, 0x400, PT ;  /* 0x000004000400780c */ /* 0x000fda0003f24270 */
[----:B------:R-:W-:Y:S05]  /*a6e0*/  @!P1 BRA `(.L_x_654) ;  /* 0x0000000000849947 */ /* 0x000fea0003800000 */
[----:B---3--:R-:W0:Y:S01]  /*a6f0*/  LDS.64 R32, [R3+-0x1000] ;  /* 0xfff0000003207984 */ /* 0x008e220000000a00 */
        /* <DEDUP_REMOVED lines=32> */
.L_x_654:
[----:B------:R-:W-:Y:S05]  /*a900*/  BSYNC.RECONVERGENT B1 ;  /* 0x0000000000017941 */ /* 0x000fea0003800200 */
.L_x_653:
[----:B------:R-:W-:-:S13]  /*a910*/  ISETP.LT.OR P0, PT, R36, R17, P0 ;  /* 0x000000112400720c */ /* 0x000fda0000701670 */
[----:B------:R-:W-:Y:S05]  /*a920*/  @!P0 BRA `(.L_x_646) ;  /* 0x0000000400388947 */ /* 0x000fea0003800000 */
[----:B0-----:R-:W0:Y:S01]  /*a930*/  LDS.64 R4, [R3+-0x1000] ;  /* 0xfff0000003047984 */ /* 0x001e220000000a00 */
[----:B------:R-:W-:-:S03]  /*a940*/  IMAD.WIDE R6, R2, 0x4, R6 ;  /* 0x0000000402067825 */ /* 0x000fc600078e0206 */
[----:B---3--:R-:W1:Y:S01]  /*a950*/  LDS.64 R10, [R3+-0x800] ;  /* 0xfff80000030a7984 */ /* 0x008e620000000a00 */
[----:B------:R-:W-:-:S03]  /*a960*/  IMAD.WIDE R8, R2, 0x4, R8 ;  /* 0x0000000402087825 */ /* 0x000fc600078e0208 */
        /* <DEDUP_REMOVED lines=11> */
.L_x_645:
[----:B------:R-:W0:Y:S01]  /*aa20*/  LDC.64 R30, c[0x0][0x390] ;  /* 0x0000e400ff1e7b82 */ /* 0x000e220000000a00 */
[----:B------:R-:W-:Y:S01]  /*aa30*/  ISETP.NE.AND P6, PT, R34, R2, PT ;  /* 0x000000022200720c */ /* 0x000fe20003fc5270 */
[----:B------:R-:W-:-:S03]  /*aa40*/  IMAD.MOV.U32 R17, RZ, RZ, 0x9 ;  /* 0x00000009ff117424 */ /* 0x000fc600078e00ff */
[----:B------:R-:W-:Y:S01]  /*aa50*/  ISETP.NE.AND P6, PT, R19, R38, !P6 ;  /* 0x000000261300720c */ /* 0x000fe200077c5270 */
[CC--:B------:R-:W-:Y:S02]  /*aa60*/  IMAD R19, R0.reuse, R17.reuse, 0x3 ;  /* 0x0000000300137424 */ /* 0x0c0fe400078e0211 */
[----:B------:R-:W1:Y:S01]  /*aa70*/  LDC.64 R26, c[0x0][0x390] ;  /* 0x0000e400ff1a7b82 */ /* 0x000e620000000a00 */
[----:B------:R-:W-:-:S07]  /*aa80*/  IMAD R17, R0, R17, 0x8 ;  /* 0x0000000800117424 */ /* 0x000fce00078e0211 */
[----:B------:R-:W2:Y:S08]  /*aa90*/  LDC.64 R28, c[0x0][0x398] ;  /* 0x0000e600ff1c7b82 */ /* 0x000eb00000000a00 */
[----:B------:R-:W3:Y:S01]  /*aaa0*/  LDC.64 R42, c[0x0][0x398] ;  /* 0x0000e600ff2a7b82 */ /* 0x000ee20000000a00 */
[----:B0-----:R-:W-:-:S07]  /*aab0*/  @P2 IMAD.WIDE R50, R41, 0x4, R30 ;  /* 0x0000000429322825 */ /* 0x001fce00078e021e */
[----:B------:R-:W0:Y:S01]  /*aac0*/  LDC.64 R30, c[0x0][0x390] ;  /* 0x0000e400ff1e7b82 */ /* 0x000e220000000a00 */
[----:B-1----:R-:W-:-:S05]  /*aad0*/  @!P6 IMAD.WIDE R26, R25, 0x4, R26 ;  /* 0x00000004191ae825 */ /* 0x002fca00078e021a */
[----:B------:R-:W-:Y:S02]  /*aae0*/  @!P6 STG.E desc[UR12][R26.64], R34 ;  /* 0x000000221a00e986 */ /* 0x000fe4000c10190c */
[----:B------:R-:W1:Y:S01]  /*aaf0*/  LDC.64 R48, c[0x0][0x398] ;  /* 0x0000e600ff307b82 */ /* 0x000e620000000a00 */
[----:B--2---:R-:W-:-:S05]  /*ab00*/  @!P6 IMAD.WIDE R28, R25, 0x4, R28 ;  /* 0x00000004191ce825 */ /* 0x004fca00078e021c */
[----:B------:R2:W-:Y:S01]  /*ab10*/  @!P6 STG.E desc[UR12][R28.64], R35 ;  /* 0x000000231c00e986 */ /* 0x0005e2000c10190c */
[----:B------:R-:W-:Y:S01]  /*ab20*/  ISETP.NE.AND P6, PT, R6, R8, PT ;  /* 0x000000080600720c */ /* 0x000fe20003fc5270 */
[----:B------:R-:W4:Y:S01]  /*ab30*/  LDC.64 R44, c[0x0][0x398] ;  /* 0x0000e600ff2c7b82 */ /* 0x000f220000000a00 */
[----:B---3--:R-:W-:Y:S01]  /*ab40*/  @P2 IMAD.WIDE R42, R41, 0x4, R42 ;  /* 0x00000004292a2825 */ /* 0x008fe200078e022a */
[----:B------:R3:W-:Y:S01]  /*ab50*/  @P2 STG.E desc[UR12][R50.64], R2 ;  /* 0x0000000232002986 */ /* 0x0007e2000c10190c */
[----:B------:R-:W-:-:S03]  /*ab60*/  ISETP.NE.AND P6, PT, R19, R38, !P6 ;  /* 0x000000261300720c */ /* 0x000fc600077c5270 */
[----:B------:R5:W-:Y:S02]  /*ab70*/  @P2 STG.E desc[UR12][R42.64], R3 ;  /* 0x000000032a002986 */ /* 0x000be4000c10190c */
[----:B------:R-:W3:Y:S01]  /*ab80*/  LDC.64 R46, c[0x0][0x390] ;  /* 0x0000e400ff2e7b82 */ /* 0x000ee20000000a00 */
[----:B0-----:R-:W-:-:S05]  /*ab90*/  @P1 IMAD.WIDE R40, R18, 0x4, R30 ;  /* 0x0000000412281825 */ /* 0x001fca00078e021e */
[----:B------:R0:W-:Y:S02]  /*aba0*/  @P1 STG.E desc[UR12][R40.64], R4 ;  /* 0x0000000428001986 */ /* 0x0001e4000c10190c */
[----:B--2---:R-:W2:Y:S01]  /*abb0*/  LDC.64 R34, c[0x0][0x390] ;  /* 0x0000e400ff227b82 */ /* 0x004ea20000000a00 */
[----:B-1----:R-:W-:-:S05]  /*abc0*/  @P1 IMAD.WIDE R48, R18, 0x4, R48 ;  /* 0x0000000412301825 */ /* 0x002fca00078e0230 */
[----:B------:R1:W-:Y:S01]  /*abd0*/  @P1 STG.E desc[UR12][R48.64], R5 ;  /* 0x0000000530001986 */ /* 0x0003e2000c10190c */
[----:B------:R-:W-:Y:S01]  /*abe0*/  ISETP.NE.AND P1, PT, R32, R37, PT ;  /* 0x000000252000720c */ /* 0x000fe20003f25270 */
[----:B------:R-:W5:Y:S01]  /*abf0*/  LDC.64 R30, c[0x0][0x398] ;  /* 0x0000e600ff1e7b82 */ /* 0x000f620000000a00 */
[----:B----4-:R-:W-:Y:S02]  /*ac00*/  @!P6 IMAD.WIDE R52, R22, 0x4, R44 ;  /* 0x000000041634e825 */ /* 0x010fe400078e022c */
[----:B------:R-:W-:-:S05]  /*ac10*/  ISETP.NE.AND P1, PT, R17, R38, !P1 ;  /* 0x000000261100720c */ /* 0x000fca0004f25270 */
[----:B------:R-:W4:Y:S01]  /*ac20*/  LDC.64 R28, c[0x0][0x390] ;  /* 0x0000e400ff1c7b82 */ /* 0x000f220000000a00 */
[----:B---3--:R-:W-:-:S05]  /*ac30*/  @!P6 IMAD.WIDE R46, R22, 0x4, R46 ;  /* 0x00000004162ee825 */ /* 0x008fca00078e022e */
[----:B------:R1:W-:Y:S02]  /*ac40*/  @!P6 STG.E desc[UR12][R46.64], R6 ;  /* 0x000000062e00e986 */ /* 0x0003e4000c10190c */
[----:B------:R-:W3:Y:S01]  /*ac50*/  LDC.64 R18, c[0x0][0x398] ;  /* 0x0000e600ff127b82 */ /* 0x000ee20000000a00 */
[C---:B--2---:R-:W-:Y:S01]  /*ac60*/  @P4 IMAD.WIDE R34, R21.reuse, 0x4, R34 ;  /* 0x0000000415224825 */ /* 0x044fe200078e0222 */
[----:B------:R1:W-:Y:S04]  /*ac70*/  @!P6 STG.E desc[UR12][R52.64], R7 ;  /* 0x000000073400e986 */ /* 0x0003e8000c10190c */
[----:B------:R1:W-:Y:S02]  /*ac80*/  @P4 STG.E desc[UR12][R34.64], R8 ;  /* 0x0000000822004986 */ /* 0x0003e4000c10190c */
[----:B------:R-:W2:Y:S01]  /*ac90*/  LDC.64 R26, c[0x0][0x390] ;  /* 0x0000e400ff1a7b82 */ /* 0x000ea20000000a00 */
[----:B-----5:R-:W-:-:S05]  /*aca0*/  @P4 IMAD.WIDE R30, R21, 0x4, R30 ;  /* 0x00000004151e4825 */ /* 0x020fca00078e021e */
[----:B------:R1:W-:Y:S02]  /*acb0*/  @P4 STG.E desc[UR12][R30.64], R9 ;  /* 0x000000091e004986 */ /* 0x0003e4000c10190c */
[----:B------:R-:W5:Y:S01]  /*acc0*/  LDC.64 R50, c[0x0][0x398] ;  /* 0x0000e600ff327b82 */ /* 0x000f620000000a00 */
[----:B----4-:R-:W-:-:S05]  /*acd0*/  @P3 IMAD.WIDE R28, R23, 0x4, R28 ;  /* 0x00000004171c3825 */ /* 0x010fca00078e021c */
[----:B------:R1:W-:Y:S02]  /*ace0*/  @P3 STG.E desc[UR12][R28.64], R10 ;  /* 0x0000000a1c003986 */ /* 0x0003e4000c10190c */
[----:B------:R-:W4:Y:S01]  /*acf0*/  LDC.64 R44, c[0x0][0x390] ;  /* 0x0000e400ff2c7b82 */ /* 0x000f220000000a00 */
[----:B---3--:R-:W-:-:S05]  /*ad00*/  @P3 IMAD.WIDE R18, R23, 0x4, R18 ;  /* 0x0000000417123825 */ /* 0x008fca00078e0212 */
[----:B------:R1:W-:Y:S02]  /*ad10*/  @P3 STG.E desc[UR12][R18.64], R11 ;  /* 0x0000000b12003986 */ /* 0x0003e4000c10190c */
[----:B------:R-:W3:Y:S01]  /*ad20*/  LDC.64 R42, c[0x0][0x398] ;  /* 0x0000e600ff2a7b82 */ /* 0x000ee20000000a00 */
[----:B--2---:R-:W-:-:S05]  /*ad30*/  @P0 IMAD.WIDE R26, R24, 0x4, R26 ;  /* 0x00000004181a0825 */ /* 0x004fca00078e021a */
[----:B------:R1:W-:Y:S02]  /*ad40*/  @P0 STG.E desc[UR12][R26.64], R12 ;  /* 0x0000000c1a000986 */ /* 0x0003e4000c10190c */
[----:B0-----:R-:W0:Y:S01]  /*ad50*/  LDC.64 R40, c[0x0][0x390] ;  /* 0x0000e400ff287b82 */ /* 0x001e220000000a00 */
[----:B-----5:R-:W-:-:S05]  /*ad60*/  @P0 IMAD.WIDE R50, R24, 0x4, R50 ;  /* 0x0000000418320825 */ /* 0x020fca00078e0232 */
[----:B------:R1:W-:Y:S02]  /*ad70*/  @P0 STG.E desc[UR12][R50.64], R13 ;  /* 0x0000000d32000986 */ /* 0x0003e4000c10190c */
[----:B------:R-:W2:Y:S01]  /*ad80*/  LDC.64 R2, c[0x0][0x398] ;  /* 0x0000e600ff027b82 */ /* 0x000ea20000000a00 */
[----:B----4-:R-:W-:-:S05]  /*ad90*/  @P5 IMAD.WIDE R44, R39, 0x4, R44 ;  /* 0x00000004272c5825 */ /* 0x010fca00078e022c */
[----:B------:R1:W-:Y:S01]  /*ada0*/  @P5 STG.E desc[UR12][R44.64], R14 ;  /* 0x0000000e2c005986 */ /* 0x0003e2000c10190c */
[----:B---3--:R-:W-:-:S05]  /*adb0*/  @P5 IMAD.WIDE R42, R39, 0x4, R42 ;  /* 0x00000004272a5825 */ /* 0x008fca00078e022a */
[----:B------:R1:W-:Y:S01]  /*adc0*/  @P5 STG.E desc[UR12][R42.64], R15 ;  /* 0x0000000f2a005986 */ /* 0x0003e2000c10190c */
[----:B0-----:R-:W-:-:S05]  /*add0*/  @!P1 IMAD.WIDE R40, R36, 0x4, R40 ;  /* 0x0000000424289825 */ /* 0x001fca00078e0228 */
[----:B------:R1:W-:Y:S01]  /*ade0*/  @!P1 STG.E desc[UR12][R40.64], R32 ;  /* 0x0000002028009986 */ /* 0x0003e2000c10190c */
[----:B--2---:R-:W-:-:S05]  /*adf0*/  @!P1 IMAD.WIDE R2, R36, 0x4, R2 ;  /* 0x0000000424029825 */ /* 0x004fca00078e0202 */
[----:B------:R1:W-:Y:S02]  /*ae00*/  @!P1 STG.E desc[UR12][R2.64], R33 ;  /* 0x0000002102009986 */ /* 0x0003e4000c10190c */
.L_x_646:
[----:B------:R-:W-:Y:S05]  /*ae10*/  BSYNC.RECONVERGENT B0 ;  /* 0x0000000000007941 */ /* 0x000fea0003800200 */
.L_x_644:
[----:B------:R-:W-:-:S13]  /*ae20*/  ISETP.NE.AND P0, PT, R0, 0xff, PT ;  /* 0x000000ff0000780c */ /* 0x000fda0003f05270 */
[----:B------:R-:W-:Y:S05]  /*ae30*/  @P0 EXIT ;  /* 0x000000000000094d */ /* 0x000fea0003800000 */
[----:B012---:R-:W0:Y:S01]  /*ae40*/  LDC.64 R2, c[0x0][0x390] ;  /* 0x0000e400ff027b82 */ /* 0x007e220000000a00 */
[----:B------:R-:W-:-:S07]  /*ae50*/  ISETP.NE.AND P0, PT, R38, 0x900, PT ;  /* 0x000009002600780c */ /* 0x000fce0003f05270 */
[----:B----4-:R-:W1:Y:S08]  /*ae60*/  LDC.64 R4, c[0x0][0x398] ;  /* 0x0000e600ff047b82 */ /* 0x010e700000000a00 */
        /* <DEDUP_REMOVED lines=8> */
.L_x_600:
[----:B------:R-:W-:Y:S01]  /*aef0*/  BSSY B0, `(.L_x_655) ;  /* 0x0000006000007945 */ /* 0x000fe20003800000 */
[----:B------:R-:W-:Y:S01]  /*af00*/  PLOP3.LUT P3, PT, P1, PT, PT, 0x8, 0x80 ;  /* 0x000000000080781c */ /* 0x000fe20000f6e170 */
[----:B------:R-:W-:-:S12]  /*af10*/  IMAD.MOV.U32 R21, RZ, RZ, -0x1 ;  /* 0xffffffffff157424 */ /* 0x000fd800078e00ff */
[----:B------:R-:W-:Y:S05]  /*af20*/  WARPSYNC.COLLECTIVE R21, `(.L_x_656) ;  /* 0x0000000015087348 */ /* 0x000fea0003c00000 */
[----:B------:R-:W-:Y:S01]  /*af30*/  VOTE.ANY P3, P3 ;  /* 0x0000000000ff7806 */ /* 0x000fe20001860100 */
[----:B------:R-:W-:-:S12]  /*af40*/  ENDCOLLECTIVE ;  /* 0x000000000000791b */ /* 0x000fd80003800000 */
.L_x_656:
[----:B------:R-:W-:Y:S05]  /*af50*/  BSYNC B0 ;  /* 0x0000000000007941 */ /* 0x000fea0003800000 */
.L_x_655:
[----:B------:R-:W-:Y:S01]  /*af60*/  PLOP3.LUT P1, PT, P3, PT, PT, 0x80, 0x8 ;  /* 0x000000000008781c */ /* 0x000fe20001f2f070 */
[----:B------:R-:W-:-:S12]  /*af70*/  BRA `(.L_x_657) ;  /* 0xffffff8400107947 */ /* 0x000fd8000383ffff */
.L_x_602:
[----:B------:R-:W0:Y:S01]  /*af80*/  S2R R17, SR_GEMASK ;  /* 0x0000000000117919 */ /* 0x000e220000003c00 */
[----:B------:R-:W-:Y:S01]  /*af90*/  ISETP.NE.U32.AND P3, PT, R14, 0x65, PT ;  /* 0x000000650e00780c */ /* 0x000fe20003f65070 */
[----:B------:R-:W-:Y:S01]  /*afa0*/  BSSY B0, `(.L_x_658) ;  /* 0x0000007000007945 */ /* 0x000fe20003800000 */
[----:B------:R-:W-:Y:S01]  /*afb0*/  PLOP3.LUT P5, PT, P5, PT, PT, 0x8, 0x80 ;  /* 0x000000000080781c */ /* 0x000fe20002fae170 */
[----:B------:R-:W-:Y:S01]  /*afc0*/  IMAD.MOV.U32 R21, RZ, RZ, -0x1 ;  /* 0xffffffffff157424 */ /* 0x000fe200078e00ff */
[----:B------:R-:W-:-:S13]  /*afd0*/  ISETP.NE.AND.EX P3, PT, R15, RZ, PT, P3 ;  /* 0x000000ff0f00720c */ /* 0x000fda0003f65330 */
[----:B0-----:R-:W-:Y:S05]  /*afe0*/  WARPSYNC.COLLECTIVE R21, `(.L_x_659) ;  /* 0x0000000015087348 */ /* 0x001fea0003c00000 */
[----:B------:R-:W-:Y:S01]  /*aff0*/  VOTE.ANY R21, PT, P5 ;  /* 0x0000000000157806 */ /* 0x000fe200028e0100 */
[----:B0-----:R-:W-:Y:S06]  /*b000*/  ENDCOLLECTIVE ;  /* 0x000000000000791b */ /* 0x001fec0003800000 */
.L_x_659:
[----:B------:R-:W-:Y:S05]  /*b010*/  BSYNC B0 ;  /* 0x0000000000007941 */ /* 0x000fea0003800000 */
.L_x_658:
[----:B------:R-:W-:Y:S01]  /*b020*/  LOP3.LUT R21, R21, 0x80000000, R17, 0xec, !PT ;  /* 0x8000000015157812 */ /* 0x000fe200078eec11 */
[----:B------:R-:W-:Y:S01]  /*b030*/  IMAD.MOV.U32 R26, RZ, RZ, R12 ;  /* 0x000000ffff1a7224 */ /* 0x000fe200078e000c */
[----:B------:R-:W-:Y:S01]  /*b040*/  ISETP.NE.AND P2, PT, R12, RZ, PT ;  /* 0x000000ff0c00720c */ /* 0x000fe20003f45270 */
[----:B------:R-:W-:Y:S02]  /*b050*/  IMAD.MOV.U32 R19, RZ, RZ, 0x1 ;  /* 0x00000001ff137424 */ /* 0x000fe400078e00ff */
[----:B------:R-:W-:Y:S02]  /*b060*/  VIADD R14, R21, 0xffffffff ;  /* 0xffffffff150e7836 */ /* 0x000fe40000000000 */
[----:B------:R-:W-:-:S03]  /*b070*/  VIADD R15, R36, 0x4 ;  /* 0x00000004240f7836 */ /* 0x000fc60000000000 */
[----:B------:R-:W-:Y:S01]  /*b080*/  LOP3.LUT R14, R21, R14, RZ, 0xc, !PT ;  /* 0x0000000e150e7212 */ /* 0x000fe200078e0cff */
[----:B------:R-:W-:-:S03]  /*b090*/  IMAD.MOV.U32 R21, RZ, RZ, -0x1 ;  /* 0xffffffffff157424 */ /* 0x000fc600078e00ff */
[----:B------:R0:W1:Y:S04]  /*b0a0*/  POPC R24, R14 ;  /* 0x0000000e00187309 */ /* 0x0000680000000000 */
[----:B01----:R-:W-:Y:S05]  /*b0b0*/  WARPSYNC.COLLECTIVE R21, `(.L_x_660) ;  /* 0x0000000015087348 */ /* 0x003fea0003c00000 */
[----:B-1----:R1:W2:Y:S02]  /*b0c0*/  SHFL.DOWN P5, R23, R26, R19, R24 ;  /* 0x080000131a177389 */ /* 0x0022a400000a0018 */
[----:B012---:R-:W-:Y:S05]  /*b0d0*/  ENDCOLLECTIVE ;  /* 0x000000000000791b */ /* 0x007fea0003800000 */
.L_x_660:
[----:B------:R-:W-:Y:S01]  /*b0e0*/  ISETP.GE.AND P1, PT, R36, R24, PT ;  /* 0x000000182400720c */ /* 0x000fe20003f26270 */
[----:B------:R-:W-:Y:S02]  /*b0f0*/  IMAD.MOV.U32 R26, RZ, RZ, R13 ;  /* 0x000000ffff1a7224 */ /* 0x000fe400078e000d */
[----:B------:R-:W-:-:S10]  /*b100*/  IMAD.MOV.U32 R18, RZ, RZ, R23 ;  /* 0x000000ffff127224 */ /* 0x000fd400078e0017 */
[----:B------:R-:W-:Y:S05]  /*b110*/  WARPSYNC.COLLECTIVE R21, `(.L_x_661) ;  /* 0x0000000015087348 */ /* 0x000fea0003c00000 */
[----:B------:R0:W1:Y:S02]  /*b120*/  SHFL.DOWN P5, R23, R26, R19, R24 ;  /* 0x080000131a177389 */ /* 0x00006400000a0018 */
[----:B01----:R-:W-:Y:S05]  /*b130*/  ENDCOLLECTIVE ;  /* 0x000000000000791b */ /* 0x003fea0003800000 */
.L_x_661:
[----:B------:R-:W-:-:S05]  /*b140*/  SEL R45, R18, RZ, !P1 ;  /* 0x000000ff122d7207 */ /* 0x000fca0004800000 */
[----:B------:R-:W-:-:S04]  /*b150*/  IMAD.IADD R45, R12, 0x1, R45 ;  /* 0x000000010c2d7824 */ /* 0x000fc800078e022d */
[----:B------:R-:W-:Y:S02]  /*b160*/  IMAD.MOV.U32 R26, RZ, RZ, R45 ;  /* 0x000000ffff1a7224 */ /* 0x000fe400078e002d */
[----:B------:R-:W-:Y:S01]  /*b170*/  IMAD.MOV.U32 R19, RZ, RZ, 0x2 ;  /* 0x00000002ff137424 */ /* 0x000fe200078e00ff */
[----:B------:R-:W-:Y:S02]  /*b180*/  SEL R23, R23, RZ, !P2 ;  /* 0x000000ff17177207 */ /* 0x000fe40005000000 */
[----:B------:R-:W-:Y:S02]  /*b190*/  ISETP.NE.AND P2, PT, R45, RZ, PT ;  /* 0x000000ff2d00720c */ /* 0x000fe40003f45270 */
[----:B------:R-:W-:-:S05]  /*b1a0*/  SEL R23, R23, RZ, !P1 ;  /* 0x000000ff17177207 */ /* 0x000fca0004800000 */
[----:B------:R-:W-:-:S07]  /*b1b0*/  IMAD.IADD R25, R13, 0x1, R23 ;  /* 0x000000010d197824 */ /* 0x000fce00078e0217 */
[----:B------:R-:W-:Y:S05]  /*b1c0*/  WARPSYNC.COLLECTIVE R21, `(.L_x_662) ;  /* 0x0000000015087348 */ /* 0x000fea0003c00000 */
[----:B------:R0:W1:Y:S02]  /*b1d0*/  SHFL.DOWN P5, R23, R26, R19, R24 ;  /* 0x080000131a177389 */ /* 0x00006400000a0018 */
[----:B01----:R-:W-:Y:S05]  /*b1e0*/  ENDCOLLECTIVE ;  /* 0x000000000000791b */ /* 0x003fea0003800000 */
.L_x_662:
[----:B------:R-:W-:-:S05]  /*b1f0*/  VIADD R13, R36, 0x2 ;  /* 0x00000002240d7836 */ /* 0x000fca0000000000 */
[----:B------:R-:W-:Y:S01]  /*b200*/  ISETP.GT.AND P1, PT, R13, R24, PT ;  /* 0x000000180d00720c */ /* 0x000fe20003f24270 */
[----:B------:R-:W-:Y:S02]  /*b210*/  IMAD.MOV.U32 R26, RZ, RZ, R25 ;  /* 0x000000ffff1a7224 */ /* 0x000fe400078e0019 */
[----:B------:R-:W-:-:S10]  /*b220*/  IMAD.MOV.U32 R16, RZ, RZ, R23 ;  /* 0x000000ffff107224 */ /* 0x000fd400078e0017 */
[----:B------:R-:W-:Y:S05]  /*b230*/  WARPSYNC.COLLECTIVE R21, `(.L_x_663) ;  /* 0x0000000015087348 */ /* 0x000fea0003c00000 */
[----:B------:R0:W1:Y:S02]  /*b240*/  SHFL.DOWN P5, R23, R26, R19, R24 ;  /* 0x080000131a177389 */ /* 0x00006400000a0018 */
[----:B01----:R-:W-:Y:S05]  /*b250*/  ENDCOLLECTIVE ;  /* 0x000000000000791b */ /* 0x003fea0003800000 */
.L_x_663:
[----:B------:R-:W-:-:S05]  /*b260*/  SEL R16, R16, RZ, !P1 ;  /* 0x000000ff10107207 */ /* 0x000fca0004800000 */
[----:B------:R-:W-:-:S04]  /*b270*/  IMAD.IADD R47, R45, 0x1, R16 ;  /* 0x000000012d2f7824 */ /* 0x000fc800078e0210 */
[----:B------:R-:W-:Y:S02]  /*b280*/  IMAD.MOV.U32 R26, RZ, RZ, R47 ;  /* 0x000000ffff1a7224 */ /* 0x000fe400078e002f */
[----:B------:R-:W-:Y:S01]  /*b290*/  IMAD.MOV.U32 R19, RZ, RZ, 0x4 ;  /* 0x00000004ff137424 */ /* 0x000fe200078e00ff */
[----:B------:R-:W-:Y:S02]  /*b2a0*/  SEL R23, R23, RZ, !P2 ;  /* 0x000000ff17177207 */ /* 0x000fe40005000000 */
[----:B------:R-:W-:Y:S02]  /*b2b0*/  ISETP.NE.AND P2, PT, R47, RZ, PT ;  /* 0x000000ff2f00720c */ /* 0x000fe40003f45270 */
[----:B------:R-:W-:-:S11]  /*b2c0*/  SEL R12, R23, RZ, !P1 ;  /* 0x000000ff170c7207 */ /* 0x000fd60004800000 */
[----:B------:R-:W-:Y:S05]  /*b2d0*/  WARPSYNC.COLLECTIVE R21, `(.L_x_664) ;  /* 0x0000000015087348 */ /* 0x000fea0003c00000 */
[----:B------:R0:W1:Y:S02]  /*b2e0*/  SHFL.DOWN P5, R23, R26, R19, R24 ;  /* 0x080000131a177389 */ /* 0x00006400000a0018 */
[----:B01----:R-:W-:Y:S05]  /*b2f0*/  ENDCOLLECTIVE ;  /* 0x000000000000791b */ /* 0x003fea0003800000 */
.L_x_664:
[----:B------:R-:W-:Y:S01]  /*b300*/  ISETP.GT.AND P1, PT, R15, R24, PT ;  /* 0x000000180f00720c */ /* 0x000fe20003f24270 */
[----:B------:R-:W-:-:S04]  /*b310*/  IMAD.IADD R13, R25, 0x1, R12 ;  /* 0x00000001190d7824 */ /* 0x000fc800078e020c */
[----:B------:R-:W-:Y:S02]  /*b320*/  IMAD.MOV.U32 R26, RZ, RZ, R13 ;  /* 0x000000ffff1a7224 */ /* 0x000fe400078e000d */
[----:B------:R-:W-:-:S07]  /*b330*/  IMAD.MOV.U32 R12, RZ, RZ, R23 ;  /* 0x000000ffff0c7224 */ /* 0x000fce00078e0017 */
[----:B------:R-:W-:Y:S05]  /*b340*/  WARPSYNC.COLLECTIVE R21, `(.L_x_665) ;  /* 0x0000000015087348 */ /* 0x000fea0003c00000 */
[----:B------:R0:W1:Y:S02]  /*b350*/  SHFL.DOWN P5, R23, R26, R19, R24 ;  /* 0x080000131a177389 */ /* 0x00006400000a0018 */
[----:B01----:R-:W-:Y:S05]  /*b360*/  ENDCOLLECTIVE ;  /* 0x000000000000791b */ /* 0x003fea0003800000 */
.L_x_665:
[----:B------:R-:W-:-:S05]  /*b370*/  SEL R12, R12, RZ, !P1 ;  /* 0x000000ff0c0c7207 */ /* 0x000fca0004800000 */
[----:B------:R-:W-:-:S04]  /*b380*/  IMAD.IADD R51, R47, 0x1, R12 ;  /* 0x000000012f337824 */ /* 0x000fc800078e020c */
[----:B------:R-:W-:Y:S02]  /*b390*/  IMAD.MOV.U32 R26, RZ, RZ, R51 ;  /* 0x000000ffff1a7224 */ /* 0x000fe400078e0033 */
[----:B------:R-:W-:Y:S01]  /*b3a0*/  IMAD.MOV.U32 R19, RZ, RZ, 0x8 ;  /* 0x00000008ff137424 */ /* 0x000fe200078e00ff */
[----:B------:R-:W-:-:S07]  /*b3b0*/  SEL R14, R23, RZ, !P2 ;  /* 0x000000ff170e7207 */ /* 0x000fce0005000000 */
[----:B------:R-:W-:Y:S05]  /*b3c0*/  WARPSYNC.COLLECTIVE R21, `(.L_x_666) ;  /* 0x0000000015087348 */ /* 0x000fea0003c00000 */
[----:B------:R0:W1:Y:S02]  /*b3d0*/  SHFL.DOWN P5, R23, R26, R19, R24 ;  /* 0x080000131a177389 */ /* 0x00006400000a0018 */
[----:B01----:R-:W-:Y:S05]  /*b3e0*/  ENDCOLLECTIVE ;  /* 0x000000000000791b */ /* 0x003fea0003800000 */
.L_x_666:
[----:B------:R-:W-:Y:S02]  /*b3f0*/  ISETP.NE.AND P2, PT, R51, RZ, PT ;  /* 0x000000ff3300720c */ /* 0x000fe40003f45270 */
[----:B------:R-:W-:-:S05]  /*b400*/  SEL R14, R14, RZ, !P1 ;  /* 0x000000ff0e0e7207 */ /* 0x000fca0004800000 */
[----:B------:R-:W-:Y:S01]  /*b410*/  IMAD.IADD R49, R13, 0x1, R14 ;  /* 0x000000010d317824 */ /* 0x000fe200078e020e */
[----:B------:R-:W-:Y:S01]  /*b420*/  LOP3.LUT R14, RZ, R0, RZ, 0x33, !PT ;  /* 0x00000000ff0e7212 */ /* 0x000fe200078e33ff */
[----:B------:R-:W-:Y:S02]  /*b430*/  VIADD R13, R36, 0x8 ;  /* 0x00000008240d7836 */ /* 0x000fe40000000000 */
[----:B------:R-:W-:-:S03]  /*b440*/  IMAD.MOV.U32 R26, RZ, RZ, R49 ;  /* 0x000000ffff1a7224 */ /* 0x000fc600078e0031 */
[----:B------:R-:W-:Y:S01]  /*b450*/  ISETP.GT.AND P1, PT, R13, R24, PT ;  /* 0x000000180d00720c */ /* 0x000fe20003f24270 */
[----:B------:R-:W-:Y:S02]  /*b460*/  IMAD.IADD R14, R14, 0x1, R39 ;  /* 0x000000010e0e7824 */ /* 0x000fe400078e0227 */
[----:B------:R-:W-:-:S10]  /*b470*/  IMAD.MOV.U32 R12, RZ, RZ, R23 ;  /* 0x000000ffff0c7224 */ /* 0x000fd400078e0017 */
[----:B------:R-:W-:Y:S05]  /*b480*/  WARPSYNC.COLLECTIVE R21, `(.L_x_667) ;  /* 0x0000000015087348 */ /* 0x000fea0003c00000 */
[----:B------:R0:W1:Y:S02]  /*b490*/  SHFL.DOWN P5, R23, R26, R19, R24 ;  /* 0x080000131a177389 */ /* 0x00006400000a0018 */
[----:B01----:R-:W-:Y:S05]  /*b4a0*/  ENDCOLLECTIVE ;  /* 0x000000000000791b */ /* 0x003fea0003800000 */
.L_x_667:
[----:B------:R-:W-:-:S05]  /*b4b0*/  SEL R12, R12, RZ, !P1 ;  /* 0x000000ff0c0c7207 */ /* 0x000fca0004800000 */
[----:B------:R-:W-:-:S04]  /*b4c0*/  IMAD.IADD R45, R51, 0x1, R12 ;  /* 0x00000001332d7824 */ /* 0x000fc800078e020c */
[----:B------:R-:W-:Y:S02]  /*b4d0*/  IMAD.MOV.U32 R26, RZ, RZ, R45 ;  /* 0x000000ffff1a7224 */ /* 0x000fe400078e002d */
[----:B------:R-:W-:Y:S02]  /*b4e0*/  IMAD.MOV.U32 R19, RZ, RZ, 0x10 ;  /* 0x00000010ff137424 */ /* 0x000fe400078e00ff */
[----:B------:R-:W-:-:S07]  /*b4f0*/  IMAD.MOV.U32 R13, RZ, RZ, R23 ;  /* 0x000000ffff0d7224 */ /* 0x000fce00078e0017 */
[----:B------:R-:W-:Y:S05]  /*b500*/  WARPSYNC.COLLECTIVE R21, `(.L_x_668) ;  /* 0x0000000015087348 */ /* 0x000fea0003c00000 */
[----:B------:R0:W1:Y:S02]  /*b510*/  SHFL.DOWN P5, R23, R26, R19, R24 ;  /* 0x080000131a177389 */ /* 0x00006400000a0018 */
[----:B01----:R-:W-:Y:S05]  /*b520*/  ENDCOLLECTIVE ;  /* 0x000000000000791b */ /* 0x003fea0003800000 */
.L_x_668:
[----:B------:R-:W-:Y:S02]  /*b530*/  SEL R13, R13, RZ, !P2 ;  /* 0x000000ff0d0d7207 */ /* 0x000fe40005000000 */
[----:B------:R-:W-:Y:S02]  /*b540*/  ISETP.NE.AND P2, PT, R45, RZ, PT ;  /* 0x000000ff2d00720c */ /* 0x000fe40003f45270 */
[----:B------:R-:W-:Y:S01]  /*b550*/  SEL R12, R13, RZ, !P1 ;  /* 0x000000ff0d0c7207 */ /* 0x000fe20004800000 */
[----:B------:R-:W-:-:S04]  /*b560*/  VIADD R13, R36, 0x10 ;  /* 0x00000010240d7836 */ /* 0x000fc80000000000 */
[----:B------:R-:W-:Y:S01]  /*b570*/  IMAD.IADD R25, R49, 0x1, R12 ;  /* 0x0000000131197824 */ /* 0x000fe200078e020c */
[----:B------:R-:W-:Y:S02]  /*b580*/  ISETP.GT.AND P1, PT, R13, R24, PT ;  /* 0x000000180d00720c */ /* 0x000fe40003f24270 */
[----:B------:R-:W0:Y:S01]  /*b590*/  LDC.64 R12, c[0x0][0x3a8] ;  /* 0x0000ea00ff0c7b82 */ /* 0x000e220000000a00 */
[----:B------:R-:W-:Y:S02]  /*b5a0*/  IMAD.MOV.U32 R26, RZ, RZ, R25 ;  /* 0x000000ffff1a7224 */ /* 0x000fe400078e0019 */
[----:B------:R-:W-:-:S08]  /*b5b0*/  IMAD.MOV.U32 R16, RZ, RZ, R23 ;  /* 0x000000ffff107224 */ /* 0x000fd000078e0017 */
[----:B0-----:R-:W-:Y:S05]  /*b5c0*/  WARPSYNC.COLLECTIVE R21, `(.L_x_669) ;  /* 0x0000000015087348 */ /* 0x001fea0003c00000 */
[----:B------:R1:W2:Y:S02]  /*b5d0*/  SHFL.DOWN P5, R23, R26, R19, R24 ;  /* 0x080000131a177389 */ /* 0x0002a400000a0018 */
[----:B012---:R-:W-:Y:S05]  /*b5e0*/  ENDCOLLECTIVE ;  /* 0x000000000000791b */ /* 0x007fea0003800000 */
.L_x_669:
[----:B------:R-:W-:Y:S05]  /*b5f0*/  WARPSYNC.COLLECTIVE R21, `(.L_x_670) ;  /* 0x0000000015087348 */ /* 0x000fea0003c00000 */
[----:B------:R-:W-:Y:S01]  /*b600*/  VOTE.ALL P3, P3 ;  /* 0x0000000000ff7806 */ /* 0x000fe20001860000 */
[----:B------:R-:W-:-:S12]  /*b610*/  ENDCOLLECTIVE ;  /* 0x000000000000791b */ /* 0x000fd80003800000 */
.L_x_670:
[----:B------:R-:W-:-:S05]  /*b620*/  SEL R16, R16, RZ, !P1 ;  /* 0x000000ff10107207 */ /* 0x000fca0004800000 */
[----:B------:R-:W-:Y:S01]  /*b630*/  IMAD.IADD R16, R45, 0x1, R16 ;  /* 0x000000012d107824 */ /* 0x000fe200078e0210 */
[----:B------:R-:W-:-:S04]  /*b640*/  SEL R23, R23, RZ, !P2 ;  /* 0x000000ff17177207 */ /* 0x000fc80005000000 */
[----:B------:R-:W-:Y:S02]  /*b650*/  SEL R18, R23, RZ, !P1 ;  /* 0x000000ff17127207 */ /* 0x000fe40004800000 */
[----:B------:R-:W-:-:S03]  /*b660*/  IADD3 R38, P1, PT, R12, 0x200, RZ ;  /* 0x000002000c267810 */ /* 0x000fc60007f3e0ff */
[----:B------:R-:W-:Y:S02]  /*b670*/  IMAD.IADD R18, R25, 0x1, R18 ;  /* 0x0000000119127824 */ /* 0x000fe400078e0212 */
[----:B------:R-:W-:Y:S01]  /*b680*/  IMAD.X R39, RZ, RZ, R13, P1 ;  /* 0x000000ffff277224 */ /* 0x000fe200008e060d */
[----:B------:R-:W-:Y:S07]  /*b690*/  BRA `(.L_x_671) ;  /* 0xffffff8000587947 */ /* 0x000fee000383ffff */
.L_x_604:
[----:B------:R-:W-:Y:S01]  /*b6a0*/  BSSY B0, `(.L_x_672) ;  /* 0x0000006000007945 */ /* 0x000fe20003800000 */
[----:B------:R-:W-:Y:S01]  /*b6b0*/  PLOP3.LUT P3, PT, P1, PT, PT, 0x8, 0x80 ;  /* 0x000000000080781c */ /* 0x000fe20000f6e170 */
[----:B------:R-:W-:-:S12]  /*b6c0*/  IMAD.MOV.U32 R21, RZ, RZ, -0x1 ;  /* 0xffffffffff157424 */ /* 0x000fd800078e00ff */
[----:B------:R-:W-:Y:S05]  /*b6d0*/  WARPSYNC.COLLECTIVE R21, `(.L_x_673) ;  /* 0x0000000015087348 */ /* 0x000fea0003c00000 */
[----:B------:R-:W-:Y:S01]  /*b6e0*/  VOTE.ANY P3, P3 ;  /* 0x0000000000ff7806 */ /* 0x000fe20001860100 */
[----:B------:R-:W-:-:S12]  /*b6f0*/  ENDCOLLECTIVE ;  /* 0x000000000000791b */ /* 0x000fd80003800000 */
.L_x_673:
[----:B------:R-:W-:Y:S05]  /*b700*/  BSYNC B0 ;  /* 0x0000000000007941 */ /* 0x000fea0003800000 */
.L_x_672:
[----:B------:R-:W-:Y:S01]  /*b710*/  PLOP3.LUT P1, PT, P3, PT, PT, 0x80, 0x8 ;  /* 0x000000000008781c */ /* 0x000fe20001f2f070 */
[----:B------:R-:W-:-:S12]  /*b720*/  BRA `(.L_x_674) ;  /* 0xffffff80005c7947 */ /* 0x000fd8000383ffff */
.L_x_606:
[----:B------:R-:W-:Y:S01]  /*b730*/  ISETP.NE.U32.AND P3, PT, R14, 0x65, PT ;  /* 0x000000650e00780c */ /* 0x000fe20003f65070 */
[----:B------:R-:W-:Y:S01]  /*b740*/  BSSY B0, `(.L_x_675) ;  /* 0x0000007000007945 */ /* 0x000fe20003800000 */
[----:B------:R-:W-:Y:S01]  /*b750*/  PLOP3.LUT P5, PT, P5, PT, PT, 0x8, 0x80 ;  /* 0x000000000080781c */ /* 0x000fe20002fae170 */
[----:B------:R-:W-:Y:S01]  /*b760*/  IMAD.MOV.U32 R21, RZ, RZ, -0x1 ;  /* 0xffffffffff157424 */ /* 0x000fe200078e00ff */
[----:B------:R-:W-:-:S13]  /*b770*/  ISETP.NE.AND.EX P3, PT, R15, RZ, PT, P3 ;  /* 0x000000ff0f00720c */ /* 0x000fda0003f65330 */
[----:B------:R-:W-:Y:S05]  /*b780*/  WARPSYNC.COLLECTIVE R21, `(.L_x_676) ;  /* 0x0000000015087348 */ /* 0x000fea0003c00000 */
[----:B------:R-:W-:Y:S01]  /*b790*/  VOTE.ANY R21, PT, P5 ;  /* 0x0000000000157806 */ /* 0x000fe200028e0100 */
[----:B------:R-:W-:Y:S06]  /*b7a0*/  ENDCOLLECTIVE ;  /* 0x000000000000791b */ /* 0x000fec0003800000 */
.L_x_676:
[----:B------:R-:W-:Y:S05]  /*b7b0*/  BSYNC B0 ;  /* 0x0000000000007941 */ /* 0x000fea0003800000 */
.L_x_675:
        /* <DEDUP_REMOVED lines=12> */
.L_x_677:
[----:B------:R-:W-:Y:S01]  /*b880*/  ISETP.GE.AND P1, PT, R36, R24, PT ;  /* 0x000000182400720c */ /* 0x000fe20003f26270 */
[----:B------:R-:W-:Y:S02]  /*b890*/  IMAD.MOV.U32 R26, RZ, RZ, R13 ;  /* 0x000000ffff1a7224 */ /* 0x000fe400078e000d */
[----:B------:R-:W-:-:S10]  /*b8a0*/  IMAD.MOV.U32 R42, RZ, RZ, R23 ;  /* 0x000000ffff2a7224 */ /* 0x000fd400078e0017 */
[----:B------:R-:W-:Y:S05]  /*b8b0*/  WARPSYNC.COLLECTIVE R21, `(.L_x_678) ;  /* 0x0000000015087348 */ /* 0x000fea0003c00000 */
[----:B------:R0:W1:Y:S02]  /*b8c0*/  SHFL.DOWN P5, R23, R26, R19, R24 ;  /* 0x080000131a177389 */ /* 0x00006400000a0018 */
[----:B01----:R-:W-:Y:S05]  /*b8d0*/  ENDCOLLECTIVE ;  /* 0x000000000000791b */ /* 0x003fea0003800000 */
.L_x_678:
[----:B------:R-:W-:-:S05]  /*b8e0*/  SEL R15, R42, RZ, !P1 ;  /* 0x000000ff2a0f7207 */ /* 0x000fca0004800000 */
[----:B------:R-:W-:Y:S02]  /*b8f0*/  IMAD.IADD R42, R12, 0x1, R15 ;  /* 0x000000010c2a7824 */ /* 0x000fe400078e020f */
[----:B------:R-:W-:Y:S02]  /*b900*/  VIADD R15, R36, 0x2 ;  /* 0x00000002240f7836 */ /* 0x000fe40000000000 */
[----:B------:R-:W-:Y:S02]  /*b910*/  IMAD.MOV.U32 R26, RZ, RZ, R42 ;  /* 0x000000ffff1a7224 */ /* 0x000fe400078e002a */
[----:B------:R-:W-:Y:S01]  /*b920*/  IMAD.MOV.U32 R19, RZ, RZ, 0x2 ;  /* 0x00000002ff137424 */ /* 0x000fe200078e00ff */
[----:B------:R-:W-:Y:S02]  /*b930*/  SEL R23, R23, RZ, !P2 ;  /* 0x000000ff17177207 */ /* 0x000fe40005000000 */
[----:B------:R-:W-:Y:S02]  /*b940*/  ISETP.NE.AND P2, PT, R42, RZ, PT ;  /* 0x000000ff2a00720c */ /* 0x000fe40003f45270 */
[----:B------:R-:W-:-:S02]  /*b950*/  SEL R23, R23, RZ, !P1 ;  /* 0x000000ff17177207 */ /* 0x000fc40004800000 */
[----:B------:R-:W-:Y:S01]  /*b960*/  ISETP.GT.AND P1, PT, R15, R24, PT ;  /* 0x000000180f00720c */ /* 0x000fe20003f24270 */
[----:B------:R-:W-:Y:S02]  /*b970*/  VIADD R15, R36, 0x4 ;  /* 0x00000004240f7836 */ /* 0x000fe40000000000 */
[----:B------:R-:W-:-:S10]  /*b980*/  IMAD.IADD R22, R13, 0x1, R23 ;  /* 0x000000010d167824 */ /* 0x000fd400078e0217 */
[----:B------:R-:W-:Y:S05]  /*b990*/  WARPSYNC.COLLECTIVE R21, `(.L_x_679) ;  /* 0x0000000015087348 */ /* 0x000fea0003c00000 */
[----:B------:R0:W1:Y:S02]  /*b9a0*/  SHFL.DOWN P5, R23, R26, R19, R24 ;  /* 0x080000131a177389 */ /* 0x00006400000a0018 */
[----:B01----:R-:W-:Y:S05]  /*b9b0*/  ENDCOLLECTIVE ;  /* 0x000000000000791b */ /* 0x003fea0003800000 */
.L_x_679:
[----:B------:R-:W-:Y:S02]  /*b9c0*/  IMAD.MOV.U32 R26, RZ, RZ, R22 ;  /* 0x000000ffff1a7224 */ /* 0x000fe400078e0016 */
[----:B------:R-:W-:-:S07]  /*b9d0*/  IMAD.MOV.U32 R13, RZ, RZ, R23 ;  /* 0x000000ffff0d7224 */ /* 0x000fce00078e0017 */
[----:B------:R-:W-:Y:S05]  /*b9e0*/  WARPSYNC.COLLECTIVE R21, `(.L_x_680) ;  /* 0x0000000015087348 */ /* 0x000fea0003c00000 */
[----:B------:R0:W1:Y:S02]  /*b9f0*/  SHFL.DOWN P5, R23, R26, R19, R24 ;  /* 0x080000131a177389 */ /* 0x00006400000a0018 */
[----:B01----:R-:W-:Y:S05]  /*ba00*/  ENDCOLLECTIVE ;  /* 0x000000000000791b */ /* 0x003fea0003800000 */
.L_x_680:
[----:B------:R-:W-:-:S05]  /*ba10*/  SEL R13, R13, RZ, !P1 ;  /* 0x000000ff0d0d7207 */ /* 0x000fca0004800000 */
[----:B------:R-:W-:-:S04]  /*ba20*/  IMAD.IADD R13, R42, 0x1, R13 ;  /* 0x000000012a0d7824 */ /* 0x000fc800078e020d */
[----:B------:R-:W-:Y:S02]  /*ba30*/  IMAD.MOV.U32 R26, RZ, RZ, R13 ;  /* 0x000000ffff1a7224 */ /* 0x000fe400078e000d */
[----:B------:R-:W-:Y:S01]  /*ba40*/  IMAD.MOV.U32 R19, RZ, RZ, 0x4 ;  /* 0x00000004ff137424 */ /* 0x000fe200078e00ff */
[----:B------:R-:W-:Y:S02]  /*ba50*/  SEL R23, R23, RZ, !P2 ;  /* 0x000000ff17177207 */ /* 0x000fe40005000000 */
[----:B------:R-:W-:Y:S02]  /*ba60*/  ISETP.NE.AND P2, PT, R13, RZ, PT ;  /* 0x000000ff0d00720c */ /* 0x000fe40003f45270 */
[----:B------:R-:W-:Y:S02]  /*ba70*/  SEL R23, R23, RZ, !P1 ;  /* 0x000000ff17177207 */ /* 0x000fe40004800000 */
[----:B------:R-:W-:Y:S01]  /*ba80*/  ISETP.GT.AND P1, PT, R15, R24, PT ;  /* 0x000000180f00720c */ /* 0x000fe20003f24270 */
[----:B------:R-:W-:-:S02]  /*ba90*/  VIADD R15, R36, 0x10 ;  /* 0x00000010240f7836 */ /* 0x000fc40000000000 */
[----:B------:R-:W-:-:S10]  /*baa0*/  IMAD.IADD R45, R22, 0x1, R23 ;  /* 0x00000001162d7824 */ /* 0x000fd400078e0217 */
[----:B------:R-:W-:Y:S05]  /*bab0*/  WARPSYNC.COLLECTIVE R21, `(.L_x_681) ;  /* 0x0000000015087348 */ /* 0x000fea0003c00000 */
[----:B------:R0:W1:Y:S02]  /*bac0*/  SHFL.DOWN P5, R23, R26, R19, R24 ;  /* 0x080000131a177389 */ /* 0x00006400000a0018 */
[----:B01----:R-:W-:Y:S05]  /*bad0*/  ENDCOLLECTIVE ;  /* 0x000000000000791b */ /* 0x003fea0003800000 */
.L_x_681:
[----:B------:R-:W-:Y:S01]  /*bae0*/  IMAD.MOV.U32 R26, RZ, RZ, R45 ;  /* 0x000000ffff1a7224 */ /* 0x000fe200078e002d */
[----:B------:R-:W-:-:S07]  /*baf0*/  SEL R12, R23, RZ, !P1 ;  /* 0x000000ff170c7207 */ /* 0x000fce0004800000 */
[----:B------:R-:W-:Y:S05]  /*bb00*/  WARPSYNC.COLLECTIVE R21, `(.L_x_682) ;  /* 0x0000000015087348 */ /* 0x000fea0003c00000 */
[----:B------:R0:W1:Y:S02]  /*bb10*/  SHFL.DOWN P5, R23, R26, R19, R24 ;  /* 0x080000131a177389 */ /* 0x00006400000a0018 */
[----:B01----:R-:W-:Y:S05]  /*bb20*/  ENDCOLLECTIVE ;  /* 0x000000000000791b */ /* 0x003fea0003800000 */
.L_x_682:
[----:B------:R-:W-:Y:S02]  /*bb30*/  IMAD.IADD R49, R13, 0x1, R12 ;  /* 0x000000010d317824 */ /* 0x000fe400078e020c */
[----:B------:R-:W-:Y:S02]  /*bb40*/  VIADD R13, R36, 0x8 ;  /* 0x00000008240d7836 */ /* 0x000fe40000000000 */
[----:B------:R-:W-:Y:S02]  /*bb50*/  IMAD.MOV.U32 R26, RZ, RZ, R49 ;  /* 0x000000ffff1a7224 */ /* 0x000fe400078e0031 */
[----:B------:R-:W-:Y:S02]  /*bb60*/  IMAD.MOV.U32 R19, RZ, RZ, 0x8 ;  /* 0x00000008ff137424 */ /* 0x000fe400078e00ff */
[----:B------:R-:W-:-:S07]  /*bb70*/  IMAD.MOV.U32 R12, RZ, RZ, R23 ;  /* 0x000000ffff0c7224 */ /* 0x000fce00078e0017 */
[----:B------:R-:W-:Y:S05]  /*bb80*/  WARPSYNC.COLLECTIVE R21, `(.L_x_683) ;  /* 0x0000000015087348 */ /* 0x000fea0003c00000 */
[----:B------:R0:W1:Y:S02]  /*bb90*/  SHFL.DOWN P5, R23, R26, R19, R24 ;  /* 0x080000131a177389 */ /* 0x00006400000a0018 */
[----:B01----:R-:W-:Y:S05]  /*bba0*/  ENDCOLLECTIVE ;  /* 0x000000000000791b */ /* 0x003fea0003800000 */
.L_x_683:
[----:B------:R-:W-:Y:S02]  /*bbb0*/  SEL R12, R12, RZ, !P2 ;  /* 0x000000ff0c0c7207 */ /* 0x000fe40005000000 */
[----:B------:R-:W-:Y:S02]  /*bbc0*/  ISETP.NE.AND P2, PT, R49, RZ, PT ;  /* 0x000000ff3100720c */ /* 0x000fe40003f45270 */
[----:B------:R-:W-:Y:S02]  /*bbd0*/  SEL R12, R12, RZ, !P1 ;  /* 0x000000ff0c0c7207 */ /* 0x000fe40004800000 */
[----:B------:R-:W-:-:S03]  /*bbe0*/  ISETP.GT.AND P1, PT, R13, R24, PT ;  /* 0x000000180d00720c */ /* 0x000fc60003f24270 */
[----:B------:R-:W-:-:S04]  /*bbf0*/  IMAD.IADD R47, R45, 0x1, R12 ;  /* 0x000000012d2f7824 */ /* 0x000fc800078e020c */
[----:B------:R-:W-:Y:S01]  /*bc00*/  IMAD.MOV.U32 R26, RZ, RZ, R47 ;  /* 0x000000ffff1a7224 */ /* 0x000fe200078e002f */
[----:B------:R-:W-:-:S07]  /*bc10*/  SEL R12, R23, RZ, !P1 ;  /* 0x000000ff170c7207 */ /* 0x000fce0004800000 */
[----:B------:R-:W-:Y:S05]  /*bc20*/  WARPSYNC.COLLECTIVE R21, `(.L_x_684) ;  /* 0x0000000015087348 */ /* 0x000fea0003c00000 */
[----:B------:R0:W1:Y:S02]  /*bc30*/  SHFL.DOWN P5, R23, R26, R19, R24 ;  /* 0x080000131a177389 */ /* 0x00006400000a0018 */
[----:B01----:R-:W-:Y:S05]  /*bc40*/  ENDCOLLECTIVE ;  /* 0x000000000000791b */ /* 0x003fea0003800000 */
.L_x_684:
[----:B------:R-:W-:-:S04]  /*bc50*/  IMAD.IADD R45, R49, 0x1, R12 ;  /* 0x00000001312d7824 */ /* 0x000fc800078e020c */
[----:B------:R-:W-:Y:S02]  /*bc60*/  IMAD.MOV.U32 R26, RZ, RZ, R45 ;  /* 0x000000ffff1a7224 */ /* 0x000fe400078e002d */
[----:B------:R-:W-:Y:S02]  /*bc70*/  IMAD.MOV.U32 R19, RZ, RZ, 0x10 ;  /* 0x00000010ff137424 */ /* 0x000fe400078e00ff */
[----:B------:R-:W-:-:S07]  /*bc80*/  IMAD.MOV.U32 R22, RZ, RZ, R23 ;  /* 0x000000ffff167224 */ /* 0x000fce00078e0017 */
[----:B------:R-:W-:Y:S05]  /*bc90*/  WARPSYNC.COLLECTIVE R21, `(.L_x_685) ;  /* 0x0000000015087348 */ /* 0x000fea0003c00000 */
[----:B------:R0:W1:Y:S02]  /*bca0*/  SHFL.DOWN P5, R23, R26, R19, R24 ;  /* 0x080000131a177389 */ /* 0x00006400000a0018 */
[----:B01----:R-:W-:Y:S05]  /*bcb0*/  ENDCOLLECTIVE ;  /* 0x000000000000791b */ /* 0x003fea0003800000 */
.L_x_685:
[----:B------:R-:W-:Y:S02]  /*bcc0*/  SEL R22, R22, RZ, !P2 ;  /* 0x000000ff16167207 */ /* 0x000fe40005000000 */
[----:B------:R-:W-:Y:S02]  /*bcd0*/  ISETP.NE.AND P2, PT, R45, RZ, PT ;  /* 0x000000ff2d00720c */ /* 0x000fe40003f45270 */
[----:B------:R-:W-:Y:S02]  /*bce0*/  SEL R22, R22, RZ, !P1 ;  /* 0x000000ff16167207 */ /* 0x000fe40004800000 */
[----:B------:R-:W-:-:S03]  /*bcf0*/  ISETP.GT.AND P1, PT, R15, R24, PT ;  /* 0x000000180f00720c */ /* 0x000fc60003f24270 */
[----:B------:R-:W-:-:S04]  /*bd00*/  IMAD.IADD R13, R47, 0x1, R22 ;  /* 0x000000012f0d7824 */ /* 0x000fc800078e0216 */
[----:B------:R-:W-:Y:S02]  /*bd10*/  IMAD.MOV.U32 R26, RZ, RZ, R13 ;  /* 0x000000ffff1a7224 */ /* 0x000fe400078e000d */
[----:B------:R-:W-:-:S07]  /*bd20*/  IMAD.MOV.U32 R12, RZ, RZ, R23 ;  /* 0x000000ffff0c7224 */ /* 0x000fce00078e0017 */
[----:B------:R-:W-:Y:S05]  /*bd30*/  WARPSYNC.COLLECTIVE R21, `(.L_x_686) ;  /* 0x0000000015087348 */ /* 0x000fea0003c00000 */
[----:B------:R0:W1:Y:S02]  /*bd40*/  SHFL.DOWN P5, R23, R26, R19, R24 ;  /* 0x080000131a177389 */ /* 0x00006400000a0018 */
[----:B01----:R-:W-:Y:S05]  /*bd50*/  ENDCOLLECTIVE ;  /* 0x000000000000791b */ /* 0x003fea0003800000 */
.L_x_686:
[----:B------:R-:W-:Y:S05]  /*bd60*/  WARPSYNC.COLLECTIVE R21, `(.L_x_687) ;  /* 0x0000000015087348 */ /* 0x000fea0003c00000 */
[----:B------:R-:W-:Y:S01]  /*bd70*/  VOTE.ALL P3, P3 ;  /* 0x0000000000ff7806 */ /* 0x000fe20001860000 */
[----:B------:R-:W-:-:S12]  /*bd80*/  ENDCOLLECTIVE ;  /* 0x000000000000791b */ /* 0x000fd80003800000 */
.L_x_687:
[----:B------:R-:W-:Y:S01]  /*bd90*/  SEL R12, R12, RZ, !P1 ;  /* 0x000000ff0c0c7207 */ /* 0x000fe20004800000 */
[----:B------:R-:W-:-:S05]  /*bda0*/  IMAD.MOV.U32 R22, RZ, RZ, R23 ;  /* 0x000000ffff167224 */ /* 0x000fca00078e0017 */
[----:B------:R-:W-:-:S04]  /*bdb0*/  SEL R22, R22, RZ, !P2 ;  /* 0x000000ff16167207 */ /* 0x000fc80005000000 */
[----:B------:R-:W-:Y:S02]  /*bdc0*/  SEL R22, R22, RZ, !P1 ;  /* 0x000000ff16167207 */ /* 0x000fe40004800000 */
[----:B------:R-:W-:Y:S02]  /*bdd0*/  ISETP.NE.AND P1, PT, R16, RZ, PT ;  /* 0x000000ff1000720c */ /* 0x000fe40003f25270 */
[----:B------:R-:W-:Y:S01]  /*bde0*/  IADD3 R16, PT, PT, R45, R12, R16 ;  /* 0x0000000c2d107210 */ /* 0x000fe20007ffe010 */
[----:B------:R-:W-:-:S05]  /*bdf0*/  IMAD.IADD R22, R13, 0x1, R22 ;  /* 0x000000010d167824 */ /* 0x000fca00078e0216 */
[----:B------:R-:W-:-:S05]  /*be00*/  SEL R13, R22, RZ, !P1 ;  /* 0x000000ff160d7207 */ /* 0x000fca0004800000 */
[----:B------:R-:W-:Y:S01]  /*be10*/  IMAD.IADD R18, R13, 0x1, R18 ;  /* 0x000000010d127824 */ /* 0x000fe200078e0212 */
[----:B------:R-:W-:Y:S06]  /*be20*/  BRA `(.L_x_688) ;  /* 0xffffff7c00a47947 */ /* 0x000fec000383ffff */
.L_x_634:
[----:B------:R-:W-:Y:S01]  /*be30*/  BSSY B0, `(.L_x_689) ;  /* 0x0000006000007945 */ /* 0x000fe20003800000 */
[----:B------:R-:W-:Y:S01]  /*be40*/  PLOP3.LUT P3, PT, P3, PT, PT, 0x8, 0x80 ;  /* 0x000000000080781c */ /* 0x000fe20001f6e170 */
[----:B------:R-:W-:-:S12]  /*be50*/  IMAD.MOV.U32 R21, RZ, RZ, -0x1 ;  /* 0xffffffffff157424 */ /* 0x000fd800078e00ff */
[----:B------:R-:W-:Y:S05]  /*be60*/  WARPSYNC.COLLECTIVE R21, `(.L_x_690) ;  /* 0x0000000015087348 */ /* 0x000fea0003c00000 */
[----:B------:R-:W-:Y:S01]  /*be70*/  VOTE.ANY P3, P3 ;  /* 0x0000000000ff7806 */ /* 0x000fe20001860100 */
[----:B------:R-:W-:-:S12]  /*be80*/  ENDCOLLECTIVE ;  /* 0x000000000000791b */ /* 0x000fd80003800000 */
.L_x_690:
[----:B------:R-:W-:Y:S05]  /*be90*/  BSYNC B0 ;  /* 0x0000000000007941 */ /* 0x000fea0003800000 */
.L_x_689:
[----:B------:R-:W-:Y:S05]  /*bea0*/  BRA `(.L_x_691) ;  /* 0xffffffcc00f07947 */ /* 0x000fea000383ffff */
.L_x_636:
        /* <DEDUP_REMOVED lines=9> */
.L_x_693:
[----:B------:R-:W-:Y:S05]  /*bf40*/  BSYNC B0 ;  /* 0x0000000000007941 */ /* 0x000fea0003800000 */
.L_x_692:
[----:B------:R-:W-:Y:S01]  /*bf50*/  LOP3.LUT R21, R21, 0x80000000, R27, 0xec, !PT ;  /* 0x8000000015157812 */ /* 0x000fe200078eec1b */
[----:B------:R-:W-:Y:S01]  /*bf60*/  IMAD.MOV.U32 R26, RZ, RZ, R16 ;  /* 0x000000ffff1a7224 */ /* 0x000fe200078e0010 */
[----:B------:R-:W-:Y:S01]  /*bf70*/  ISETP.NE.AND P6, PT, R16, RZ, PT ;  /* 0x000000ff1000720c */ /* 0x000fe20003fc5270 */
[----:B------:R-:W-:Y:S02]  /*bf80*/  IMAD.MOV.U32 R19, RZ, RZ, 0x1 ;  /* 0x00000001ff137424 */ /* 0x000fe400078e00ff */
[----:B------:R-:W-:-:S05]  /*bf90*/  VIADD R18, R21, 0xffffffff ;  /* 0xffffffff15127836 */ /* 0x000fca0000000000 */
[----:B------:R-:W-:Y:S01]  /*bfa0*/  LOP3.LUT R18, R21, R18, RZ, 0xc, !PT ;  /* 0x0000001215127212 */ /* 0x000fe200078e0cff */
[----:B------:R-:W-:-:S03]  /*bfb0*/  IMAD.MOV.U32 R21, RZ, RZ, -0x1 ;  /* 0xffffffffff157424 */ /* 0x000fc600078e00ff */
[----:B------:R0:W1:Y:S04]  /*bfc0*/  POPC R24, R18 ;  /* 0x0000001200187309 */ /* 0x0000680000000000 */
[----:B01----:R-:W-:Y:S05]  /*bfd0*/  WARPSYNC.COLLECTIVE R21, `(.L_x_694) ;  /* 0x0000000015087348 */ /* 0x003fea0003c00000 */
[----:B-1----:R1:W2:Y:S02]  /*bfe0*/  SHFL.DOWN P5, R23, R26, R19, R24 ;  /* 0x080000131a177389 */ /* 0x0022a400000a0018 */
[----:B012---:R-:W-:Y:S05]  /*bff0*/  ENDCOLLECTIVE ;  /* 0x000000000000791b */ /* 0x007fea0003800000 */
.L_x_694:
[----:B------:R-:W-:Y:S02]  /*c000*/  IMAD.MOV.U32 R26, RZ, RZ, R17 ;  /* 0x000000ffff1a7224 */ /* 0x000fe400078e0011 */
[----:B------:R-:W-:-:S07]  /*c010*/  IMAD.MOV.U32 R20, RZ, RZ, R23 ;  /* 0x000000ffff147224 */ /* 0x000fce00078e0017 */
[----:B------:R-:W-:Y:S05]  /*c020*/  WARPSYNC.COLLECTIVE R21, `(.L_x_695) ;  /* 0x0000000015087348 */ /* 0x000fea0003c00000 */
[----:B------:R0:W1:Y:S02]  /*c030*/  SHFL.DOWN P5, R23, R26, R19, R24 ;  /* 0x080000131a177389 */ /* 0x00006400000a0018 */
[----:B01----:R-:W-:Y:S05]  /*c040*/  ENDCOLLECTIVE ;  /* 0x000000000000791b */ /* 0x003fea0003800000 */
.L_x_695:
[----:B------:R-:W-:Y:S01]  /*c050*/  IMAD.MOV.U32 R19, RZ, RZ, 0x2 ;  /* 0x00000002ff137424 */ /* 0x000fe200078e00ff */
[----:B------:R-:W-:Y:S02]  /*c060*/  ISETP.GE.AND P5, PT, R42, R24, PT ;  /* 0x000000182a00720c */ /* 0x000fe40003fa6270 */
[----:B------:R-:W-:Y:S02]  /*c070*/  SEL R23, R23, RZ, !P6 ;  /* 0x000000ff17177207 */ /* 0x000fe40007000000 */
[----:B------:R-:W-:Y:S02]  /*c080*/  SEL R43, R20, RZ, !P5 ;  /* 0x000000ff142b7207 */ /* 0x000fe40006800000 */
[----:B------:R-:W-:-:S03]  /*c090*/  SEL R23, R23, RZ, !P5 ;  /* 0x000000ff17177207 */ /* 0x000fc60006800000 */
[----:B------:R-:W-:Y:S02]  /*c0a0*/  IMAD.IADD R43, R16, 0x1, R43 ;  /* 0x00000001102b7824 */ /* 0x000fe400078e022b */
[----:B------:R-:W-:Y:S02]  /*c0b0*/  IMAD.IADD R41, R17, 0x1, R23 ;  /* 0x0000000111297824 */ /* 0x000fe400078e0217 */
[----:B------:R-:W-:Y:S01]  /*c0c0*/  IMAD.MOV.U32 R26, RZ, RZ, R43 ;  /* 0x000000ffff1a7224 */ /* 0x000fe200078e002b */
[----:B------:R-:W-:Y:S01]  /*c0d0*/  ISETP.NE.AND P6, PT, R43, RZ, PT ;  /* 0x000000ff2b00720c */ /* 0x000fe20003fc5270 */
[----:B------:R-:W-:-:S12]  /*c0e0*/  VIADD R17, R42, 0x2 ;  /* 0x000000022a117836 */ /* 0x000fd80000000000 */
[----:B------:R-:W-:Y:S05]  /*c0f0*/  WARPSYNC.COLLECTIVE R21, `(.L_x_696) ;  /* 0x0000000015087348 */ /* 0x000fea0003c00000 */
[----:B------:R0:W1:Y:S02]  /*c100*/  SHFL.DOWN P5, R23, R26, R19, R24 ;  /* 0x080000131a177389 */ /* 0x00006400000a0018 */
[----:B01----:R-:W-:Y:S05]  /*c110*/  ENDCOLLECTIVE ;  /* 0x000000000000791b */ /* 0x003fea0003800000 */
.L_x_696:
[----:B------:R-:W-:Y:S02]  /*c120*/  IMAD.MOV.U32 R26, RZ, RZ, R41 ;  /* 0x000000ffff1a7224 */ /* 0x000fe400078e0029 */
[----:B------:R-:W-:-:S07]  /*c130*/  IMAD.MOV.U32 R20, RZ, RZ, R23 ;  /* 0x000000ffff147224 */ /* 0x000fce00078e0017 */
[----:B------:R-:W-:Y:S05]  /*c140*/  WARPSYNC.COLLECTIVE R21, `(.L_x_697) ;  /* 0x0000000015087348 */ /* 0x000fea0003c00000 */
[----:B------:R0:W1:Y:S02]  /*c150*/  SHFL.DOWN P5, R23, R26, R19, R24 ;  /* 0x080000131a177389 */ /* 0x00006400000a0018 */
[----:B01----:R-:W-:Y:S05]  /*c160*/  ENDCOLLECTIVE ;  /* 0x000000000000791b */ /* 0x003fea0003800000 */
.L_x_697:
[----:B------:R-:W-:Y:S01]  /*c170*/  IMAD.MOV.U32 R19, RZ, RZ, 0x4 ;  /* 0x00000004ff137424 */ /* 0x000fe200078e00ff */
[----:B------:R-:W-:Y:S02]  /*c180*/  ISETP.GT.AND P5, PT, R17, R24, PT ;  /* 0x000000181100720c */ /* 0x000fe40003fa4270 */
        /* <DEDUP_REMOVED lines=11> */
.L_x_698:
[----:B------:R-:W-:Y:S02]  /*c240*/  IMAD.MOV.U32 R26, RZ, RZ, R17 ;  /* 0x000000ffff1a7224 */ /* 0x000fe400078e0011 */
[----:B------:R-:W-:-:S07]  /*c250*/  IMAD.MOV.U32 R16, RZ, RZ, R23 ;  /* 0x000000ffff107224 */ /* 0x000fce00078e0017 */
[----:B------:R-:W-:Y:S05]  /*c260*/  WARPSYNC.COLLECTIVE R21, `(.L_x_699) ;  /* 0x0000000015087348 */ /* 0x000fea0003c00000 */
[----:B------:R0:W1:Y:S02]  /*c270*/  SHFL.DOWN P5, R23, R26, R19, R24 ;  /* 0x080000131a177389 */ /* 0x00006400000a0018 */
[----:B01----:R-:W-:Y:S05]  /*c280*/  ENDCOLLECTIVE ;  /* 0x000000000000791b */ /* 0x003fea0003800000 */
.L_x_699:
[----:B------:R-:W-:Y:S01]  /*c290*/  IMAD.MOV.U32 R19, RZ, RZ, 0x8 ;  /* 0x00000008ff137424 */ /* 0x000fe200078e00ff */
[----:B------:R-:W-:Y:S02]  /*c2a0*/  ISETP.GT.AND P5, PT, R41, R24, PT ;  /* 0x000000182900720c */ /* 0x000fe40003fa4270 */
[----:B------:R-:W-:Y:S02]  /*c2b0*/  SEL R23, R23, RZ, !P6 ;  /* 0x000000ff17177207 */ /* 0x000fe40007000000 */
[----:B------:R-:W-:-:S05]  /*c2c0*/  SEL R16, R16, RZ, !P5 ;  /* 0x000000ff10107207 */ /* 0x000fca0006800000 */
[----:B------:R-:W-:Y:S01]  /*c2d0*/  IMAD.IADD R47, R45, 0x1, R16 ;  /* 0x000000012d2f7824 */ /* 0x000fe200078e0210 */
[----:B------:R-:W-:-:S03]  /*c2e0*/  SEL R16, R23, RZ, !P5 ;  /* 0x000000ff17107207 */ /* 0x000fc60006800000 */
[----:B------:R-:W-:Y:S01]  /*c2f0*/  IMAD.MOV.U32 R26, RZ, RZ, R47 ;  /* 0x000000ffff1a7224 */ /* 0x000fe200078e002f */
[----:B------:R-:W-:Y:S01]  /*c300*/  ISETP.NE.AND P6, PT, R47, RZ, PT ;  /* 0x000000ff2f00720c */ /* 0x000fe20003fc5270 */
[----:B------:R-:W-:Y:S02]  /*c310*/  IMAD.IADD R41, R17, 0x1, R16 ;  /* 0x0000000111297824 */ /* 0x000fe400078e0210 */
[----:B------:R-:W-:-:S10]  /*c320*/  VIADD R17, R42, 0x8 ;  /* 0x000000082a117836 */ /* 0x000fd40000000000 */
[----:B------:R-:W-:Y:S05]  /*c330*/  WARPSYNC.COLLECTIVE R21, `(.L_x_700) ;  /* 0x0000000015087348 */ /* 0x000fea0003c00000 */
[----:B------:R0:W1:Y:S02]  /*c340*/  SHFL.DOWN P5, R23, R26, R19, R24 ;  /* 0x080000131a177389 */ /* 0x00006400000a0018 */
[----:B01----:R-:W-:Y:S05]  /*c350*/  ENDCOLLECTIVE ;  /* 0x000000000000791b */ /* 0x003fea0003800000 */
.L_x_700:
[----:B------:R-:W-:Y:S02]  /*c360*/  IMAD.MOV.U32 R26, RZ, RZ, R41 ;  /* 0x000000ffff1a7224 */ /* 0x000fe400078e0029 */
[----:B------:R-:W-:-:S07]  /*c370*/  IMAD.MOV.U32 R16, RZ, RZ, R23 ;  /* 0x000000ffff107224 */ /* 0x000fce00078e0017 */
[----:B------:R-:W-:Y:S05]  /*c380*/  WARPSYNC.COLLECTIVE R21, `(.L_x_701) ;  /* 0x0000000015087348 */ /* 0x000fea0003c00000 */
[----:B------:R0:W1:Y:S02]  /*c390*/  SHFL.DOWN P5, R23, R26, R19, R24 ;  /* 0x080000131a177389 */ /* 0x00006400000a0018 */
[----:B01----:R-:W-:Y:S05]  /*c3a0*/  ENDCOLLECTIVE ;  /* 0x000000000000791b */ /* 0x003fea0003800000 */
.L_x_701:
[----:B------:R-:W-:Y:S01]  /*c3b0*/  IMAD.MOV.U32 R19, RZ, RZ, 0x10 ;  /* 0x00000010ff137424 */ /* 0x000fe200078e00ff */
[----:B------:R-:W-:Y:S01]  /*c3c0*/  ISETP.GT.AND P5, PT, R17, R24, PT ;  /* 0x000000181100720c */ /* 0x000fe20003fa4270 */
[----:B------:R-:W-:Y:S01]  /*c3d0*/  VIADD R17, R42, 0x10 ;  /* 0x000000102a117836 */ /* 0x000fe20000000000 */
[----:B------:R-:W-:Y:S02]  /*c3e0*/  SEL R23, R23, RZ, !P6 ;  /* 0x000000ff17177207 */ /* 0x000fe40007000000 */
[----:B------:R-:W-:-:S05]  /*c3f0*/  SEL R16, R16, RZ, !P5 ;  /* 0x000000ff10107207 */ /* 0x000fca0006800000 */
[----:B------:R-:W-:Y:S01]  /*c400*/  IMAD.IADD R45, R47, 0x1, R16 ;  /* 0x000000012f2d7824 */ /* 0x000fe200078e0210 */
[----:B------:R-:W-:-:S03]  /*c410*/  SEL R16, R23, RZ, !P5 ;  /* 0x000000ff17107207 */ /* 0x000fc60006800000 */
[----:B------:R-:W-:Y:S01]  /*c420*/  IMAD.MOV.U32 R26, RZ, RZ, R45 ;  /* 0x000000ffff1a7224 */ /* 0x000fe200078e002d */
[----:B------:R-:W-:Y:S01]  /*c430*/  ISETP.NE.AND P6, PT, R45, RZ, PT ;  /* 0x000000ff2d00720c */ /* 0x000fe20003fc5270 */
[----:B------:R-:W-:Y:S01]  /*c440*/  IMAD.IADD R43, R41, 0x1, R16 ;  /* 0x00000001292b7824 */ /* 0x000fe200078e0210 */
[----:B------:R-:W-:-:S11]  /*c450*/  LOP3.LUT R16, RZ, R0, RZ, 0x33, !PT ;  /* 0x00000000ff107212 */ /* 0x000fd600078e33ff */
[----:B------:R-:W-:Y:S05]  /*c460*/  WARPSYNC.COLLECTIVE R21, `(.L_x_702) ;  /* 0x0000000015087348 */ /* 0x000fea0003c00000 */
[----:B------:R0:W1:Y:S02]  /*c470*/  SHFL.DOWN P5, R23, R26, R19, R24 ;  /* 0x080000131a177389 */ /* 0x00006400000a0018 */
[----:B01----:R-:W-:Y:S05]  /*c480*/  ENDCOLLECTIVE ;  /* 0x000000000000791b */ /* 0x003fea0003800000 */
.L_x_702:
[----:B------:R-:W-:Y:S02]  /*c490*/  IMAD.IADD R39, R16, 0x1, R39 ;  /* 0x0000000110277824 */ /* 0x000fe400078e0227 */
[----:B------:R-:W-:Y:S02]  /*c4a0*/  IMAD.MOV.U32 R26, RZ, RZ, R43 ;  /* 0x000000ffff1a7224 */ /* 0x000fe400078e002b */
[----:B------:R-:W-:-:S07]  /*c4b0*/  IMAD.MOV.U32 R20, RZ, RZ, R23 ;  /* 0x000000ffff147224 */ /* 0x000fce00078e0017 */
[----:B------:R-:W-:Y:S05]  /*c4c0*/  WARPSYNC.COLLECTIVE R21, `(.L_x_703) ;  /* 0x0000000015087348 */ /* 0x000fea0003c00000 */
[----:B------:R0:W1:Y:S02]  /*c4d0*/  SHFL.DOWN P5, R23, R26, R19, R24 ;  /* 0x080000131a177389 */ /* 0x00006400000a0018 */
[----:B01----:R-:W-:Y:S05]  /*c4e0*/  ENDCOLLECTIVE ;  /* 0x000000000000791b */ /* 0x003fea0003800000 */
.L_x_703:
[----:B------:R-:W-:Y:S05]  /*c4f0*/  WARPSYNC.COLLECTIVE R21, `(.L_x_704) ;  /* 0x0000000015087348 */ /* 0x000fea0003c00000 */
[----:B------:R-:W-:Y:S01]  /*c500*/  VOTE.ALL P3, P3 ;  /* 0x0000000000ff7806 */ /* 0x000fe20001860000 */
[----:B------:R-:W-:-:S12]  /*c510*/  ENDCOLLECTIVE ;  /* 0x000000000000791b */ /* 0x000fd80003800000 */
.L_x_704:
[----:B------:R-:W-:Y:S02]  /*c520*/  ISETP.GT.AND P5, PT, R17, R24, PT ;  /* 0x000000181100720c */ /* 0x000fe40003fa4270 */
[----:B------:R-:W0:Y:S01]  /*c530*/  LDC.64 R16, c[0x0][0x3a8] ;  /* 0x0000ea00ff107b82 */ /* 0x000e220000000a00 */
[----:B------:R-:W-:Y:S02]  /*c540*/  SEL R23, R23, RZ, !P6 ;  /* 0x000000ff17177207 */ /* 0x000fe40007000000 */
[----:B------:R-:W-:Y:S02]  /*c550*/  SEL R20, R20, RZ, !P5 ;  /* 0x000000ff14147207 */ /* 0x000fe40006800000 */
[----:B------:R-:W-:-:S03]  /*c560*/  SEL R22, R23, RZ, !P5 ;  /* 0x000000ff17167207 */ /* 0x000fc60006800000 */
[----:B------:R-:W-:Y:S02]  /*c570*/  IMAD.IADD R20, R45, 0x1, R20 ;  /* 0x000000012d147824 */ /* 0x000fe400078e0214 */
[----:B------:R-:W-:Y:S01]  /*c580*/  IMAD.IADD R22, R43, 0x1, R22 ;  /* 0x000000012b167824 */ /* 0x000fe200078e0216 */
[----:B0-----:R-:W-:-:S05]  /*c590*/  IADD3 R40, P5, PT, R16, 0x200, RZ ;  /* 0x0000020010287810 */ /* 0x001fca0007fbe0ff */
[----:B------:R-:W-:Y:S01]  /*c5a0*/  IMAD.X R41, RZ, RZ, R17, P5 ;  /* 0x000000ffff297224 */ /* 0x000fe200028e0611 */
[----:B------:R-:W-:Y:S07]  /*c5b0*/  BRA `(.L_x_705) ;  /* 0xffffffcc003c7947 */ /* 0x000fee000383ffff */
.L_x_638:
[----:B------:R-:W-:Y:S01]  /*c5c0*/  BSSY B0, `(.L_x_706) ;  /* 0x0000006000007945 */ /* 0x000fe20003800000 */
[----:B------:R-:W-:Y:S01]  /*c5d0*/  PLOP3.LUT P3, PT, P3, PT, PT, 0x8, 0x80 ;  /* 0x000000000080781c */ /* 0x000fe20001f6e170 */
[----:B------:R-:W-:-:S12]  /*c5e0*/  IMAD.MOV.U32 R21, RZ, RZ, -0x1 ;  /* 0xffffffffff157424 */ /* 0x000fd800078e00ff */
[----:B------:R-:W-:Y:S05]  /*c5f0*/  WARPSYNC.COLLECTIVE R21, `(.L_x_707) ;  /* 0x0000000015087348 */ /* 0x000fea0003c00000 */
[----:B------:R-:W-:Y:S01]  /*c600*/  VOTE.ANY P3, P3 ;  /* 0x0000000000ff7806 */ /* 0x000fe20001860100 */
[----:B------:R-:W-:-:S12]  /*c610*/  ENDCOLLECTIVE ;  /* 0x000000000000791b */ /* 0x000fd80003800000 */
.L_x_707:
[----:B------:R-:W-:Y:S05]  /*c620*/  BSYNC B0 ;  /* 0x0000000000007941 */ /* 0x000fea0003800000 */
.L_x_706:
[----:B------:R-:W-:Y:S05]  /*c630*/  BRA `(.L_x_708) ;  /* 0xffffffcc00407947 */ /* 0x000fea000383ffff */
.L_x_640:
        /* <DEDUP_REMOVED lines=8> */
.L_x_710:
[----:B------:R-:W-:Y:S05]  /*c6c0*/  BSYNC B0 ;  /* 0x0000000000007941 */ /* 0x000fea0003800000 */
.L_x_709:
[----:B------:R-:W-:Y:S01]  /*c6d0*/  LOP3.LUT R21, R21, 0x80000000, R27, 0xec, !PT ;  /* 0x8000000015157812 */ /* 0x000fe200078eec1b */
[----:B------:R-:W-:Y:S01]  /*c6e0*/  IMAD.MOV.U32 R26, RZ, RZ, R16 ;  /* 0x000000ffff1a7224 */ /* 0x000fe200078e0010 */
[----:B------:R-:W-:Y:S01]  /*c6f0*/  ISETP.NE.AND P6, PT, R16, RZ, PT ;  /* 0x000000ff1000720c */ /* 0x000fe20003fc5270 */
[----:B------:R-:W-:Y:S02]  /*c700*/  IMAD.MOV.U32 R19, RZ, RZ, 0x1 ;  /* 0x00000001ff137424 */ /* 0x000fe400078e00ff */
[----:B------:R-:W-:Y:S02]  /*c710*/  VIADD R18, R21, 0xffffffff ;  /* 0xffffffff15127836 */ /* 0x000fe40000000000 */
[----:B------:R-:W-:Y:S02]  /*c720*/  VIADD R45, R42, 0x2 ;  /* 0x000000022a2d7836 */ /* 0x000fe40000000000 */
[----:B------:R-:W-:Y:S01]  /*c730*/  VIADD R39, R39, 0xffffffe0 ;  /* 0xffffffe027277836 */ /* 0x000fe20000000000 */
[----:B------:R-:W-:Y:S01]  /*c740*/  LOP3.LUT R18, R21, R18, RZ, 0xc, !PT ;  /* 0x0000001215127212 */ /* 0x000fe200078e0cff */
[----:B------:R-:W-:-:S03]  /*c750*/  IMAD.MOV.U32 R21, RZ, RZ, -0x1 ;  /* 0xffffffffff157424 */ /* 0x000fc600078e00ff */
[----:B------:R0:W1:Y:S04]  /*c760*/  POPC R24, R18 ;  /* 0x0000001200187309 */ /* 0x0000680000000000 */
[----:B01----:R-:W-:Y:S05]  /*c770*/  WARPSYNC.COLLECTIVE R21, `(.L_x_711) ;  /* 0x0000000015087348 */ /* 0x003fea0003c00000 */
[----:B-1----:R1:W2:Y:S02]  /*c780*/  SHFL.DOWN P5, R23, R26, R19, R24 ;  /* 0x080000131a177389 */ /* 0x0022a400000a0018 */
[----:B012---:R-:W-:Y:S05]  /*c790*/  ENDCOLLECTIVE ;  /* 0x000000000000791b */ /* 0x007fea0003800000 */
.L_x_711:
[----:B------:R-:W-:Y:S02]  /*c7a0*/  IMAD.MOV.U32 R26, RZ, RZ, R17 ;  /* 0x000000ffff1a7224 */ /* 0x000fe400078e0011 */
[----:B------:R-:W-:-:S07]  /*c7b0*/  IMAD.MOV.U32 R44, RZ, RZ, R23 ;  /* 0x000000ffff2c7224 */ /* 0x000fce00078e0017 */
[----:B------:R-:W-:Y:S05]  /*c7c0*/  WARPSYNC.COLLECTIVE R21, `(.L_x_712) ;  /* 0x0000000015087348 */ /* 0x000fea0003c00000 */
[----:B------:R0:W1:Y:S02]  /*c7d0*/  SHFL.DOWN P5, R23, R26, R19, R24 ;  /* 0x080000131a177389 */ /* 0x00006400000a0018 */
[----:B01----:R-:W-:Y:S05]  /*c7e0*/  ENDCOLLECTIVE ;  /* 0x000000000000791b */ /* 0x003fea0003800000 */
.L_x_712:
        /* <DEDUP_REMOVED lines=8> */
[----:B------:R-:W-:-:S13]  /*c870*/  ISETP.NE.AND P6, PT, R44, RZ, PT ;  /* 0x000000ff2c00720c */ /* 0x000fda0003fc5270 */
[----:B------:R-:W-:Y:S05]  /*c880*/  WARPSYNC.COLLECTIVE R21, `(.L_x_713) ;  /* 0x0000000015087348 */ /* 0x000fea0003c00000 */
[----:B------:R0:W1:Y:S02]  /*c890*/  SHFL.DOWN P5, R23, R26, R19, R24 ;  /* 0x080000131a177389 */ /* 0x00006400000a0018 */
[----:B01----:R-:W-:Y:S05]  /*c8a0*/  ENDCOLLECTIVE ;  /* 0x000000000000791b */ /* 0x003fea0003800000 */
.L_x_713:
[----:B------:R-:W-:Y:S02]  /*c8b0*/  IMAD.MOV.U32 R26, RZ, RZ, R43 ;  /* 0x000000ffff1a7224 */ /* 0x000fe400078e002b */
[----:B------:R-:W-:-:S07]  /*c8c0*/  IMAD.MOV.U32 R17, RZ, RZ, R23 ;  /* 0x000000ffff117224 */ /* 0x000fce00078e0017 */
[----:B------:R-:W-:Y:S05]  /*c8d0*/  WARPSYNC.COLLECTIVE R21, `(.L_x_714) ;  /* 0x0000000015087348 */ /* 0x000fea0003c00000 */
[----:B------:R0:W1:Y:S02]  /*c8e0*/  SHFL.DOWN P5, R23, R26, R19, R24 ;  /* 0x080000131a177389 */ /* 0x00006400000a0018 */
[----:B01----:R-:W-:Y:S05]  /*c8f0*/  ENDCOLLECTIVE ;  /* 0x000000000000791b */ /* 0x003fea0003800000 */
.L_x_714:
        /* <DEDUP_REMOVED lines=13> */
.L_x_715:
[----:B------:R-:W-:Y:S02]  /*c9d0*/  IMAD.MOV.U32 R26, RZ, RZ, R45 ;  /* 0x000000ffff1a7224 */ /* 0x000fe400078e002d */
[----:B------:R-:W-:-:S07]  /*c9e0*/  IMAD.MOV.U32 R16, RZ, RZ, R23 ;  /* 0x000000ffff107224 */ /* 0x000fce00078e0017 */
[----:B------:R-:W-:Y:S05]  /*c9f0*/  WARPSYNC.COLLECTIVE R21, `(.L_x_716) ;  /* 0x0000000015087348 */ /* 0x000fea0003c00000 */
[----:B------:R0:W1:Y:S02]  /*ca00*/  SHFL.DOWN P5, R23, R26, R19, R24 ;  /* 0x080000131a177389 */ /* 0x00006400000a0018 */
[----:B01----:R-:W-:Y:S05]  /*ca10*/  ENDCOLLECTIVE ;  /* 0x000000000000791b */ /* 0x003fea0003800000 */
.L_x_716:
[----:B------:R-:W-:Y:S01]  /*ca20*/  IMAD.MOV.U32 R19, RZ, RZ, 0x8 ;  /* 0x00000008ff137424 */ /* 0x000fe200078e00ff */
[----:B------:R-:W-:Y:S02]  /*ca30*/  ISETP.GT.AND P5, PT, R43, R24, PT ;  /* 0x000000182b00720c */ /* 0x000fe40003fa4270 */
[----:B------:R-:W-:Y:S02]  /*ca40*/  SEL R23, R23, RZ, !P6 ;  /* 0x000000ff17177207 */ /* 0x000fe40007000000 */
[----:B------:R-:W-:-:S05]  /*ca50*/  SEL R16, R16, RZ, !P5 ;  /* 0x000000ff10107207 */ /* 0x000fca0006800000 */
[----:B------:R-:W-:Y:S01]  /*ca60*/  IMAD.IADD R47, R17, 0x1, R16 ;  /* 0x00000001112f7824 */ /* 0x000fe200078e0210 */
[----:B------:R-:W-:Y:S01]  /*ca70*/  SEL R16, R23, RZ, !P5 ;  /* 0x000000ff17107207 */ /* 0x000fe20006800000 */
[----:B------:R-:W-:Y:S02]  /*ca80*/  VIADD R17, R42, 0x8 ;  /* 0x000000082a117836 */ /* 0x000fe40000000000 */
[----:B------:R-:W-:Y:S01]  /*ca90*/  IMAD.MOV.U32 R26, RZ, RZ, R47 ;  /* 0x000000ffff1a7224 */ /* 0x000fe200078e002f */
[----:B------:R-:W-:Y:S01]  /*caa0*/  ISETP.NE.AND P6, PT, R47, RZ, PT ;  /* 0x000000ff2f00720c */ /* 0x000fe20003fc5270 */
[----:B------:R-:W-:-:S12]  /*cab0*/  IMAD.IADD R43, R45, 0x1, R16 ;  /* 0x000000012d2b7824 */ /* 0x000fd800078e0210 */
[----:B------:R-:W-:Y:S05]  /*cac0*/  WARPSYNC.COLLECTIVE R21, `(.L_x_717) ;  /* 0x0000000015087348 */ /* 0x000fea0003c00000 */
[----:B------:R0:W1:Y:S02]  /*cad0*/  SHFL.DOWN P5, R23, R26, R19, R24 ;  /* 0x080000131a177389 */ /* 0x00006400000a0018 */
[----:B01----:R-:W-:Y:S05]  /*cae0*/  ENDCOLLECTIVE ;  /* 0x000000000000791b */ /* 0x003fea0003800000 */
.L_x_717:
[----:B------:R-:W-:Y:S02]  /*caf0*/  IMAD.MOV.U32 R26, RZ, RZ, R43 ;  /* 0x000000ffff1a7224 */ /* 0x000fe400078e002b */
[----:B------:R-:W-:-:S07]  /*cb00*/  IMAD.MOV.U32 R16, RZ, RZ, R23 ;  /* 0x000000ffff107224 */ /* 0x000fce00078e0017 */
[----:B------:R-:W-:Y:S05]  /*cb10*/  WARPSYNC.COLLECTIVE R21, `(.L_x_718) ;  /* 0x0000000015087348 */ /* 0x000fea0003c00000 */
[----:B------:R0:W1:Y:S02]  /*cb20*/  SHFL.DOWN P5, R23, R26, R19, R24 ;  /* 0x080000131a177389 */ /* 0x00006400000a0018 */
[----:B01----:R-:W-:Y:S05]  /*cb30*/  ENDCOLLECTIVE ;  /* 0x000000000000791b */ /* 0x003fea0003800000 */
.L_x_718:
        /* <DEDUP_REMOVED lines=13> */
.L_x_719:
[----:B------:R-:W-:Y:S02]  /*cc10*/  IMAD.MOV.U32 R26, RZ, RZ, R17 ;  /* 0x000000ffff1a7224 */ /* 0x000fe400078e0011 */
[----:B------:R-:W-:-:S07]  /*cc20*/  IMAD.MOV.U32 R16, RZ, RZ, R23 ;  /* 0x000000ffff107224 */ /* 0x000fce00078e0017 */
[----:B------:R-:W-:Y:S05]  /*cc30*/  WARPSYNC.COLLECTIVE R21, `(.L_x_720) ;  /* 0x0000000015087348 */ /* 0x000fea0003c00000 */
[----:B------:R0:W1:Y:S02]  /*cc40*/  SHFL.DOWN P5, R23, R26, R19, R24 ;  /* 0x080000131a177389 */ /* 0x00006400000a0018 */
[----:B01----:R-:W-:Y:S05]  /*cc50*/  ENDCOLLECTIVE ;  /* 0x000000000000791b */ /* 0x003fea0003800000 */
.L_x_720:
[----:B------:R-:W-:Y:S05]  /*cc60*/  WARPSYNC.COLLECTIVE R21, `(.L_x_721) ;  /* 0x0000000015087348 */ /* 0x000fea0003c00000 */
[----:B------:R-:W-:Y:S01]  /*cc70*/  VOTE.ALL P3, P3 ;  /* 0x0000000000ff7806 */ /* 0x000fe20001860000 */
[----:B------:R-:W-:-:S12]  /*cc80*/  ENDCOLLECTIVE ;  /* 0x000000000000791b */ /* 0x000fd80003800000 */
.L_x_721:
[----:B------:R-:W-:Y:S02]  /*cc90*/  ISETP.GT.AND P5, PT, R43, R24, PT ;  /* 0x000000182b00720c */ /* 0x000fe40003fa4270 */
[----:B------:R-:W-:Y:S02]  /*cca0*/  SEL R23, R23, RZ, !P6 ;  /* 0x000000ff17177207 */ /* 0x000fe40007000000 */
[----:B------:R-:W-:Y:S02]  /*ccb0*/  SEL R16, R16, RZ, !P5 ;  /* 0x000000ff10107207 */ /* 0x000fe40006800000 */
[----:B------:R-:W-:Y:S02]  /*ccc0*/  SEL R18, R23, RZ, !P5 ;  /* 0x000000ff17127207 */ /* 0x000fe40006800000 */
[----:B------:R-:W-:Y:S02]  /*ccd0*/  ISETP.NE.AND P5, PT, R20, RZ, PT ;  /* 0x000000ff1400720c */ /* 0x000fe40003fa5270 */
[----:B------:R-:W-:Y:S01]  /*cce0*/  IADD3 R20, PT, PT, R45, R16, R20 ;  /* 0x000000102d147210 */ /* 0x000fe20007ffe014 */
[----:B------:R-:W-:-:S05]  /*ccf0*/  IMAD.IADD R18, R17, 0x1, R18 ;  /* 0x0000000111127824 */ /* 0x000fca00078e0212 */
[----:B------:R-:W-:-:S05]  /*cd00*/  SEL R17, R18, RZ, !P5 ;  /* 0x000000ff12117207 */ /* 0x000fca0006800000 */
[----:B------:R-:W-:Y:S01]  /*cd10*/  IMAD.IADD R22, R17, 0x1, R22 ;  /* 0x0000000111167824 */ /* 0x000fe200078e0216 */
[----:B------:R-:W-:Y:S06]  /*cd20*/  BRA `(.L_x_722) ;  /* 0xffffffc8008c7947 */ /* 0x000fec000383ffff */
.L_x_723:
        /* <DEDUP_REMOVED lines=13> */
.L_x_736:


//--------------------- .text._ZN6thrust24THRUST_300001_SM_1000_NS8cuda_cub4core6detail13_kernel_agentINS1_15__reduce_by_key9InitAgentIN3cub18CUB_300001_SM_100024ReduceByKeyScanTileStateIiiLb1EEEiPiEEJSA_iSB_EEEvDpT0_ --------------------------
	.section	.text._ZN6thrust24THRUST_300001_SM_1000_NS8cuda_cub4core6detail13_kernel_agentINS1_15__reduce_by_key9InitAgentIN3cub18CUB_300001_SM_100024ReduceByKeyScanTileStateIiiLb1EEEiPiEEJSA_iSB_EEEvDpT0_,"ax",@progbits
	.align	128
        .global         _ZN6thrust24THRUST_300001_SM_1000_NS8cuda_cub4core6detail13_kernel_agentINS1_15__reduce_by_key9InitAgentIN3cub18CUB_300001_SM_100024ReduceByKeyScanTileStateIiiLb1EEEiPiEEJSA_iSB_EEEvDpT0_
        .type           _ZN6thrust24THRUST_300001_SM_1000_NS8cuda_cub4core6detail13_kernel_agentINS1_15__reduce_by_key9InitAgentIN3cub18CUB_300001_SM_100024ReduceByKeyScanTileStateIiiLb1EEEiPiEEJSA_iSB_EEEvDpT0_,@function
        .size           _ZN6thrust24THRUST_300001_SM_1000_NS8cuda_cub4core6detail13_kernel_agentINS1_15__reduce_by_key9InitAgentIN3cub18CUB_300001_SM_100024ReduceByKeyScanTileStateIiiLb1EEEiPiEEJSA_iSB_EEEvDpT0_,(.L_x_737 - _ZN6thrust24THRUST_300001_SM_1000_NS8cuda_cub4core6detail13_kernel_agentINS1_15__reduce_by_key9InitAgentIN3cub18CUB_300001_SM_100024ReduceByKeyScanTileStateIiiLb1EEEiPiEEJSA_iSB_EEEvDpT0_)
        .other          _ZN6thrust24THRUST_300001_SM_1000_NS8cuda_cub4core6detail13_kernel_agentINS1_15__reduce_by_key9InitAgentIN3cub18CUB_300001_SM_100024ReduceByKeyScanTileStateIiiLb1EEEiPiEEJSA_iSB_EEEvDpT0_,@"STO_CUDA_ENTRY STV_DEFAULT"
_ZN6thrust24THRUST_300001_SM_1000_NS8cuda_cub4core6detail13_kernel_agentINS1_15__reduce_by_key9InitAgentIN3cub18CUB_300001_SM_100024ReduceByKeyScanTileStateIiiLb1EEEiPiEEJSA_iSB_EEEvDpT0_:
.text._ZN6thrust24THRUST_300001_SM_1000_NS8cuda_cub4core6detail13_kernel_agentINS1_15__reduce_by_key9InitAgentIN3cub18CUB_300001_SM_100024ReduceByKeyScanTileStateIiiLb1EEEiPiEEJSA_iSB_EEEvDpT0_:
        /* <DEDUP_REMOVED lines=22> */
[----:B0-----:R-:W-:Y:S01]  /*0160*/  STG.E desc[UR4][R2.64], RZ ;  /* 0x000000ff02007986 */ /* 0x001fe2000c101904 */
[----:B------:R-:W-:Y:S05]  /*0170*/  EXIT ;  /* 0x000000000000794d */ /* 0x000fea0003800000 */
.L_x_724:
        /* <DEDUP_REMOVED lines=16> */
.L_x_737:


//--------------------- .text._Z15compact_resultsPiP8KeyValueiS_ --------------------------
	.section	.text._Z15compact_resultsPiP8KeyValueiS_,"ax",@progbits
	.align	128
        .global         _Z15compact_resultsPiP8KeyValueiS_
        .type           _Z15compact_resultsPiP8KeyValueiS_,@function
        .size           _Z15compact_resultsPiP8KeyValueiS_,(.L_x_738 - _Z15compact_resultsPiP8KeyValueiS_)
        .other          _Z15compact_resultsPiP8KeyValueiS_,@"STO_CUDA_ENTRY STV_DEFAULT"
_Z15compact_resultsPiP8KeyValueiS_:
.text._Z15compact_resultsPiP8KeyValueiS_:
[----:B------:R-:W-:Y:S01]  /*0000*/  LDC R1, c[0x0][0x37c] ;  /* 0x0000df00ff017b82 */ /* 0x000fe20000000800 */
[----:B------:R-:W0:Y:S07]  /*0010*/  S2R R0, SR_TID.X ;  /* 0x0000000000007919 */ /* 0x000e2e0000002100 */
[----:B------:R-:W0:Y:S01]  /*0020*/  S2UR UR4, SR_CTAID.X ;  /* 0x00000000000479c3 */ /* 0x000e220000002500 */
[----:B------:R-:W1:Y:S07]  /*0030*/  LDCU UR5, c[0x0][0x390] ;  /* 0x00007200ff0577ac */ /* 0x000e6e0008000800 */
[----:B------:R-:W0:Y:S02]  /*0040*/  LDC R9, c[0x0][0x360] ;  /* 0x0000d800ff097b82 */ /* 0x000e240000000800 */
[----:B0-----:R-:W-:-:S05]  /*0050*/  IMAD R9, R9, UR4, R0 ;  /* 0x0000000409097c24 */ /* 0x001fca000f8e0200 */
[----:B-1----:R-:W-:-:S13]  /*0060*/  ISETP.GE.AND P0, PT, R9, UR5, PT ;  /* 0x0000000509007c0c */ /* 0x002fda000bf06270 */
[----:B------:R-:W-:Y:S05]  /*0070*/  @P0 EXIT ;  /* 0x000000000000094d */ /* 0x000fea0003800000 */
[----:B------:R-:W0:Y:S01]  /*0080*/  LDC.64 R2, c[0x0][0x380] ;  /* 0x0000e000ff027b82 */ /* 0x000e220000000a00 */
[----:B------:R-:W1:Y:S01]  /*0090*/  LDCU.64 UR4, c[0x0][0x358] ;  /* 0x00006b00ff0477ac */ /* 0x000e620008000a00 */
[----:B0-----:R-:W-:-:S05]  /*00a0*/  IMAD.WIDE R2, R9, 0x4, R2 ;  /* 0x0000000409027825 */ /* 0x001fca00078e0202 */
[----:B-1----:R-:W2:Y:S02]  /*00b0*/  LDG.E R0, desc[UR4][R2.64] ;  /* 0x0000000402007981 */ /* 0x002ea4000c1e1900 */
[----:B--2---:R-:W-:-:S13]  /*00c0*/  ISETP.GE.AND P0, PT, R0, 0x1, PT ;  /* 0x000000010000780c */ /* 0x004fda0003f06270 */
[----:B------:R-:W-:Y:S05]  /*00d0*/  @!P0 EXIT ;  /* 0x000000000000894d */ /* 0x000fea0003800000 */
[----:B------:R-:W0:Y:S01]  /*00e0*/  S2R R7, SR_LANEID ;  /* 0x0000000000077919 */ /* 0x000e220000000000 */
[----:B------:R-:W-:Y:S01]  /*00f0*/  VOTEU.ANY UR6, UPT, PT ;  /* 0x0000000000067886 */ /* 0x000fe200038e0100 */
[----:B------:R-:W1:Y:S01]  /*0100*/  LDC.64 R4, c[0x0][0x398] ;  /* 0x0000e600ff047b82 */ /* 0x000e620000000a00 */
[----:B------:R-:W0:Y:S08]  /*0110*/  FLO.U32 R0, UR6 ;  /* 0x0000000600007d00 */ /* 0x000e3000080e0000 */
[----:B------:R-:W1:Y:S01]  /*0120*/  POPC R13, UR6 ;  /* 0x00000006000d7d09 */ /* 0x000e620008000000 */
[----:B0-----:R-:W-:Y:S01]  /*0130*/  ISETP.EQ.U32.AND P0, PT, R0, R7, PT ;  /* 0x000000070000720c */ /* 0x001fe20003f02070 */
[----:B------:R-:W0:Y:S01]  /*0140*/  S2R R8, SR_LTMASK ;  /* 0x0000000000087919 */ /* 0x000e220000003900 */
[----:B------:R-:W2:Y:S11]  /*0150*/  LDC.64 R6, c[0x0][0x388] ;  /* 0x0000e200ff067b82 */ /* 0x000eb60000000a00 */
[----:B-1----:R-:W3:Y:S01]  /*0160*/  @P0 ATOMG.E.ADD.STRONG.GPU PT, R5, desc[UR4][R4.64], R13 ;  /* 0x8000000d040509a8 */ /* 0x002ee200081ef104 */
[----:B0-----:R-:W-:-:S06]  /*0170*/  LOP3.LUT R8, R8, UR6, RZ, 0xc0, !PT ;  /* 0x0000000608087c12 */ /* 0x001fcc000f8ec0ff */
[----:B------:R-:W0:Y:S01]  /*0180*/  POPC R8, R8 ;  /* 0x0000000800087309 */ /* 0x000e220000000000 */
[----:B---3--:R-:W0:Y:S02]  /*0190*/  SHFL.IDX PT, R11, R5, R0, 0x1f ;  /* 0x00001f00050b7589 */ /* 0x008e2400000e0000 */
[----:B0-----:R-:W-:-:S05]  /*01a0*/  IADD3 R11, PT, PT, R11, R8, RZ ;  /* 0x000000080b0b7210 */ /* 0x001fca0007ffe0ff */
[----:B--2---:R-:W-:-:S05]  /*01b0*/  IMAD.WIDE R6, R11, 0x8, R6 ;  /* 0x000000080b067825 */ /* 0x004fca00078e0206 */
[----:B------:R-:W-:Y:S04]  /*01c0*/  STG.E desc[UR4][R6.64], R9 ;  /* 0x0000000906007986 */ /* 0x000fe8000c101904 */
[----:B------:R-:W2:Y:S04]  /*01d0*/  LDG.E R3, desc[UR4][R2.64] ;  /* 0x0000000402037981 */ /* 0x000ea8000c1e1900 */
[----:B--2---:R-:W-:Y:S01]  /*01e0*/  STG.E desc[UR4][R6.64+0x4], R3 ;  /* 0x0000040306007986 */ /* 0x004fe2000c101904 */
[----:B------:R-:W-:Y:S05]  /*01f0*/  EXIT ;  /* 0x000000000000794d */ /* 0x000fea0003800000 */
.L_x_725:
        /* <DEDUP_REMOVED lines=16> */
.L_x_738:


//--------------------- .text._Z13reduce_kernelP8KeyValueS0_Pii --------------------------
	.section	.text._Z13reduce_kernelP8KeyValueS0_Pii,"ax",@progbits
	.align	128
        .global         _Z13reduce_kernelP8KeyValueS0_Pii
        .type           _Z13reduce_kernelP8KeyValueS0_Pii,@function
        .size           _Z13reduce_kernelP8KeyValueS0_Pii,(.L_x_739 - _Z13reduce_kernelP8KeyValueS0_Pii)
        .other          _Z13reduce_kernelP8KeyValueS0_Pii,@"STO_CUDA_ENTRY STV_DEFAULT"
_Z13reduce_kernelP8KeyValueS0_Pii:
.text._Z13reduce_kernelP8KeyValueS0_Pii:
        /* <DEDUP_REMOVED lines=10> */
[----:B0-----:R-:W-:-:S06]  /*00a0*/  IMAD.WIDE R2, R5, 0x8, R2 ;  /* 0x0000000805027825 */ /* 0x001fcc00078e0202 */
[----:B------:R-:W0:Y:S01]  /*00b0*/  LDC.64 R4, c[0x0][0x390] ;  /* 0x0000e400ff047b82 */ /* 0x000e220000000a00 */
[----:B-1----:R-:W0:Y:S01]  /*00c0*/  LDG.E R3, desc[UR4][R2.64] ;  /* 0x0000000402037981 */ /* 0x002e22000c1e1900 */
[----:B------:R-:W-:Y:S02]  /*00d0*/  HFMA2 R7, -RZ, RZ, 0, 5.9604644775390625e-08 ;  /* 0x00000001ff077431 */ /* 0x000fe400000001ff */
[----:B0-----:R-:W-:-:S05]  /*00e0*/  IMAD.WIDE R4, R3, 0x4, R4 ;  /* 0x0000000403047825 */ /* 0x001fca00078e0204 */
[----:B------:R-:W-:Y:S01]  /*00f0*/  REDG.E.ADD.STRONG.GPU desc[UR4][R4.64], R7 ;  /* 0x000000070400798e */ /* 0x000fe2000c12e104 */
[----:B------:R-:W-:Y:S05]  /*0100*/  EXIT ;  /* 0x000000000000794d */ /* 0x000fea0003800000 */
.L_x_726:
        /* <DEDUP_REMOVED lines=15> */
.L_x_739:


//--------------------- .text._Z10map_kernelPiP8KeyValuei --------------------------
	.section	.text._Z10map_kernelPiP8KeyValuei,"ax",@progbits
	.align	128
        .global         _Z10map_kernelPiP8KeyValuei
        .type           _Z10map_kernelPiP8KeyValuei,@function
        .size           _Z10map_kernelPiP8KeyValuei,(.L_x_740 - _Z10map_kernelPiP8KeyValuei)
        .other          _Z10map_kernelPiP8KeyValuei,@"STO_CUDA_ENTRY STV_DEFAULT"
_Z10map_kernelPiP8KeyValuei:
.text._Z10map_kernelPiP8KeyValuei:
        /* <DEDUP_REMOVED lines=9> */
[----:B------:R-:W1:Y:S07]  /*0090*/  LDCU.64 UR4, c[0x0][0x358] ;  /* 0x00006b00ff0477ac */ /* 0x000e6e0008000a00 */
[----:B------:R-:W2:Y:S01]  /*00a0*/  LDC.64 R4, c[0x0][0x388] ;  /* 0x0000e200ff047b82 */ /* 0x000ea20000000a00 */
[----:B0-----:R-:W-:-:S06]  /*00b0*/  IMAD.WIDE R2, R7, 0x4, R2 ;  /* 0x0000000407027825 */ /* 0x001fcc00078e0202 */
[----:B-1----:R-:W3:Y:S01]  /*00c0*/  LDG.E R3, desc[UR4][R2.64] ;  /* 0x0000000402037981 */ /* 0x002ee2000c1e1900 */
[----:B--2---:R-:W-:-:S04]  /*00d0*/  IMAD.WIDE R4, R7, 0x8, R4 ;  /* 0x0000000807047825 */ /* 0x004fc800078e0204 */
[----:B------:R-:W-:-:S05]  /*00e0*/  HFMA2 R7, -RZ, RZ, 0, 5.9604644775390625e-08 ;  /* 0x00000001ff077431 */ /* 0x000fca00000001ff */
[----:B------:R-:W-:Y:S04]  /*00f0*/  STG.E desc[UR4][R4.64+0x4], R7 ;  /* 0x0000040704007986 */ /* 0x000fe8000c101904 */
[----:B---3--:R-:W-:Y:S01]  /*0100*/  STG.E desc[UR4][R4.64], R3 ;  /* 0x0000000304007986 */ /* 0x008fe2000c101904 */
[----:B------:R-:W-:Y:S05]  /*0110*/  EXIT ;  /* 0x000000000000794d */ /* 0x000fea0003800000 */
.L_x_727:
        /* <DEDUP_REMOVED lines=14> */
.L_x_740:


//--------------------- .nv.shared._ZN3cub18CUB_300001_SM_10006detail10radix_sort29DeviceRadixSortOnesweepKernelINS1_5radix10policy_hubIiiyE10Policy1000ELNS0_9SortOrderE0EiiyiiNS1_21identity_decomposer_tEEEvPT5_SB_PT3_PKSC_PT1_PKSG_PT2_PKSK_T4_iiT6_ --------------------------
	.section	.nv.shared._ZN3cub18CUB_300001_SM_10006detail10radix_sort29DeviceRadixSortOnesweepKernelINS1_5radix10policy_hubIiiyE10Policy1000ELNS0_9SortOrderE0EiiyiiNS1_21identity_decomposer_tEEEvPT5_SB_PT3_PKSC_PT1_PKSG_PT2_PKSK_T4_iiT6_,"aw",@nobits
	.sectionflags	@""
	.align	16
.nv.shared._ZN3cub18CUB_300001_SM_10006detail10radix_sort29DeviceRadixSortOnesweepKernelINS1_5radix10policy_hubIiiyE10Policy1000ELNS0_9SortOrderE0EiiyiiNS1_21identity_decomposer_tEEEvPT5_SB_PT3_PKSC_PT1_PKSG_PT2_PKSK_T4_iiT6_:
	.zero		29184


//--------------------- .nv.shared.reserved.0     --------------------------
	.section	.nv.shared.reserved.0,"aw",@nobits
	.weak		__nv_reservedSMEM_offset_0_alias
	.size		__nv_reservedSMEM_offset_0_alias, 0, 64
	.other		__nv_reservedSMEM_offset_0_alias,@"STO_CUDA_RESERVED_SHARED STV_DEFAULT"
__nv_reservedSMEM_offset_0_alias:
	.zero		0
	.zero		64


//--------------------- .nv.global                --------------------------
	.section	.nv.global,"aw",@nobits
.nv.global:
	.type		_ZN34_INTERNAL_b225da5f_4_k_cu_93de88f16thrust24THRUST_300001_SM_1000_NS12placeholders2_8E,@object
	.size		_ZN34_INTERNAL_b225da5f_4_k_cu_93de88f16thrust24THRUST_300001_SM_1000_NS12placeholders2_8E,(_ZN34_INTERNAL_b225da5f_4_k_cu_93de88f14cuda3std3__436_GLOBAL__N__b225da5f_4_k_cu_93de88f16ignoreE - _ZN34_INTERNAL_b225da5f_4_k_cu_93de88f16thrust24THRUST_300001_SM_1000_NS12placeholders2_8E)
_ZN34_INTERNAL_b225da5f_4_k_cu_93de88f16thrust24THRUST_300001_SM_1000_NS12placeholders2_8E:
	.zero		1
	.type		_ZN34_INTERNAL_b225da5f_4_k_cu_93de88f14cuda3std3__436_GLOBAL__N__b225da5f_4_k_cu_93de88f16ignoreE,@object
	.size		_ZN34_INTERNAL_b225da5f_4_k_cu_93de88f14cuda3std3__436_GLOBAL__N__b225da5f_4_k_cu_93de88f16ignoreE,(_ZN34_INTERNAL_b225da5f_4_k_cu_93de88f14cuda3std6ranges3__45__cpo4dataE - _ZN34_INTERNAL_b225da5f_4_k_cu_93de88f14cuda3std3__436_GLOBAL__N__b225da5f_4_k_cu_93de88f16ignoreE)
_ZN34_INTERNAL_b225da5f_4_k_cu_93de88f14cuda3std3__436_GLOBAL__N__b225da5f_4_k_cu_93de88f16ignoreE:
	.zero		1
	.type		_ZN34_INTERNAL_b225da5f_4_k_cu_93de88f14cuda3std6ranges3__45__cpo4dataE,@object
	.size		_ZN34_INTERNAL_b225da5f_4_k_cu_93de88f14cuda3std6ranges3__45__cpo4dataE,(_ZN34_INTERNAL_b225da5f_4_k_cu_93de88f16thrust24THRUST_300001_SM_1000_NS6system3cpp3parE - _ZN34_INTERNAL_b225da5f_4_k_cu_93de88f14cuda3std6ranges3__45__cpo4dataE)
_ZN34_INTERNAL_b225da5f_4_k_cu_93de88f14cuda3std6ranges3__45__cpo4dataE:
	.zero		1
	.type		_ZN34_INTERNAL_b225da5f_4_k_cu_93de88f16thrust24THRUST_300001_SM_1000_NS6system3cpp3parE,@object
	.size		_ZN34_INTERNAL_b225da5f_4_k_cu_93de88f16thrust24THRUST_300001_SM_1000_NS6system3cpp3parE,(_ZN34_INTERNAL_b225da5f_4_k_cu_93de88f14cuda3std3__45__cpo5beginE - _ZN34_INTERNAL_b225da5f_4_k_cu_93de88f16thrust24THRUST_300001_SM_1000_NS6system3cpp3parE)
_ZN34_INTERNAL_b225da5f_4_k_cu_93de88f16thrust24THRUST_300001_SM_1000_NS6system3cpp3parE:
	.zero		1
	.type		_ZN34_INTERNAL_b225da5f_4_k_cu_93de88f14cuda3std3__45__cpo5beginE,@object
	.size		_ZN34_INTERNAL_b225da5f_4_k_cu_93de88f14cuda3std3__45__cpo5beginE,(_ZN34_INTERNAL_b225da5f_4_k_cu_93de88f14cuda3std6ranges3__45__cpo5beginE - _ZN34_INTERNAL_b225da5f_4_k_cu_93de88f14cuda3std3__45__cpo5beginE)
_ZN34_INTERNAL_b225da5f_4_k_cu_93de88f14cuda3std3__45__cpo5beginE:
	.zero		1
	.type		_ZN34_INTERNAL_b225da5f_4_k_cu_93de88f14cuda3std6ranges3__45__cpo5beginE,@object
	.size		_ZN34_INTERNAL_b225da5f_4_k_cu_93de88f14cuda3std6ranges3__45__cpo5beginE,(_ZN34_INTERNAL_b225da5f_4_k_cu_93de88f16thrust24THRUST_300001_SM_1000_NS6deviceE - _ZN34_INTERNAL_b225da5f_4_k_cu_93de88f14cuda3std6ranges3__45__cpo5beginE)
_ZN34_INTERNAL_b225da5f_4_k_cu_93de88f14cuda3std6ranges3__45__cpo5beginE:
	.zero		1
	.type		_ZN34_INTERNAL_b225da5f_4_k_cu_93de88f16thrust24THRUST_300001_SM_1000_NS6deviceE,@object
	.size		_ZN34_INTERNAL_b225da5f_4_k_cu_93de88f16thrust24THRUST_300001_SM_1000_NS6deviceE,(_ZN34_INTERNAL_b225da5f_4_k_cu_93de88f14cuda3std3__47nulloptE - _ZN34_INTERNAL_b225da5f_4_k_cu_93de88f16thrust24THRUST_300001_SM_1000_NS6deviceE)
_ZN34_INTERNAL_b225da5f_4_k_cu_93de88f16thrust24THRUST_300001_SM_1000_NS6deviceE:
	.zero		1
	.type		_ZN34_INTERNAL_b225da5f_4_k_cu_93de88f14cuda3std3__47nulloptE,@object
	.size		_ZN34_INTERNAL_b225da5f_4_k_cu_93de88f14cuda3std3__47nulloptE,(_ZN34_INTERNAL_b225da5f_4_k_cu_93de88f14cuda3std6ranges3__45__cpo8distanceE - _ZN34_INTERNAL_b225da5f_4_k_cu_93de88f14cuda3std3__47nulloptE)
_ZN34_INTERNAL_b225da5f_4_k_cu_93de88f14cuda3std3__47nulloptE:
	.zero		1
	.type		_ZN34_INTERNAL_b225da5f_4_k_cu_93de88f14cuda3std6ranges3__45__cpo8distanceE,@object
	.size		_ZN34_INTERNAL_b225da5f_4_k_cu_93de88f14cuda3std6ranges3__45__cpo8distanceE,(_ZN34_INTERNAL_b225da5f_4_k_cu_93de88f16thrust24THRUST_300001_SM_1000_NS12placeholders2_4E - _ZN34_INTERNAL_b225da5f_4_k_cu_93de88f14cuda3std6ranges3__45__cpo8distanceE)
_ZN34_INTERNAL_b225da5f_4_k_cu_93de88f14cuda3std6ranges3__45__cpo8distanceE:
	.zero		1
	.type		_ZN34_INTERNAL_b225da5f_4_k_cu_93de88f16thrust24THRUST_300001_SM_1000_NS12placeholders2_4E,@object
	.size		_ZN34_INTERNAL_b225da5f_4_k_cu_93de88f16thrust24THRUST_300001_SM_1000_NS12placeholders2_4E,(_ZN34_INTERNAL_b225da5f_4_k_cu_93de88f14cuda3std3__45__cpo6rbeginE - _ZN34_INTERNAL_b225da5f_4_k_cu_93de88f16thrust24THRUST_300001_SM_1000_NS12placeholders2_4E)
_ZN34_INTERNAL_b225da5f_4_k_cu_93de88f16thrust24THRUST_300001_SM_1000_NS12placeholders2_4E:
	.zero		1
	.type		_ZN34_INTERNAL_b225da5f_4_k_cu_93de88f14cuda3std3__45__cpo6rbeginE,@object
	.size		_ZN34_INTERNAL_b225da5f_4_k_cu_93de88f14cuda3std3__45__cpo6rbeginE,(_ZN34_INTERNAL_b225da5f_4_k_cu_93de88f14cuda3std6ranges3__45__cpo7advanceE - _ZN34_INTERNAL_b225da5f_4_k_cu_93de88f14cuda3std3__45__cpo6rbeginE)
_ZN34_INTERNAL_b225da5f_4_k_cu_93de88f14cuda3std3__45__cpo6rbeginE:
	.zero		1
	.type		_ZN34_INTERNAL_b225da5f_4_k_cu_93de88f14cuda3std6ranges3__45__cpo7advanceE,@object
	.size		_ZN34_INTERNAL_b225da5f_4_k_cu_93de88f14cuda3std6ranges3__45__cpo7advanceE,(_ZN34_INTERNAL_b225da5f_4_k_cu_93de88f16thrust24THRUST_300001_SM_1000_NS12placeholders3_10E - _ZN34_INTERNAL_b225da5f_4_k_cu_93de88f14cuda3std6ranges3__45__cpo7advanceE)
_ZN34_INTERNAL_b225da5f_4_k_cu_93de88f14cuda3std6ranges3__45__cpo7advanceE:
	.zero		1
	.type		_ZN34_INTERNAL_b225da5f_4_k_cu_93de88f16thrust24THRUST_300001_SM_1000_NS12placeholders3_10E,@object
	.size		_ZN34_INTERNAL_b225da5f_4_k_cu_93de88f16thrust24THRUST_300001_SM_1000_NS12placeholders3_10E,(_ZN34_INTERNAL_b225da5f_4_k_cu_93de88f14cuda3std3__48in_placeE - _ZN34_INTERNAL_b225da5f_4_k_cu_93de88f16thrust24THRUST_300001_SM_1000_NS12placeholders3_10E)
_ZN34_INTERNAL_b225da5f_4_k_cu_93de88f16thrust24THRUST_300001_SM_1000_NS12placeholders3_10E:
	.zero		1
	.type		_ZN34_INTERNAL_b225da5f_4_k_cu_93de88f14cuda3std3__48in_placeE,@object
	.size		_ZN34_INTERNAL_b225da5f_4_k_cu_93de88f14cuda3std3__48in_placeE,(_ZN34_INTERNAL_b225da5f_4_k_cu_93de88f14cuda3std6ranges3__45__cpo4sizeE - _ZN34_INTERNAL_b225da5f_4_k_cu_93de88f14cuda3std3__48in_placeE)
_ZN34_INTERNAL_b225da5f_4_k_cu_93de88f14cuda3std3__48in_placeE:
	.zero		1
	.type		_ZN34_INTERNAL_b225da5f_4_k_cu_93de88f14cuda3std6ranges3__45__cpo4sizeE,@object
	.size		_ZN34_INTERNAL_b225da5f_4_k_cu_93de88f14cuda3std6ranges3__45__cpo4sizeE,(_ZN34_INTERNAL_b225da5f_4_k_cu_93de88f16thrust24THRUST_300001_SM_1000_NS12placeholders2_2E - _ZN34_INTERNAL_b225da5f_4_k_cu_93de88f14cuda3std6ranges3__45__cpo4sizeE)
_ZN34_INTERNAL_b225da5f_4_k_cu_93de88f14cuda3std6ranges3__45__cpo4sizeE:
	.zero		1
	.type		_ZN34_INTERNAL_b225da5f_4_k_cu_93de88f16thrust24THRUST_300001_SM_1000_NS12placeholders2_2E,@object
	.size		_ZN34_INTERNAL_b225da5f_4_k_cu_93de88f16thrust24THRUST_300001_SM_1000_NS12placeholders2_2E,(_ZN34_INTERNAL_b225da5f_4_k_cu_93de88f14cuda3std3__45__cpo6cbeginE - _ZN34_INTERNAL_b225da5f_4_k_cu_93de88f16thrust24THRUST_300001_SM_1000_NS12placeholders2_2E)
_ZN34_INTERNAL_b225da5f_4_k_cu_93de88f16thrust24THRUST_300001_SM_1000_NS12placeholders2_2E:
	.zero		1
	.type		_ZN34_INTERNAL_b225da5f_4_k_cu_93de88f14cuda3std3__45__cpo6cbeginE,@object
	.size		_ZN34_INTERNAL_b225da5f_4_k_cu_93de88f14cuda3std3__45__cpo6cbeginE,(_ZN34_INTERNAL_b225da5f_4_k_cu_93de88f14cuda3std6ranges3__45__cpo6cbeginE - _ZN34_INTERNAL_b225da5f_4_k_cu_93de88f14cuda3std3__45__cpo6cbeginE)
_ZN34_INTERNAL_b225da5f_4_k_cu_93de88f14cuda3std3__45__cpo6cbeginE:
	.zero		1
	.type		_ZN34_INTERNAL_b225da5f_4_k_cu_93de88f14cuda3std6ranges3__45__cpo6cbeginE,@object
	.size		_ZN34_INTERNAL_b225da5f_4_k_cu_93de88f14cuda3std6ranges3__45__cpo6cbeginE,(_ZN34_INTERNAL_b225da5f_4_k_cu_93de88f16thrust24THRUST_300001_SM_1000_NS12placeholders2_6E - _ZN34_INTERNAL_b225da5f_4_k_cu_93de88f14cuda3std6ranges3__45__cpo6cbeginE)
_ZN34_INTERNAL_b225da5f_4_k_cu_93de88f14cuda3std6ranges3__45__cpo6cbeginE:
	.zero		1
	.type		_ZN34_INTERNAL_b225da5f_4_k_cu_93de88f16thrust24THRUST_300001_SM_1000_NS12placeholders2_6E,@object
	.size		_ZN34_INTERNAL_b225da5f_4_k_cu_93de88f16thrust24THRUST_300001_SM_1000_NS12placeholders2_6E,(_ZN34_INTERNAL_b225da5f_4_k_cu_93de88f14cuda3std3__45__cpo7crbeginE - _ZN34_INTERNAL_b225da5f_4_k_cu_93de88f16thrust24THRUST_300001_SM_1000_NS12placeholders2_6E)
_ZN34_INTERNAL_b225da5f_4_k_cu_93de88f16thrust24THRUST_300001_SM_1000_NS12placeholders2_6E:
	.zero		1
	.type		_ZN34_INTERNAL_b225da5f_4_k_cu_93de88f14cuda3std3__45__cpo7crbeginE,@object
	.size		_ZN34_INTERNAL_b225da5f_4_k_cu_93de88f14cuda3std3__45__cpo7crbeginE,(_ZN34_INTERNAL_b225da5f_4_k_cu_93de88f14cuda3std6ranges3__45__cpo4nextE - _ZN34_INTERNAL_b225da5f_4_k_cu_93de88f14cuda3std3__45__cpo7crbeginE)
_ZN34_INTERNAL_b225da5f_4_k_cu_93de88f14cuda3std3__45__cpo7crbeginE:
	.zero		1
	.type		_ZN34_INTERNAL_b225da5f_4_k_cu_93de88f14cuda3std6ranges3__45__cpo4nextE,@object
	.size		_ZN34_INTERNAL_b225da5f_4_k_cu_93de88f14cuda3std6ranges3__45__cpo4nextE,(_ZN34_INTERNAL_b225da5f_4_k_cu_93de88f14cuda3std6ranges3__45__cpo4swapE - _ZN34_INTERNAL_b225da5f_4_k_cu_93de88f14cuda3std6ranges3__45__cpo4nextE)
_ZN34_INTERNAL_b225da5f_4_k_cu_93de88f14cuda3std6ranges3__45__cpo4nextE:
	.zero		1
	.type		_ZN34_INTERNAL_b225da5f_4_k_cu_93de88f14cuda3std6ranges3__45__cpo4swapE,@object
	.size		_ZN34_INTERNAL_b225da5f_4_k_cu_93de88f14cuda3std6ranges3__45__cpo4swapE,(_ZN34_INTERNAL_b225da5f_4_k_cu_93de88f16thrust24THRUST_300001_SM_1000_NS8cuda_cub10par_nosyncE - _ZN34_INTERNAL_b225da5f_4_k_cu_93de88f14cuda3std6ranges3__45__cpo4swapE)
_ZN34_INTERNAL_b225da5f_4_k_cu_93de88f14cuda3std6ranges3__45__cpo4swapE:
	.zero		1
	.type		_ZN34_INTERNAL_b225da5f_4_k_cu_93de88f16thrust24THRUST_300001_SM_1000_NS8cuda_cub10par_nosyncE,@object
	.size		_ZN34_INTERNAL_b225da5f_4_k_cu_93de88f16thrust24THRUST_300001_SM_1000_NS8cuda_cub10par_nosyncE,(_ZN34_INTERNAL_b225da5f_4_k_cu_93de88f16thrust24THRUST_300001_SM_1000_NS3seqE - _ZN34_INTERNAL_b225da5f_4_k_cu_93de88f16thrust24THRUST_300001_SM_1000_NS8cuda_cub10par_nosyncE)
_ZN34_INTERNAL_b225da5f_4_k_cu_93de88f16thrust24THRUST_300001_SM_1000_NS8cuda_cub10par_nosyncE:
	.zero		1
	.type		_ZN34_INTERNAL_b225da5f_4_k_cu_93de88f16thrust24THRUST_300001_SM_1000_NS3seqE,@object
	.size		_ZN34_INTERNAL_b225da5f_4_k_cu_93de88f16thrust24THRUST_300001_SM_1000_NS3seqE,(_ZN34_INTERNAL_b225da5f_4_k_cu_93de88f14cuda3std3__420unreachable_sentinelE - _ZN34_INTERNAL_b225da5f_4_k_cu_93de88f16thrust24THRUST_300001_SM_1000_NS3seqE)
_ZN34_INTERNAL_b225da5f_4_k_cu_93de88f16thrust24THRUST_300001_SM_1000_NS3seqE:
	.zero		1
	.type		_ZN34_INTERNAL_b225da5f_4_k_cu_93de88f14cuda3std3__420unreachable_sentinelE,@object
	.size		_ZN34_INTERNAL_b225da5f_4_k_cu_93de88f14cuda3std3__420unreachable_sentinelE,(_ZN34_INTERNAL_b225da5f_4_k_cu_93de88f14cuda3std6ranges3__45__cpo5ssizeE - _ZN34_INTERNAL_b225da5f_4_k_cu_93de88f14cuda3std3__420unreachable_sentinelE)
_ZN34_INTERNAL_b225da5f_4_k_cu_93de88f14cuda3std3__420unreachable_sentinelE:
	.zero		1
	.type		_ZN34_INTERNAL_b225da5f_4_k_cu_93de88f14cuda3std6ranges3__45__cpo5ssizeE,@object
	.size		_ZN34_INTERNAL_b225da5f_4_k_cu_93de88f14cuda3std6ranges3__45__cpo5ssizeE,(_ZN34_INTERNAL_b225da5f_4_k_cu_93de88f16thrust24THRUST_300001_SM_1000_NS12placeholders2_3E - _ZN34_INTERNAL_b225da5f_4_k_cu_93de88f14cuda3std6ranges3__45__cpo5ssizeE)
_ZN34_INTERNAL_b225da5f_4_k_cu_93de88f14cuda3std6ranges3__45__cpo5ssizeE:
	.zero		1
	.type		_ZN34_INTERNAL_b225da5f_4_k_cu_93de88f16thrust24THRUST_300001_SM_1000_NS12placeholders2_3E,@object
	.size		_ZN34_INTERNAL_b225da5f_4_k_cu_93de88f16thrust24THRUST_300001_SM_1000_NS12placeholders2_3E,(_ZN34_INTERNAL_b225da5f_4_k_cu_93de88f14cuda3std3__45__cpo4cendE - _ZN34_INTERNAL_b225da5f_4_k_cu_93de88f16thrust24THRUST_300001_SM_1000_NS12placeholders2_3E)
_ZN34_INTERNAL_b225da5f_4_k_cu_93de88f16thrust24THRUST_300001_SM_1000_NS12placeholders2_3E:
	.zero		1
	.type		_ZN34_INTERNAL_b225da5f_4_k_cu_93de88f14cuda3std3__45__cpo4cendE,@object
	.size		_ZN34_INTERNAL_b225da5f_4_k_cu_93de88f14cuda3std3__45__cpo4cendE,(_ZN34_INTERNAL_b225da5f_4_k_cu_93de88f14cuda3std6ranges3__45__cpo4cendE - _ZN34_INTERNAL_b225da5f_4_k_cu_93de88f14cuda3std3__45__cpo4cendE)
_ZN34_INTERNAL_b225da5f_4_k_cu_93de88f14cuda3std3__45__cpo4cendE:
	.zero		1
	.type		_ZN34_INTERNAL_b225da5f_4_k_cu_93de88f14cuda3std6ranges3__45__cpo4cendE,@object
	.size		_ZN34_INTERNAL_b225da5f_4_k_cu_93de88f14cuda3std6ranges3__45__cpo4cendE,(_ZN34_INTERNAL_b225da5f_4_k_cu_93de88f16thrust24THRUST_300001_SM_1000_NS12placeholders2_7E - _ZN34_INTERNAL_b225da5f_4_k_cu_93de88f14cuda3std6ranges3__45__cpo4cendE)
_ZN34_INTERNAL_b225da5f_4_k_cu_93de88f14cuda3std6ranges3__45__cpo4cendE:
	.zero		1
	.type		_ZN34_INTERNAL_b225da5f_4_k_cu_93de88f16thrust24THRUST_300001_SM_1000_NS12placeholders2_7E,@object
	.size		_ZN34_INTERNAL_b225da5f_4_k_cu_93de88f16thrust24THRUST_300001_SM_1000_NS12placeholders2_7E,(_ZN34_INTERNAL_b225da5f_4_k_cu_93de88f14cuda3std3__45__cpo5crendE - _ZN34_INTERNAL_b225da5f_4_k_cu_93de88f16thrust24THRUST_300001_SM_1000_NS12placeholders2_7E)
_ZN34_INTERNAL_b225da5f_4_k_cu_93de88f16thrust24THRUST_300001_SM_1000_NS12placeholders2_7E:
	.zero		1
	.type		_ZN34_INTERNAL_b225da5f_4_k_cu_93de88f14cuda3std3__45__cpo5crendE,@object
	.size		_ZN34_INTERNAL_b225da5f_4_k_cu_93de88f14cuda3std3__45__cpo5crendE,(_ZN34_INTERNAL_b225da5f_4_k_cu_93de88f14cuda3std6ranges3__45__cpo4prevE - _ZN34_INTERNAL_b225da5f_4_k_cu_93de88f14cuda3std3__45__cpo5crendE)
_ZN34_INTERNAL_b225da5f_4_k_cu_93de88f14cuda3std3__45__cpo5crendE:
	.zero		1
	.type		_ZN34_INTERNAL_b225da5f_4_k_cu_93de88f14cuda3std6ranges3__45__cpo4prevE,@object
	.size		_ZN34_INTERNAL_b225da5f_4_k_cu_93de88f14cuda3std6ranges3__45__cpo4prevE,(_ZN34_INTERNAL_b225da5f_4_k_cu_93de88f14cuda3std6ranges3__45__cpo9iter_moveE - _ZN34_INTERNAL_b225da5f_4_k_cu_93de88f14cuda3std6ranges3__45__cpo4prevE)
_ZN34_INTERNAL_b225da5f_4_k_cu_93de88f14cuda3std6ranges3__45__cpo4prevE:
	.zero		1
	.type		_ZN34_INTERNAL_b225da5f_4_k_cu_93de88f14cuda3std6ranges3__45__cpo9iter_moveE,@object
	.size		_ZN34_INTERNAL_b225da5f_4_k_cu_93de88f14cuda3std6ranges3__45__cpo9iter_moveE,(_ZN34_INTERNAL_b225da5f_4_k_cu_93de88f16thrust24THRUST_300001_SM_1000_NS6system6detail10sequential3seqE - _ZN34_INTERNAL_b225da5f_4_k_cu_93de88f14cuda3std6ranges3__45__cpo9iter_moveE)
_ZN34_INTERNAL_b225da5f_4_k_cu_93de88f14cuda3std6ranges3__45__cpo9iter_moveE:
	.zero		1
	.type		_ZN34_INTERNAL_b225da5f_4_k_cu_93de88f16thrust24THRUST_300001_SM_1000_NS6system6detail10sequential3seqE,@object
	.size		_ZN34_INTERNAL_b225da5f_4_k_cu_93de88f16thrust24THRUST_300001_SM_1000_NS6system6detail10sequential3seqE,(_ZN34_INTERNAL_b225da5f_4_k_cu_93de88f16thrust24THRUST_300001_SM_1000_NS12placeholders2_9E - _ZN34_INTERNAL_b225da5f_4_k_cu_93de88f16thrust24THRUST_300001_SM_1000_NS6system6detail10sequential3seqE)
_ZN34_INTERNAL_b225da5f_4_k_cu_93de88f16thrust24THRUST_300001_SM_1000_NS6system6detail10sequential3seqE:
	.zero		1
	.type		_ZN34_INTERNAL_b225da5f_4_k_cu_93de88f16thrust24THRUST_300001_SM_1000_NS12placeholders2_9E,@object
	.size		_ZN34_INTERNAL_b225da5f_4_k_cu_93de88f16thrust24THRUST_300001_SM_1000_NS12placeholders2_9E,(_ZN34_INTERNAL_b225da5f_4_k_cu_93de88f14cuda3std3__419piecewise_constructE - _ZN34_INTERNAL_b225da5f_4_k_cu_93de88f16thrust24THRUST_300001_SM_1000_NS12placeholders2_9E)
_ZN34_INTERNAL_b225da5f_4_k_cu_93de88f16thrust24THRUST_300001_SM_1000_NS12placeholders2_9E:
	.zero		1
	.type		_ZN34_INTERNAL_b225da5f_4_k_cu_93de88f14cuda3std3__419piecewise_constructE,@object
	.size		_ZN34_INTERNAL_b225da5f_4_k_cu_93de88f14cuda3std3__419piecewise_constructE,(_ZN34_INTERNAL_b225da5f_4_k_cu_93de88f14cuda3std6ranges3__45__cpo5cdataE - _ZN34_INTERNAL_b225da5f_4_k_cu_93de88f14cuda3std3__419piecewise_constructE)
_ZN34_INTERNAL_b225da5f_4_k_cu_93de88f14cuda3std3__419piecewise_constructE:
	.zero		1
	.type		_ZN34_INTERNAL_b225da5f_4_k_cu_93de88f14cuda3std6ranges3__45__cpo5cdataE,@object
	.size		_ZN34_INTERNAL_b225da5f_4_k_cu_93de88f14cuda3std6ranges3__45__cpo5cdataE,(_ZN34_INTERNAL_b225da5f_4_k_cu_93de88f16thrust24THRUST_300001_SM_1000_NS12placeholders2_1E - _ZN34_INTERNAL_b225da5f_4_k_cu_93de88f14cuda3std6ranges3__45__cpo5cdataE)
_ZN34_INTERNAL_b225da5f_4_k_cu_93de88f14cuda3std6ranges3__45__cpo5cdataE:
	.zero		1
	.type		_ZN34_INTERNAL_b225da5f_4_k_cu_93de88f16thrust24THRUST_300001_SM_1000_NS12placeholders2_1E,@object
	.size		_ZN34_INTERNAL_b225da5f_4_k_cu_93de88f16thrust24THRUST_300001_SM_1000_NS12placeholders2_1E,(_ZN34_INTERNAL_b225da5f_4_k_cu_93de88f14cuda3std3__45__cpo3endE - _ZN34_INTERNAL_b225da5f_4_k_cu_93de88f16thrust24THRUST_300001_SM_1000_NS12placeholders2_1E)
_ZN34_INTERNAL_b225da5f_4_k_cu_93de88f16thrust24THRUST_300001_SM_1000_NS12placeholders2_1E:
	.zero		1
	.type		_ZN34_INTERNAL_b225da5f_4_k_cu_93de88f14cuda3std3__45__cpo3endE,@object
	.size		_ZN34_INTERNAL_b225da5f_4_k_cu_93de88f14cuda3std3__45__cpo3endE,(_ZN34_INTERNAL_b225da5f_4_k_cu_93de88f14cuda3std6ranges3__45__cpo3endE - _ZN34_INTERNAL_b225da5f_4_k_cu_93de88f14cuda3std3__45__cpo3endE)
_ZN34_INTERNAL_b225da5f_4_k_cu_93de88f14cuda3std3__45__cpo3endE:
	.zero		1
	.type		_ZN34_INTERNAL_b225da5f_4_k_cu_93de88f14cuda3std6ranges3__45__cpo3endE,@object
	.size		_ZN34_INTERNAL_b225da5f_4_k_cu_93de88f14cuda3std6ranges3__45__cpo3endE,(_ZN34_INTERNAL_b225da5f_4_k_cu_93de88f16thrust24THRUST_300001_SM_1000_NS12placeholders2_5E - _ZN34_INTERNAL_b225da5f_4_k_cu_93de88f14cuda3std6ranges3__45__cpo3endE)
_ZN34_INTERNAL_b225da5f_4_k_cu_93de88f14cuda3std6ranges3__45__cpo3endE:
	.zero		1
	.type		_ZN34_INTERNAL_b225da5f_4_k_cu_93de88f16thrust24THRUST_300001_SM_1000_NS12placeholders2_5E,@object
	.size		_ZN34_INTERNAL_b225da5f_4_k_cu_93de88f16thrust24THRUST_300001_SM_1000_NS12placeholders2_5E,(_ZN34_INTERNAL_b225da5f_4_k_cu_93de88f14cuda3std3__45__cpo4rendE - _ZN34_INTERNAL_b225da5f_4_k_cu_93de88f16thrust24THRUST_300001_SM_1000_NS12placeholders2_5E)
_ZN34_INTERNAL_b225da5f_4_k_cu_93de88f16thrust24THRUST_300001_SM_1000_NS12placeholders2_5E:
	.zero		1
	.type		_ZN34_INTERNAL_b225da5f_4_k_cu_93de88f14cuda3std3__45__cpo4rendE,@object
	.size		_ZN34_INTERNAL_b225da5f_4_k_cu_93de88f14cuda3std3__45__cpo4rendE,(_ZN34_INTERNAL_b225da5f_4_k_cu_93de88f14cuda3std6ranges3__45__cpo9iter_swapE - _ZN34_INTERNAL_b225da5f_4_k_cu_93de88f14cuda3std3__45__cpo4rendE)
_ZN34_INTERNAL_b225da5f_4_k_cu_93de88f14cuda3std3__45__cpo4rendE:
	.zero		1
	.type		_ZN34_INTERNAL_b225da5f_4_k_cu_93de88f14cuda3std6ranges3__45__cpo9iter_swapE,@object
	.size		_ZN34_INTERNAL_b225da5f_4_k_cu_93de88f14cuda3std6ranges3__45__cpo9iter_swapE,(_ZN34_INTERNAL_b225da5f_4_k_cu_93de88f14cuda3std3__48unexpectE - _ZN34_INTERNAL_b225da5f_4_k_cu_93de88f14cuda3std6ranges3__45__cpo9iter_swapE)
_ZN34_INTERNAL_b225da5f_4_k_cu_93de88f14cuda3std6ranges3__45__cpo9iter_swapE:
	.zero		1
	.type		_ZN34_INTERNAL_b225da5f_4_k_cu_93de88f14cuda3std3__48unexpectE,@object
	.size		_ZN34_INTERNAL_b225da5f_4_k_cu_93de88f14cuda3std3__48unexpectE,(_ZN34_INTERNAL_b225da5f_4_k_cu_93de88f16thrust24THRUST_300001_SM_1000_NS8cuda_cub3parE - _ZN34_INTERNAL_b225da5f_4_k_cu_93de88f14cuda3std3__48unexpectE)
_ZN34_INTERNAL_b225da5f_4_k_cu_93de88f14cuda3std3__48unexpectE:
	.zero		1
	.type		_ZN34_INTERNAL_b225da5f_4_k_cu_93de88f16thrust24THRUST_300001_SM_1000_NS8cuda_cub3parE,@object
	.size		_ZN34_INTERNAL_b225da5f_4_k_cu_93de88f16thrust24THRUST_300001_SM_1000_NS8cuda_cub3parE,(.L_29 - _ZN34_INTERNAL_b225da5f_4_k_cu_93de88f16thrust24THRUST_300001_SM_1000_NS8cuda_cub3parE)
_ZN34_INTERNAL_b225da5f_4_k_cu_93de88f16thrust24THRUST_300001_SM_1000_NS8cuda_cub3parE:
	.zero		1
.L_29:


//--------------------- .nv.shared._ZN3cub18CUB_300001_SM_10006detail10radix_sort33DeviceRadixSortExclusiveSumKernelINS1_5radix10policy_hubIiiyE10Policy1000EyEEvPT0_ --------------------------
	.section	.nv.shared._ZN3cub18CUB_300001_SM_10006detail10radix_sort33DeviceRadixSortExclusiveSumKernelINS1_5radix10policy_hubIiiyE10Policy1000EyEEvPT0_,"aw",@nobits
	.sectionflags	@""
	.align	16
.nv.shared._ZN3cub18CUB_300001_SM_10006detail10radix_sort33DeviceRadixSortExclusiveSumKernelINS1_5radix10policy_hubIiiyE10Policy1000EyEEvPT0_:
	.zero		3360


//--------------------- .nv.shared._ZN3cub18CUB_300001_SM_10006detail10radix_sort30DeviceRadixSortHistogramKernelINS1_5radix10policy_hubIiiyE10Policy1000ELNS0_9SortOrderE0EiyNS1_21identity_decomposer_tEEEvPT2_PKT1_SA_iiT3_ --------------------------
	.section	.nv.shared._ZN3cub18CUB_300001_SM_10006detail10radix_sort30DeviceRadixSortHistogramKernelINS1_5radix10policy_hubIiiyE10Policy1000ELNS0_9SortOrderE0EiyNS1_21identity_decomposer_tEEEvPT2_PKT1_SA_iiT3_,"aw",@nobits
	.sectionflags	@""
	.align	16
.nv.shared._ZN3cub18CUB_300001_SM_10006detail10radix_sort30DeviceRadixSortHistogramKernelINS1_5radix10policy_hubIiiyE10Policy1000ELNS0_9SortOrderE0EiyNS1_21identity_decomposer_tEEEvPT2_PKT1_SA_iiT3_:
	.zero		5120


//--------------------- .nv.shared._ZN3cub18CUB_300001_SM_10006detail10radix_sort31DeviceRadixSortSingleTileKernelINS1_5radix10policy_hubIiiyE10Policy1000ELNS0_9SortOrderE0EiiyNS1_21identity_decomposer_tEEEvPKT1_PSA_PKT2_PSE_T3_iiT4_ --------------------------
	.section	.nv.shared._ZN3cub18CUB_300001_SM_10006detail10radix_sort31DeviceRadixSortSingleTileKernelINS1_5radix10policy_hubIiiyE10Policy1000ELNS0_9SortOrderE0EiiyNS1_21identity_decomposer_tEEEvPKT1_PSA_PKT2_PSE_T3_iiT4_,"aw",@nobits
	.sectionflags	@""
	.align	16
.nv.shared._ZN3cub18CUB_300001_SM_10006detail10radix_sort31DeviceRadixSortSingleTileKernelINS1_5radix10policy_hubIiiyE10Policy1000ELNS0_9SortOrderE0EiiyNS1_21identity_decomposer_tEEEvPKT1_PSA_PKT2_PSE_T3_iiT4_:
	.zero		34880


//--------------------- .nv.shared._ZN3cub18CUB_300001_SM_10006detail8for_each13static_kernelINS2_12policy_hub_t12policy_500_tEmN6thrust24THRUST_300001_SM_1000_NS8cuda_cub20__uninitialized_fill7functorINS7_10device_ptrIiEEiEEEEvT0_T1_ --------------------------
	.section	.nv.shared._ZN3cub18CUB_300001_SM_10006detail8for_each13static_kernelINS2_12policy_hub_t12policy_500_tEmN6thrust24THRUST_300001_SM_1000_NS8cuda_cub20__uninitialized_fill7functorINS7_10device_ptrIiEEiEEEEvT0_T1_,"aw",@nobits
	.sectionflags	@""
	.align	16
	.zero		1024


//--------------------- .nv.shared._ZN3cub18CUB_300001_SM_10006detail11EmptyKernelIvEEvv --------------------------
	.section	.nv.shared._ZN3cub18CUB_300001_SM_10006detail11EmptyKernelIvEEvv,"aw",@nobits
	.sectionflags	@""
	.align	16
	.zero		1024


//--------------------- .nv.shared._ZN6thrust24THRUST_300001_SM_1000_NS8cuda_cub4core6detail13_kernel_agentINS1_15__reduce_by_key16ReduceByKeyAgentINS0_6detail15normal_iteratorINS0_10device_ptrIiEEEESB_SB_SB_N4cuda3std3__48equal_toIiEENSE_4plusIiEEPllEEJSB_SB_SB_SB_SJ_N3cub18CUB_300001_SM_100024ReduceByKeyScanTileStateIilLb1EEESG_SI_llEEEvDpT0_ --------------------------
	.section	.nv.shared._ZN6thrust24THRUST_300001_SM_1000_NS8cuda_cub4core6detail13_kernel_agentINS1_15__reduce_by_key16ReduceByKeyAgentINS0_6detail15normal_iteratorINS0_10device_ptrIiEEEESB_SB_SB_N4cuda3std3__48equal_toIiEENSE_4plusIiEEPllEEJSB_SB_SB_SB_SJ_N3cub18CUB_300001_SM_100024ReduceByKeyScanTileStateIilLb1EEESG_SI_llEEEvDpT0_,"aw",@nobits
	.sectionflags	@""
	.align	16
	.zero		1024


//--------------------- .nv.shared._ZN6thrust24THRUST_300001_SM_1000_NS8cuda_cub4core6detail13_kernel_agentINS1_15__reduce_by_key9InitAgentIN3cub18CUB_300001_SM_100024ReduceByKeyScanTileStateIilLb1EEElPlEEJSA_lSB_EEEvDpT0_ --------------------------
	.section	.nv.shared._ZN6thrust24THRUST_300001_SM_1000_NS8cuda_cub4core6detail13_kernel_agentINS1_15__reduce_by_key9InitAgentIN3cub18CUB_300001_SM_100024ReduceByKeyScanTileStateIilLb1EEElPlEEJSA_lSB_EEEvDpT0_,"aw",@nobits
	.sectionflags	@""
	.align	16
	.zero		1024


//--------------------- .nv.shared._ZN6thrust24THRUST_300001_SM_1000_NS8cuda_cub4core6detail13_kernel_agentINS1_15__reduce_by_key16ReduceByKeyAgentINS0_6detail15normal_iteratorINS0_10device_ptrIiEEEESB_SB_SB_N4cuda3std3__48equal_toIiEENSE_4plusIiEEPiiEEJSB_SB_SB_SB_SJ_N3cub18CUB_300001_SM_100024ReduceByKeyScanTileStateIiiLb1EEESG_SI_iiEEEvDpT0_ --------------------------
	.section	.nv.shared._ZN6thrust24THRUST_300001_SM_1000_NS8cuda_cub4core6detail13_kernel_agentINS1_15__reduce_by_key16ReduceByKeyAgentINS0_6detail15normal_iteratorINS0_10device_ptrIiEEEESB_SB_SB_N4cuda3std3__48equal_toIiEENSE_4plusIiEEPiiEEJSB_SB_SB_SB_SJ_N3cub18CUB_300001_SM_100024ReduceByKeyScanTileStateIiiLb1EEESG_SI_iiEEEvDpT0_,"aw",@nobits
	.sectionflags	@""
	.align	16
	.zero		1024


//--------------------- .nv.shared._ZN6thrust24THRUST_300001_SM_1000_NS8cuda_cub4core6detail13_kernel_agentINS1_15__reduce_by_key9InitAgentIN3cub18CUB_300001_SM_100024ReduceByKeyScanTileStateIiiLb1EEEiPiEEJSA_iSB_EEEvDpT0_ --------------------------
	.section	.nv.shared._ZN6thrust24THRUST_300001_SM_1000_NS8cuda_cub4core6detail13_kernel_agentINS1_15__reduce_by_key9InitAgentIN3cub18CUB_300001_SM_100024ReduceByKeyScanTileStateIiiLb1EEEiPiEEJSA_iSB_EEEvDpT0_,"aw",@nobits
	.sectionflags	@""
	.align	16
	.zero		1024


//--------------------- .nv.shared._Z15compact_resultsPiP8KeyValueiS_ --------------------------
	.section	.nv.shared._Z15compact_resultsPiP8KeyValueiS_,"aw",@nobits
	.sectionflags	@""
	.align	16
	.zero		1024


//--------------------- .nv.shared._Z13reduce_kernelP8KeyValueS0_Pii --------------------------
	.section	.nv.shared._Z13reduce_kernelP8KeyValueS0_Pii,"aw",@nobits
	.sectionflags	@""
	.align	16
	.zero		1024


//--------------------- .nv.shared._Z10map_kernelPiP8KeyValuei --------------------------
	.section	.nv.shared._Z10map_kernelPiP8KeyValuei,"aw",@nobits
	.sectionflags	@""
	.align	16
	.zero		1024


//--------------------- .nv.constant0._ZN3cub18CUB_300001_SM_10006detail10radix_sort29DeviceRadixSortOnesweepKernelINS1_5radix10policy_hubIiiyE10Policy1000ELNS0_9SortOrderE0EiiyiiNS1_21identity_decomposer_tEEEvPT5_SB_PT3_PKSC_PT1_PKSG_PT2_PKSK_T4_iiT6_ --------------------------
	.section	.nv.constant0._ZN3cub18CUB_300001_SM_10006detail10radix_sort29DeviceRadixSortOnesweepKernelINS1_5radix10policy_hubIiiyE10Policy1000ELNS0_9SortOrderE0EiiyiiNS1_21identity_decomposer_tEEEvPT5_SB_PT3_PKSC_PT1_PKSG_PT2_PKSK_T4_iiT6_,"a",@progbits
	.sectionflags	@""
	.align	4
.nv.constant0._ZN3cub18CUB_300001_SM_10006detail10radix_sort29DeviceRadixSortOnesweepKernelINS1_5radix10policy_hubIiiyE10Policy1000ELNS0_9SortOrderE0EiiyiiNS1_21identity_decomposer_tEEEvPT5_SB_PT3_PKSC_PT1_PKSG_PT2_PKSK_T4_iiT6_:
	.zero		973


//--------------------- .nv.constant0._ZN3cub18CUB_300001_SM_10006detail10radix_sort33DeviceRadixSortExclusiveSumKernelINS1_5radix10policy_hubIiiyE10Policy1000EyEEvPT0_ --------------------------
	.section	.nv.constant0._ZN3cub18CUB_300001_SM_10006detail10radix_sort33DeviceRadixSortExclusiveSumKernelINS1_5radix10policy_hubIiiyE10Policy1000EyEEvPT0_,"a",@progbits
	.sectionflags	@""
	.align	4
.nv.constant0._ZN3cub18CUB_300001_SM_10006detail10radix_sort33DeviceRadixSortExclusiveSumKernelINS1_5radix10policy_hubIiiyE10Policy1000EyEEvPT0_:
	.zero		904


//--------------------- .nv.constant0._ZN3cub18CUB_300001_SM_10006detail10radix_sort30DeviceRadixSortHistogramKernelINS1_5radix10policy_hubIiiyE10Policy1000ELNS0_9SortOrderE0EiyNS1_21identity_decomposer_tEEEvPT2_PKT1_SA_iiT3_ --------------------------
	.section	.nv.constant0._ZN3cub18CUB_300001_SM_10006detail10radix_sort30DeviceRadixSortHistogramKernelINS1_5radix10policy_hubIiiyE10Policy1000ELNS0_9SortOrderE0EiyNS1_21identity_decomposer_tEEEvPT2_PKT1_SA_iiT3_,"a",@progbits
	.sectionflags	@""
	.align	4
.nv.constant0._ZN3cub18CUB_300001_SM_10006detail10radix_sort30DeviceRadixSortHistogramKernelINS1_5radix10policy_hubIiiyE10Policy1000ELNS0_9SortOrderE0EiyNS1_21identity_decomposer_tEEEvPT2_PKT1_SA_iiT3_:
	.zero		929


//--------------------- .nv.constant0._ZN3cub18CUB_300001_SM_10006detail10radix_sort31DeviceRadixSortSingleTileKernelINS1_5radix10policy_hubIiiyE10Policy1000ELNS0_9SortOrderE0EiiyNS1_21identity_decomposer_tEEEvPKT1_PSA_PKT2_PSE_T3_iiT4_ --------------------------
	.section	.nv.constant0._ZN3cub18CUB_300001_SM_10006detail10radix_sort31DeviceRadixSortSingleTileKernelINS1_5radix10policy_hubIiiyE10Policy1000ELNS0_9SortOrderE0EiiyNS1_21identity_decomposer_tEEEvPKT1_PSA_PKT2_PSE_T3_iiT4_,"a",@progbits
	.sectionflags	@""
	.align	4
.nv.constant0._ZN3cub18CUB_300001_SM_10006detail10radix_sort31DeviceRadixSortSingleTileKernelINS1_5radix10policy_hubIiiyE10Policy1000ELNS0_9SortOrderE0EiiyNS1_21identity_decomposer_tEEEvPKT1_PSA_PKT2_PSE_T3_iiT4_:
	.zero		945


//--------------------- .nv.constant0._ZN3cub18CUB_300001_SM_10006detail8for_each13static_kernelINS2_12policy_hub_t12policy_500_tEmN6thrust24THRUST_300001_SM_1000_NS8cuda_cub20__uninitialized_fill7functorINS7_10device_ptrIiEEiEEEEvT0_T1_ --------------------------
	.section	.nv.constant0._ZN3cub18CUB_300001_SM_10006detail8for_each13static_kernelINS2_12policy_hub_t12policy_500_tEmN6thrust24THRUST_300001_SM_1000_NS8cuda_cub20__uninitialized_fill7functorINS7_10device_ptrIiEEiEEEEvT0_T1_,"a",@progbits
	.sectionflags	@""
	.align	4
.nv.constant0._ZN3cub18CUB_300001_SM_10006detail8for_each13static_kernelINS2_12policy_hub_t12policy_500_tEmN6thrust24THRUST_300001_SM_1000_NS8cuda_cub20__uninitialized_fill7functorINS7_10device_ptrIiEEiEEEEvT0_T1_:
	.zero		920


//--------------------- .nv.constant0._ZN3cub18CUB_300001_SM_10006detail11EmptyKernelIvEEvv --------------------------
	.section	.nv.constant0._ZN3cub18CUB_300001_SM_10006detail11EmptyKernelIvEEvv,"a",@progbits
	.sectionflags	@""
	.align	4
.nv.constant0._ZN3cub18CUB_300001_SM_10006detail11EmptyKernelIvEEvv:
	.zero		896


//--------------------- .nv.constant0._ZN6thrust24THRUST_300001_SM_1000_NS8cuda_cub4core6detail13_kernel_agentINS1_15__reduce_by_key16ReduceByKeyAgentINS0_6detail15normal_iteratorINS0_10device_ptrIiEEEESB_SB_SB_N4cuda3std3__48equal_toIiEENSE_4plusIiEEPllEEJSB_SB_SB_SB_SJ_N3cub18CUB_300001_SM_100024ReduceByKeyScanTileStateIilLb1EEESG_SI_llEEEvDpT0_ --------------------------
	.section	.nv.constant0._ZN6thrust24THRUST_300001_SM_1000_NS8cuda_cub4core6detail13_kernel_agentINS1_15__reduce_by_key16ReduceByKeyAgentINS0_6detail15normal_iteratorINS0_10device_ptrIiEEEESB_SB_SB_N4cuda3std3__48equal_toIiEENSE_4plusIiEEPllEEJSB_SB_SB_SB_SJ_N3cub18CUB_300001_SM_100024ReduceByKeyScanTileStateIilLb1EEESG_SI_llEEEvDpT0_,"a",@progbits
	.sectionflags	@""
	.align	4
.nv.constant0._ZN6thrust24THRUST_300001_SM_1000_NS8cuda_cub4core6detail13_kernel_agentINS1_15__reduce_by_key16ReduceByKeyAgentINS0_6detail15normal_iteratorINS0_10device_ptrIiEEEESB_SB_SB_N4cuda3std3__48equal_toIiEENSE_4plusIiEEPllEEJSB_SB_SB_SB_SJ_N3cub18CUB_300001_SM_100024ReduceByKeyScanTileStateIilLb1EEESG_SI_llEEEvDpT0_:
	.zero		968


//--------------------- .nv.constant0._ZN6thrust24THRUST_300001_SM_1000_NS8cuda_cub4core6detail13_kernel_agentINS1_15__reduce_by_key9InitAgentIN3cub18CUB_300001_SM_100024ReduceByKeyScanTileStateIilLb1EEElPlEEJSA_lSB_EEEvDpT0_ --------------------------
	.section	.nv.constant0._ZN6thrust24THRUST_300001_SM_1000_NS8cuda_cub4core6detail13_kernel_agentINS1_15__reduce_by_key9InitAgentIN3cub18CUB_300001_SM_100024ReduceByKeyScanTileStateIilLb1EEElPlEEJSA_lSB_EEEvDpT0_,"a",@progbits
	.sectionflags	@""
	.align	4
.nv.constant0._ZN6thrust24THRUST_300001_SM_1000_NS8cuda_cub4core6detail13_kernel_agentINS1_15__reduce_by_key9InitAgentIN3cub18CUB_300001_SM_100024ReduceByKeyScanTileStateIilLb1EEElPlEEJSA_lSB_EEEvDpT0_:
	.zero		920


//--------------------- .nv.constant0._ZN6thrust24THRUST_300001_SM_1000_NS8cuda_cub4core6detail13_kernel_agentINS1_15__reduce_by_key16ReduceByKeyAgentINS0_6detail15normal_iteratorINS0_10device_ptrIiEEEESB_SB_SB_N4cuda3std3__48equal_toIiEENSE_4plusIiEEPiiEEJSB_SB_SB_SB_SJ_N3cub18CUB_300001_SM_100024ReduceByKeyScanTileStateIiiLb1EEESG_SI_iiEEEvDpT0_ --------------------------
	.section	.nv.constant0._ZN6thrust24THRUST_300001_SM_1000_NS8cuda_cub4core6detail13_kernel_agentINS1_15__reduce_by_key16ReduceByKeyAgentINS0_6detail15normal_iteratorINS0_10device_ptrIiEEEESB_SB_SB_N4cuda3std3__48equal_toIiEENSE_4plusIiEEPiiEEJSB_SB_SB_SB_SJ_N3cub18CUB_300001_SM_100024ReduceByKeyScanTileStateIiiLb1EEESG_SI_iiEEEvDpT0_,"a",@progbits
	.sectionflags	@""
	.align	4
.nv.constant0._ZN6thrust24THRUST_300001_SM_1000_NS8cuda_cub4core6detail13_kernel_agentINS1_15__reduce_by_key16ReduceByKeyAgentINS0_6detail15normal_iteratorINS0_10device_ptrIiEEEESB_SB_SB_N4cuda3std3__48equal_toIiEENSE_4plusIiEEPiiEEJSB_SB_SB_SB_SJ_N3cub18CUB_300001_SM_100024ReduceByKeyScanTileStateIiiLb1EEESG_SI_iiEEEvDpT0_:
	.zero		956


//--------------------- .nv.constant0._ZN6thrust24THRUST_300001_SM_1000_NS8cuda_cub4core6detail13_kernel_agentINS1_15__reduce_by_key9InitAgentIN3cub18CUB_300001_SM_100024ReduceByKeyScanTileStateIiiLb1EEEiPiEEJSA_iSB_EEEvDpT0_ --------------------------
	.section	.nv.constant0._ZN6thrust24THRUST_300001_SM_1000_NS8cuda_cub4core6detail13_kernel_agentINS1_15__reduce_by_key9InitAgentIN3cub18CUB_300001_SM_100024ReduceByKeyScanTileStateIiiLb1EEEiPiEEJSA_iSB_EEEvDpT0_,"a",@progbits
	.sectionflags	@""
	.align	4
.nv.constant0._ZN6thrust24THRUST_300001_SM_1000_NS8cuda_cub4core6detail13_kernel_agentINS1_15__reduce_by_key9InitAgentIN3cub18CUB_300001_SM_100024ReduceByKeyScanTileStateIiiLb1EEEiPiEEJSA_iSB_EEEvDpT0_:
	.zero		920


//--------------------- .nv.constant0._Z15compact_resultsPiP8KeyValueiS_ --------------------------
	.section	.nv.constant0._Z15compact_resultsPiP8KeyValueiS_,"a",@progbits
	.sectionflags	@""
	.align	4
.nv.constant0._Z15compact_resultsPiP8KeyValueiS_:
	.zero		928


//--------------------- .nv.constant0._Z13reduce_kernelP8KeyValueS0_Pii --------------------------
	.section	.nv.constant0._Z13reduce_kernelP8KeyValueS0_Pii,"a",@progbits
	.sectionflags	@""
	.align	4
.nv.constant0._Z13reduce_kernelP8KeyValueS0_Pii:
	.zero		924


//--------------------- .nv.constant0._Z10map_kernelPiP8KeyValuei --------------------------
	.section	.nv.constant0._Z10map_kernelPiP8KeyValuei,"a",@progbits
	.sectionflags	@""
	.align	4
.nv.constant0._Z10map_kernelPiP8KeyValuei:
	.zero		916


//--------------------- SYMBOLS --------------------------

	.type		.nv.reservedSmem.offset0,@object
	.size		.nv.reservedSmem.offset0,0x4
	.type		.nv.reservedSmem.cap,@object
	.size		.nv.reservedSmem.cap,0x4
